def attn_fwd(
    Q,
    K,
    V,
    Out,
    Lse,
    sm_scale,
    stride_qz,
    stride_qh,
    stride_qm,
    stride_qk,
    stride_kz,
    stride_kh,
    stride_kn,
    stride_kk,
    stride_vz,
    stride_vh,
    stride_vn,
    stride_vk,
    stride_oz,
    stride_oh,
    stride_om,
    stride_ok,
    seqlen_q,
    seqlen_k,
    BLOCK_M: tl.constexpr,
    BLOCK_N: tl.constexpr,
    HEAD_DIM: tl.constexpr,
    CAUSAL: tl.constexpr,
):
    start_m = tl.program_id(0)
    off_hz = tl.program_id(1)
    q_off = off_hz * stride_qh
    k_off = off_hz * stride_kh
    v_off = off_hz * stride_vh
    offs_m = start_m * BLOCK_M + tl.arange(0, BLOCK_M)
    offs_d = tl.arange(0, HEAD_DIM)
    offs_n = tl.arange(0, BLOCK_N)
    q_ptrs = Q + q_off + offs_m[:, None] * stride_qm + offs_d[None, :] * stride_qk
    k_ptrs = K + k_off + offs_d[:, None] * stride_kk + offs_n[None, :] * stride_kn
    v_ptrs = V + v_off + offs_n[:, None] * stride_vn + offs_d[None, :] * stride_vk
    m_i = tl.full([BLOCK_M], float("-inf"), dtype=tl.float32)
    l_i = tl.zeros([BLOCK_M], dtype=tl.float32) + 1.0
    acc = tl.zeros([BLOCK_M, HEAD_DIM], dtype=tl.float32)
    q = tl.load(q_ptrs)
    acc, l_i, m_i = _attn_fwd_inner(
        acc,
        l_i,
        m_i,
        q,
        k_ptrs,
        v_ptrs,
        sm_scale,
        stride_kn,
        stride_vn,
        start_m,
        seqlen_k,
        BLOCK_M,
        BLOCK_N,
        HEAD_DIM,
        CAUSAL,
    )
    acc = acc / l_i[:, None]
    lse = m_i + tl.math.log2(l_i) / 1.4426950408889634
    o_ptrs = (
        Out
        + off_hz * stride_oh
        + offs_m[:, None] * stride_om
        + offs_d[None, :] * stride_ok
    )
    tl.store(o_ptrs, acc.to(Out.dtype.element_ty))
    tl.store(Lse + off_hz * seqlen_q + offs_m, lse)

# config = {"BLOCK_M": 64, "BLOCK_N": 128, "HEAD_DIM": 128, "arch": "sm_90", "causal": true, "dtype": "fp8e4m3", "num_stages": 3, "num_warps": 4}
# arch = sm_90


// ===== COMPILED SASS (sm_90a) =====

	.target	sm_90a

	.elftype	@"ET_EXEC"


//--------------------- .note.nv.tkinfo           --------------------------
	.section	.note.nv.tkinfo,"",@"SHT_NOTE"
	.sectionflags	@"SHF_NOTE_NV_TKINFO"
	.tkinfo
        /*0018*/ 	.word	0x00000002
        /*0030*/ 	.string	""
        /*0030*/ 	.string	"ptxas"
        /*0030*/ 	.string	"Cuda compilation tools, release 13.0, V13.0.88"
        /*0030*/ 	.string	"Build cuda_13.0.r13.0/compiler.36424714_0"
        /*0030*/ 	.string	"-v  -suppress-debug-info  -lineinfo  -arch sm_90a "



//--------------------- .note.nv.cuinfo           --------------------------
	.section	.note.nv.cuinfo,"",@"SHT_NOTE"
	.sectionflags	@"SHF_NOTE_NV_CUINFO"
        /*0018*/ 	.short	0x0002
        /*001a*/ 	.short	0x005a
        /*001c*/ 	.short	0x0082
	.zero		2


//--------------------- .nv.info                  --------------------------
	.section	.nv.info,"",@"SHT_CUDA_INFO"
	.align	4


	//----- nvinfo : EIATTR_REGCOUNT
	.align		4
        /*0000*/ 	.byte	0x04, 0x2f
        /*0002*/ 	.short	(.L_2 - .L_1)
	.align		4
.L_1:
        /*0004*/ 	.word	index@(attn_fwd)
        /*0008*/ 	.word	0x000000ff


	//----- nvinfo : EIATTR_FRAME_SIZE
	.align		4
.L_2:
        /*000c*/ 	.byte	0x04, 0x11
        /*000e*/ 	.short	(.L_4 - .L_3)
	.align		4
.L_3:
        /*0010*/ 	.word	index@(attn_fwd)
        /*0014*/ 	.word	0x00000540


	//----- nvinfo : EIATTR_MIN_STACK_SIZE
	.align		4
.L_4:
        /*0018*/ 	.byte	0x04, 0x12
        /*001a*/ 	.short	(.L_6 - .L_5)
	.align		4
.L_5:
        /*001c*/ 	.word	index@(attn_fwd)
        /*0020*/ 	.word	0x00000540
.L_6:


//--------------------- .nv.compat                --------------------------
	.section	.nv.compat,"",@"SHT_CUDA_COMPAT_INFO"
	.align	4
        /*0000*/ 	.byte	0x02, 0x09, 0x01, 0x00, 0x02, 0x02, 0x04, 0x00, 0x02, 0x05, 0x05, 0x00, 0x03, 0x07, 0x01, 0x01
        /*0010*/ 	.byte	0x02, 0x03, 0x00, 0x00, 0x02, 0x06, 0x01, 0x00, 0x04, 0x0b, 0x08, 0x00, 0x00, 0x00, 0x00, 0x00
        /*0020*/ 	.byte	0x00, 0x00, 0x00, 0x00


//--------------------- .nv.info.attn_fwd         --------------------------
	.section	.nv.info.attn_fwd,"",@"SHT_CUDA_INFO"
	.sectionflags	@""
	.align	4


	//----- nvinfo : EIATTR_CUDA_API_VERSION
	.align		4
        /*0000*/ 	.byte	0x04, 0x37
        /*0002*/ 	.short	(.L_8 - .L_7)
.L_7:
        /*0004*/ 	.word	0x00000082


	//----- nvinfo : EIATTR_KPARAM_INFO
	.align		4
.L_8:
        /*0008*/ 	.byte	0x04, 0x17
        /*000a*/ 	.short	(.L_10 - .L_9)
.L_9:
        /*000c*/ 	.word	0x00000000
        /*0010*/ 	.short	0x0019
        /*0012*/ 	.short	0x0080
        /*0014*/ 	.byte	0x00, 0xf4, 0x21, 0x00


	//----- nvinfo : EIATTR_KPARAM_INFO
	.align		4
.L_10:
        /*0018*/ 	.byte	0x04, 0x17
        /*001a*/ 	.short	(.L_12 - .L_11)
.L_11:
        /*001c*/ 	.word	0x00000000
        /*0020*/ 	.short	0x0018
        /*0022*/ 	.short	0x0078
        /*0024*/ 	.byte	0x00, 0xf4, 0x21, 0x00


	//----- nvinfo : EIATTR_KPARAM_INFO
	.align		4
.L_12:
        /*0028*/ 	.byte	0x04, 0x17
        /*002a*/ 	.short	(.L_14 - .L_13)
.L_13:
        /*002c*/ 	.word	0x00000000
        /*0030*/ 	.short	0x0017
        /*0032*/ 	.short	0x0070
        /*0034*/ 	.byte	0x00, 0xf0, 0x11, 0x00


	//----- nvinfo : EIATTR_KPARAM_INFO
	.align		4
.L_14:
        /*0038*/ 	.byte	0x04, 0x17
        /*003a*/ 	.short	(.L_16 - .L_15)
.L_15:
        /*003c*/ 	.word	0x00000000
        /*0040*/ 	.short	0x0016
        /*0042*/ 	.short	0x006c
        /*0044*/ 	.byte	0x00, 0xf0, 0x11, 0x00


	//----- nvinfo : EIATTR_KPARAM_INFO
	.align		4
.L_16:
        /*0048*/ 	.byte	0x04, 0x17
        /*004a*/ 	.short	(.L_18 - .L_17)
.L_17:
        /*004c*/ 	.word	0x00000000
        /*0050*/ 	.short	0x0015
        /*0052*/ 	.short	0x0068
        /*0054*/ 	.byte	0x00, 0xf0, 0x11, 0x00


	//----- nvinfo : EIATTR_KPARAM_INFO
	.align		4
.L_18:
        /*0058*/ 	.byte	0x04, 0x17
        /*005a*/ 	.short	(.L_20 - .L_19)
.L_19:
        /*005c*/ 	.word	0x00000000
        /*0060*/ 	.short	0x0014
        /*0062*/ 	.short	0x0064
        /*0064*/ 	.byte	0x00, 0xf0, 0x11, 0x00


	//----- nvinfo : EIATTR_KPARAM_INFO
	.align		4
.L_20:
        /*0068*/ 	.byte	0x04, 0x17
        /*006a*/ 	.short	(.L_22 - .L_21)
.L_21:
        /*006c*/ 	.word	0x00000000
        /*0070*/ 	.short	0x0013
        /*0072*/ 	.short	0x0060
        /*0074*/ 	.byte	0x00, 0xf0, 0x11, 0x00


	//----- nvinfo : EIATTR_KPARAM_INFO
	.align		4
.L_22:
        /*0078*/ 	.byte	0x04, 0x17
        /*007a*/ 	.short	(.L_24 - .L_23)
.L_23:
        /*007c*/ 	.word	0x00000000
        /*0080*/ 	.short	0x0012
        /*0082*/ 	.short	0x005c
        /*0084*/ 	.byte	0x00, 0xf0, 0x11, 0x00


	//----- nvinfo : EIATTR_KPARAM_INFO
	.align		4
.L_24:
        /*0088*/ 	.byte	0x04, 0x17
        /*008a*/ 	.short	(.L_26 - .L_25)
.L_25:
        /*008c*/ 	.word	0x00000000
        /*0090*/ 	.short	0x0011
        /*0092*/ 	.short	0x0058
        /*0094*/ 	.byte	0x00, 0xf0, 0x11, 0x00


	//----- nvinfo : EIATTR_KPARAM_INFO
	.align		4
.L_26:
        /*0098*/ 	.byte	0x04, 0x17
        /*009a*/ 	.short	(.L_28 - .L_27)
.L_27:
        /*009c*/ 	.word	0x00000000
        /*00a0*/ 	.short	0x0010
        /*00a2*/ 	.short	0x0054
        /*00a4*/ 	.byte	0x00, 0xf0, 0x11, 0x00


	//----- nvinfo : EIATTR_KPARAM_INFO
	.align		4
.L_28:
        /*00a8*/ 	.byte	0x04, 0x17
        /*00aa*/ 	.short	(.L_30 - .L_29)
.L_29:
        /*00ac*/ 	.word	0x00000000
        /*00b0*/ 	.short	0x000f
        /*00b2*/ 	.short	0x0050
        /*00b4*/ 	.byte	0x00, 0xf0, 0x11, 0x00


	//----- nvinfo : EIATTR_KPARAM_INFO
	.align		4
.L_30:
        /*00b8*/ 	.byte	0x04, 0x17
        /*00ba*/ 	.short	(.L_32 - .L_31)
.L_31:
        /*00bc*/ 	.word	0x00000000
        /*00c0*/ 	.short	0x000e
        /*00c2*/ 	.short	0x004c
        /*00c4*/ 	.byte	0x00, 0xf0, 0x11, 0x00


	//----- nvinfo : EIATTR_KPARAM_INFO
	.align		4
.L_32:
        /*00c8*/ 	.byte	0x04, 0x17
        /*00ca*/ 	.short	(.L_34 - .L_33)
.L_33:
        /*00cc*/ 	.word	0x00000000
        /*00d0*/ 	.short	0x000d
        /*00d2*/ 	.short	0x0048
        /*00d4*/ 	.byte	0x00, 0xf0, 0x11, 0x00


	//----- nvinfo : EIATTR_KPARAM_INFO
	.align		4
.L_34:
        /*00d8*/ 	.byte	0x04, 0x17
        /*00da*/ 	.short	(.L_36 - .L_35)
.L_35:
        /*00dc*/ 	.word	0x00000000
        /*00e0*/ 	.short	0x000c
        /*00e2*/ 	.short	0x0044
        /*00e4*/ 	.byte	0x00, 0xf0, 0x11, 0x00


	//----- nvinfo : EIATTR_KPARAM_INFO
	.align		4
.L_36:
        /*00e8*/ 	.byte	0x04, 0x17
        /*00ea*/ 	.short	(.L_38 - .L_37)
.L_37:
        /*00ec*/ 	.word	0x00000000
        /*00f0*/ 	.short	0x000b
        /*00f2*/ 	.short	0x0040
        /*00f4*/ 	.byte	0x00, 0xf0, 0x11, 0x00


	//----- nvinfo : EIATTR_KPARAM_INFO
	.align		4
.L_38:
        /*00f8*/ 	.byte	0x04, 0x17
        /*00fa*/ 	.short	(.L_40 - .L_39)
.L_39:
        /*00fc*/ 	.word	0x00000000
        /*0100*/ 	.short	0x000a
        /*0102*/ 	.short	0x003c
        /*0104*/ 	.byte	0x00, 0xf0, 0x11, 0x00


	//----- nvinfo : EIATTR_KPARAM_INFO
	.align		4
.L_40:
        /*0108*/ 	.byte	0x04, 0x17
        /*010a*/ 	.short	(.L_42 - .L_41)
.L_41:
        /*010c*/ 	.word	0x00000000
        /*0110*/ 	.short	0x0009
        /*0112*/ 	.short	0x0038
        /*0114*/ 	.byte	0x00, 0xf0, 0x11, 0x00


	//----- nvinfo : EIATTR_KPARAM_INFO
	.align		4
.L_42:
        /*0118*/ 	.byte	0x04, 0x17
        /*011a*/ 	.short	(.L_44 - .L_43)
.L_43:
        /*011c*/ 	.word	0x00000000
        /*0120*/ 	.short	0x0008
        /*0122*/ 	.short	0x0034
        /*0124*/ 	.byte	0x00, 0xf0, 0x11, 0x00


	//----- nvinfo : EIATTR_KPARAM_INFO
	.align		4
.L_44:
        /*0128*/ 	.byte	0x04, 0x17
        /*012a*/ 	.short	(.L_46 - .L_45)
.L_45:
        /*012c*/ 	.word	0x00000000
        /*0130*/ 	.short	0x0007
        /*0132*/ 	.short	0x0030
        /*0134*/ 	.byte	0x00, 0xf0, 0x11, 0x00


	//----- nvinfo : EIATTR_KPARAM_INFO
	.align		4
.L_46:
        /*0138*/ 	.byte	0x04, 0x17
        /*013a*/ 	.short	(.L_48 - .L_47)
.L_47:
        /*013c*/ 	.word	0x00000000
        /*0140*/ 	.short	0x0006
        /*0142*/ 	.short	0x002c
        /*0144*/ 	.byte	0x00, 0xf0, 0x11, 0x00


	//----- nvinfo : EIATTR_KPARAM_INFO
	.align		4
.L_48:
        /*0148*/ 	.byte	0x04, 0x17
        /*014a*/ 	.short	(.L_50 - .L_49)
.L_49:
        /*014c*/ 	.word	0x00000000
        /*0150*/ 	.short	0x0005
        /*0152*/ 	.short	0x0028
        /*0154*/ 	.byte	0x00, 0xf0, 0x11, 0x00


	//----- nvinfo : EIATTR_KPARAM_INFO
	.align		4
.L_50:
        /*0158*/ 	.byte	0x04, 0x17
        /*015a*/ 	.short	(.L_52 - .L_51)
.L_51:
        /*015c*/ 	.word	0x00000000
        /*0160*/ 	.short	0x0004
        /*0162*/ 	.short	0x0020
        /*0164*/ 	.byte	0x00, 0xf4, 0x21, 0x00


	//----- nvinfo : EIATTR_KPARAM_INFO
	.align		4
.L_52:
        /*0168*/ 	.byte	0x04, 0x17
        /*016a*/ 	.short	(.L_54 - .L_53)
.L_53:
        /*016c*/ 	.word	0x00000000
        /*0170*/ 	.short	0x0003
        /*0172*/ 	.short	0x0018
        /*0174*/ 	.byte	0x00, 0xf4, 0x21, 0x00


	//----- nvinfo : EIATTR_KPARAM_INFO
	.align		4
.L_54:
        /*0178*/ 	.byte	0x04, 0x17
        /*017a*/ 	.short	(.L_56 - .L_55)
.L_55:
        /*017c*/ 	.word	0x00000000
        /*0180*/ 	.short	0x0002
        /*0182*/ 	.short	0x0010
        /*0184*/ 	.byte	0x00, 0xf4, 0x21, 0x00


	//----- nvinfo : EIATTR_KPARAM_INFO
	.align		4
.L_56:
        /*0188*/ 	.byte	0x04, 0x17
        /*018a*/ 	.short	(.L_58 - .L_57)
.L_57:
        /*018c*/ 	.word	0x00000000
        /*0190*/ 	.short	0x0001
        /*0192*/ 	.short	0x0008
        /*0194*/ 	.byte	0x00, 0xf4, 0x21, 0x00


	//----- nvinfo : EIATTR_KPARAM_INFO
	.align		4
.L_58:
        /*0198*/ 	.byte	0x04, 0x17
        /*019a*/ 	.short	(.L_60 - .L_59)
.L_59:
        /*019c*/ 	.word	0x00000000
        /*01a0*/ 	.short	0x0000
        /*01a2*/ 	.short	0x0000
        /*01a4*/ 	.byte	0x00, 0xf4, 0x21, 0x00


	//----- nvinfo : EIATTR_SPARSE_MMA_MASK
	.align		4
.L_60:
        /*01a8*/ 	.byte	0x03, 0x50
        /*01aa*/ 	.short	0x0000


	//----- nvinfo : EIATTR_MAXREG_COUNT
	.align		4
        /*01ac*/ 	.byte	0x03, 0x1b
        /*01ae*/ 	.short	0x00ff


	//----- nvinfo : EIATTR_NUM_BARRIERS
	.align		4
        /*01b0*/ 	.byte	0x02, 0x4c
        /*01b2*/ 	.byte	0x01
	.zero		1


	//----- nvinfo : EIATTR_ANNOTATIONS
	.align		4
        /*01b4*/ 	.byte	0x04, 0x55
        /*01b6*/ 	.short	(.L_62 - .L_61)


	//   ....[0]....
.L_61:
        /*01b8*/ 	.word	0x00000001
        /*01bc*/ 	.byte	0xa0, 0x15, 0x00, 0x00, 0x01, 0x00, 0x00, 0x00, 0xb0, 0x15, 0x00, 0x00, 0x01, 0x00, 0x00, 0x00
        /* <DEDUP_REMOVED lines=334> */
        /*16ac*/ 	.byte	0xf0, 0x01, 0x01, 0x00, 0x01, 0x00, 0x00, 0x00, 0x40, 0x02, 0x01, 0x00


	//----- nvinfo : EIATTR_MERCURY_ISA_VERSION
	.align		4
.L_62:
        /*16b8*/ 	.byte	0x03, 0x5f
        /*16ba*/ 	.short	0x0101


	//----- nvinfo : EIATTR_COOP_GROUP_MASK_REGIDS
	.align		4
        /*16bc*/ 	.byte	0x04, 0x29
        /*16be*/ 	.short	(.L_64 - .L_63)


	//   ....[0]....
.L_63:
        /*16c0*/ 	.word	0xffffffff


	//   ....[1]....
        /*16c4*/ 	.word	0xffffffff


	//   ....[2]....
        /*16c8*/ 	.word	0xffffffff


	//   ....[3]....
        /*16cc*/ 	.word	0xffffffff


	//   ....[4]....
        /*16d0*/ 	.word	0xffffffff


	//   ....[5]....
        /*16d4*/ 	.word	0xffffffff


	//   ....[6]....
        /*16d8*/ 	.word	0xffffffff


	//   ....[7]....
        /*16dc*/ 	.word	0xffffffff


	//   ....[8]....
        /*16e0*/ 	.word	0xffffffff


	//   ....[9]....
        /*16e4*/ 	.word	0xffffffff


	//   ....[10]....
        /*16e8*/ 	.word	0xffffffff


	//   ....[11]....
        /*16ec*/ 	.word	0xffffffff


	//   ....[12]....
        /*16f0*/ 	.word	0xffffffff


	//   ....[13]....
        /*16f4*/ 	.word	0xffffffff


	//   ....[14]....
        /*16f8*/ 	.word	0xffffffff


	//   ....[15]....
        /*16fc*/ 	.word	0xffffffff


	//   ....[16]....
        /*1700*/ 	.word	0xffffffff


	//   ....[17]....
        /*1704*/ 	.word	0xffffffff


	//   ....[18]....
        /*1708*/ 	.word	0xffffffff


	//   ....[19]....
        /*170c*/ 	.word	0xffffffff


	//   ....[20]....
        /*1710*/ 	.word	0xffffffff


	//   ....[21]....
        /*1714*/ 	.word	0xffffffff


	//   ....[22]....
        /*1718*/ 	.word	0xffffffff


	//   ....[23]....
        /*171c*/ 	.word	0xffffffff


	//----- nvinfo : EIATTR_COOP_GROUP_INSTR_OFFSETS
	.align		4
.L_64:
        /*1720*/ 	.byte	0x04, 0x28
        /*1722*/ 	.short	(.L_66 - .L_65)


	//   ....[0]....
.L_65:
        /*1724*/ 	.word	0x0000d3b0


	//   ....[1]....
        /*1728*/ 	.word	0x0000d3d0


	//   ....[2]....
        /*172c*/ 	.word	0x0000d970


	//   ....[3]....
        /*1730*/ 	.word	0x0000dc80


	//   ....[4]....
        /*1734*/ 	.word	0x0000e9f0


	//   ....[5]....
        /*1738*/ 	.word	0x0000ea00


	//   ....[6]....
        /*173c*/ 	.word	0x0000ea30


	//   ....[7]....
        /*1740*/ 	.word	0x0000ea40


	//   ....[8]....
        /*1744*/ 	.word	0x0000ebd0


	//   ....[9]....
        /*1748*/ 	.word	0x0000ebe0


	//   ....[10]....
        /*174c*/ 	.word	0x0000ebf0


	//   ....[11]....
        /*1750*/ 	.word	0x0000ec00


	//   ....[12]....
        /*1754*/ 	.word	0x0000f620


	//   ....[13]....
        /*1758*/ 	.word	0x0000f650


	//   ....[14]....
        /*175c*/ 	.word	0x0000f670


	//   ....[15]....
        /*1760*/ 	.word	0x0000f680


	//   ....[16]....
        /*1764*/ 	.word	0x0000f690


	//   ....[17]....
        /*1768*/ 	.word	0x0000f6a0


	//   ....[18]....
        /*176c*/ 	.word	0x0000f6b0


	//   ....[19]....
        /*1770*/ 	.word	0x0000f6c0


	//   ....[20]....
        /*1774*/ 	.word	0x00010050


	//   ....[21]....
        /*1778*/ 	.word	0x00010060


	//   ....[22]....
        /*177c*/ 	.word	0x000100b0


	//   ....[23]....
        /*1780*/ 	.word	0x000100c0


	//----- nvinfo : EIATTR_EXIT_INSTR_OFFSETS
	.align		4
.L_66:
        /*1784*/ 	.byte	0x04, 0x1c
        /*1786*/ 	.short	(.L_68 - .L_67)


	//   ....[0]....
.L_67:
        /*1788*/ 	.word	0x000139e0


	//   ....[1]....
        /*178c*/ 	.word	0x00013a10


	//----- nvinfo : EIATTR_REQNTID
	.align		4
.L_68:
        /*1790*/ 	.byte	0x04, 0x10
        /*1792*/ 	.short	(.L_70 - .L_69)
.L_69:
        /*1794*/ 	.word	0x00000080
        /*1798*/ 	.word	0x00000001
        /*179c*/ 	.word	0x00000001


	//----- nvinfo : EIATTR_CBANK_PARAM_SIZE
	.align		4
.L_70:
        /*17a0*/ 	.byte	0x03, 0x19
        /*17a2*/ 	.short	0x0088


	//----- nvinfo : EIATTR_PARAM_CBANK
	.align		4
        /*17a4*/ 	.byte	0x04, 0x0a
        /*17a6*/ 	.short	(.L_72 - .L_71)
	.align		4
.L_71:
        /*17a8*/ 	.word	index@(.nv.constant0.attn_fwd)
        /*17ac*/ 	.short	0x0210
        /*17ae*/ 	.short	0x0088


	//----- nvinfo : EIATTR_SW_WAR
	.align		4
.L_72:
        /*17b0*/ 	.byte	0x04, 0x36
        /*17b2*/ 	.short	(.L_74 - .L_73)
.L_73:
        /*17b4*/ 	.word	0x00000008
.L_74:


//--------------------- .nv.callgraph             --------------------------
	.section	.nv.callgraph,"",@"SHT_CUDA_CALLGRAPH"
	.align	4
	.sectionentsize	8
	.align		4
        /*0000*/ 	.word	0x00000000
	.align		4
        /*0004*/ 	.word	0xffffffff
	.align		4
        /*0008*/ 	.word	0x00000000
	.align		4
        /*000c*/ 	.word	0xfffffffe
	.align		4
        /*0010*/ 	.word	0x00000000
	.align		4
        /*0014*/ 	.word	0xfffffffd
	.align		4
        /*0018*/ 	.word	0x00000000
	.align		4
        /*001c*/ 	.word	0xfffffffc


//--------------------- .nv.constant4             --------------------------
	.section	.nv.constant4,"a",@progbits
	.align	8
	.align		8
.nv.constant4:
        /*0000*/ 	.dword	_$_str


//--------------------- .text.attn_fwd            --------------------------
	.section	.text.attn_fwd,"ax",@progbits
	.align	128
        .global         attn_fwd
        .type           attn_fwd,@function
        .size           attn_fwd,(.L_x_3 - attn_fwd)
        .other          attn_fwd,@"STO_CUDA_ENTRY STV_DEFAULT"
attn_fwd:
.text.attn_fwd:
[----:B------:R-:W0:Y:S01]  /*0000*/  LDC R1, c[0x0][0x28] ;  /* 0x00000a00ff017b82 */ /* 0x000e220000000800 */
[----:B------:R-:W1:Y:S07]  /*0010*/  S2R R3, SR_CTAID.X ;  /* 0x0000000000037919 */ /* 0x000e6e0000002500 */
[----:B------:R-:W2:Y:S01]  /*0020*/  S2UR UR14, SR_CTAID.Y ;  /* 0x00000000000e79c3 */ /* 0x000ea20000002600 */
[----:B------:R-:W-:Y:S01]  /*0030*/  ULDC.64 UR4, c[0x0][0x240] ;  /* 0x0000900000047ab9 */ /* 0x000fe20000000a00 */
[----:B------:R-:W-:Y:S01]  /*0040*/  ULDC.64 UR20, c[0x0][0x208] ;  /* 0x0000820000147ab9 */ /* 0x000fe20000000a00 */
[----:B------:R-:W3:Y:S01]  /*0050*/  S2R R152, SR_TID.X ;  /* 0x0000000000987919 */ /* 0x000ee20000002100 */
[----:B0-----:R-:W-:-:S04]  /*0060*/  VIADD R1, R1, 0xfffffac0 ;  /* 0xfffffac001017836 */ /* 0x001fc80000000000 */
[----:B------:R-:W0:Y:S08]  /*0070*/  LDC R5, c[0x0][0x248] ;  /* 0x00009200ff057b82 */ /* 0x000e300000000800 */
[----:B------:R-:W4:Y:S01]  /*0080*/  LDC.64 R10, c[0x0][0x210] ;  /* 0x00008400ff0a7b82 */ /* 0x000f220000000a00 */
[----:B--2---:R-:W-:Y:S01]  /*0090*/  UIMAD UR4, UR14, UR4, URZ ;  /* 0x000000040e0472a4 */ /* 0x004fe2000f8e023f */
[----:B-1----:R-:W-:Y:S01]  /*00a0*/  IMAD.SHL.U32 R3, R3, 0x40, RZ ;  /* 0x0000004003037824 */ /* 0x002fe200078e00ff */
[----:B---3--:R-:W-:-:S04]  /*00b0*/  SHF.R.U32.HI R0, RZ, 0x6, R152 ;  /* 0x00000006ff007819 */ /* 0x008fc80000011698 */
[----:B------:R-:W-:Y:S02]  /*00c0*/  LOP3.LUT R2, R3, 0x3f, R152, 0xf8, !PT ;  /* 0x0000003f03027812 */ /* 0x000fe400078ef898 */
[----:B------:R-:W-:Y:S02]  /*00d0*/  SGXT.U32 R0, R0, 0x1 ;  /* 0x000000010000781a */ /* 0x000fe40000000000 */
[----:B------:R-:W-:Y:S01]  /*00e0*/  LEA.HI R6, R152, 0xe, RZ, 0x1a ;  /* 0x0000000e98067811 */ /* 0x000fe200078fd0ff */
[----:B------:R-:W-:Y:S01]  /*00f0*/  IMAD R7, R2, UR5, RZ ;  /* 0x0000000502077c24 */ /* 0x000fe2000f8e02ff */
[----:B------:R-:W-:Y:S01]  /*0100*/  USHF.R.S32.HI UR5, URZ, 0x1f, UR4 ;  /* 0x0000001f3f057899 */ /* 0x000fe20008011404 */
[-C--:B0-----:R-:W-:Y:S01]  /*0110*/  IMAD R9, R0, R5.reuse, RZ ;  /* 0x0000000500097224 */ /* 0x081fe200078e02ff */
[----:B------:R-:W-:Y:S02]  /*0120*/  LEA.HI R8, R152, 0x1e, RZ, 0x1a ;  /* 0x0000001e98087811 */ /* 0x000fe400078fd0ff */
[----:B----4-:R-:W-:Y:S01]  /*0130*/  IADD3 R4, P0, P1, R7, UR4, R10 ;  /* 0x0000000407047c10 */ /* 0x010fe2000f91e00a */
[----:B------:R-:W-:Y:S01]  /*0140*/  IMAD R25, R5, 0x2, R9 ;  /* 0x0000000205197824 */ /* 0x000fe200078e0209 */
[----:B------:R-:W-:Y:S01]  /*0150*/  SHF.R.S32.HI R2, RZ, 0x1f, R7 ;  /* 0x0000001fff027819 */ /* 0x000fe20000011407 */
[----:B------:R-:W-:-:S03]  /*0160*/  IMAD R7, R6, R5, RZ ;  /* 0x0000000506077224 */ /* 0x000fc600078e02ff */
[----:B------:R-:W-:Y:S02]  /*0170*/  IADD3.X R2, R2, UR5, R11, P0, P1 ;  /* 0x0000000502027c10 */ /* 0x000fe400087e240b */
[-C--:B------:R-:W-:Y:S02]  /*0180*/  IADD3 R10, P0, R9, R4.reuse, RZ ;  /* 0x00000004090a7210 */ /* 0x080fe40007f1e0ff */
[----:B------:R-:W-:Y:S02]  /*0190*/  IADD3 R12, P1, R25, R4, RZ ;  /* 0x00000004190c7210 */ /* 0x000fe40007f3e0ff */
[----:B------:R-:W-:Y:S01]  /*01a0*/  LEA.HI.X.SX32 R11, R9, R2, 0x1, P0 ;  /* 0x00000002090b7211 */ /* 0x000fe200000f0eff */
[-C--:B------:R-:W-:Y:S01]  /*01b0*/  IMAD R9, R8, R5.reuse, RZ ;  /* 0x0000000508097224 */ /* 0x080fe200078e02ff */
[----:B------:R-:W-:Y:S02]  /*01c0*/  LEA.HI R18, R152, 0x2e, RZ, 0x1a ;  /* 0x0000002e98127811 */ /* 0x000fe400078fd0ff */
[----:B------:R-:W-:Y:S01]  /*01d0*/  IADD3 R14, P0, R7, R4, RZ ;  /* 0x00000004070e7210 */ /* 0x000fe20007f1e0ff */
[----:B------:R0:W2:Y:S01]  /*01e0*/  LDG.E.U8 R6, desc[UR20][R10.64] ;  /* 0x000000140a067981 */ /* 0x0000a2000c1e1100 */
[----:B------:R-:W-:Y:S01]  /*01f0*/  LEA.HI.X.SX32 R13, R25, R2, 0x1, P1 ;  /* 0x00000002190d7211 */ /* 0x000fe200008f0eff */
[----:B------:R-:W-:Y:S01]  /*0200*/  IMAD R19, R18, R5, RZ ;  /* 0x0000000512137224 */ /* 0x000fe200078e02ff */
[----:B------:R-:W-:-:S02]  /*0210*/  LEA.HI R20, R152, 0x3e, RZ, 0x1a ;  /* 0x0000003e98147811 */ /* 0x000fc400078fd0ff */
[----:B------:R-:W-:Y:S02]  /*0220*/  IADD3 R16, P1, R9, R4, RZ ;  /* 0x0000000409107210 */ /* 0x000fe40007f3e0ff */
[----:B------:R-:W-:Y:S01]  /*0230*/  LEA.HI R22, R152, 0x4e, RZ, 0x1a ;  /* 0x0000004e98167811 */ /* 0x000fe200078fd0ff */
[-C--:B------:R-:W-:Y:S01]  /*0240*/  IMAD R21, R20, R5.reuse, RZ ;  /* 0x0000000514157224 */ /* 0x080fe200078e02ff */
[-C--:B------:R-:W-:Y:S02]  /*0250*/  LEA.HI.X.SX32 R15, R7, R2.reuse, 0x1, P0 ;  /* 0x00000002070f7211 */ /* 0x080fe400000f0eff */
[----:B------:R1:W3:Y:S01]  /*0260*/  LDG.E.U8 R7, desc[UR20][R12.64] ;  /* 0x000000140c077981 */ /* 0x0002e2000c1e1100 */
[----:B------:R-:W-:Y:S01]  /*0270*/  LEA.HI.X.SX32 R17, R9, R2, 0x1, P1 ;  /* 0x0000000209117211 */ /* 0x000fe200008f0eff */
[----:B0-----:R-:W-:Y:S01]  /*0280*/  IMAD R11, R22, R5, RZ ;  /* 0x00000005160b7224 */ /* 0x001fe200078e02ff */
[----:B------:R-:W-:Y:S01]  /*0290*/  LEA.HI R10, R152, 0x5e, RZ, 0x1a ;  /* 0x0000005e980a7811 */ /* 0x000fe200078fd0ff */
[----:B------:R0:W4:Y:S01]  /*02a0*/  LDG.E.U8 R8, desc[UR20][R14.64] ;  /* 0x000000140e087981 */ /* 0x000122000c1e1100 */
[----:B------:R-:W-:-:S02]  /*02b0*/  IADD3 R18, P0, R19, R4, RZ ;  /* 0x0000000413127210 */ /* 0x000fc40007f1e0ff */
[----:B-1----:R-:W-:Y:S01]  /*02c0*/  LEA.HI R12, R152, 0x6e, RZ, 0x1a ;  /* 0x0000006e980c7811 */ /* 0x002fe200078fd0ff */
[----:B------:R1:W5:Y:S01]  /*02d0*/  LDG.E.U8 R9, desc[UR20][R16.64] ;  /* 0x0000001410097981 */ /* 0x000362000c1e1100 */
[----:B------:R-:W-:Y:S02]  /*02e0*/  IADD3 R20, P1, R21, R4, RZ ;  /* 0x0000000415147210 */ /* 0x000fe40007f3e0ff */
[----:B------:R-:W-:Y:S01]  /*02f0*/  LEA.HI.X.SX32 R19, R19, R2, 0x1, P0 ;  /* 0x0000000213137211 */ /* 0x000fe200000f0eff */
[-C--:B0-----:R-:W-:Y:S01]  /*0300*/  IMAD R15, R10, R5.reuse, RZ ;  /* 0x000000050a0f7224 */ /* 0x081fe200078e02ff */
[----:B------:R-:W-:Y:S02]  /*0310*/  IADD3 R22, P0, R11, R4, RZ ;  /* 0x000000040b167210 */ /* 0x000fe40007f1e0ff */
[----:B------:R-:W-:Y:S01]  /*0320*/  LEA.HI.X.SX32 R21, R21, R2, 0x1, P1 ;  /* 0x0000000215157211 */ /* 0x000fe200008f0eff */
[----:B------:R-:W-:Y:S02]  /*0330*/  IMAD R13, R5, 0x2, R25 ;  /* 0x00000002050d7824 */ /* 0x000fe400078e0219 */
[----:B-1----:R-:W-:Y:S01]  /*0340*/  IMAD R17, R12, R5, RZ ;  /* 0x000000050c117224 */ /* 0x002fe200078e02ff */
[----:B------:R-:W-:Y:S01]  /*0350*/  IADD3 R24, P1, R15, R4, RZ ;  /* 0x000000040f187210 */ /* 0x000fe20007f3e0ff */
[----:B------:R0:W5:Y:S01]  /*0360*/  LDG.E.U8 R10, desc[UR20][R18.64] ;  /* 0x00000014120a7981 */ /* 0x000162000c1e1100 */
[----:B------:R-:W-:-:S02]  /*0370*/  LEA.HI.X.SX32 R23, R11, R2, 0x1, P0 ;  /* 0x000000020b177211 */ /* 0x000fc400000f0eff */
[----:B------:R-:W-:Y:S01]  /*0380*/  IADD3 R26, P0, R17, R4, RZ ;  /* 0x00000004111a7210 */ /* 0x000fe20007f1e0ff */
[----:B------:R1:W5:Y:S01]  /*0390*/  LDG.E.U8 R11, desc[UR20][R20.64] ;  /* 0x00000014140b7981 */ /* 0x000362000c1e1100 */
[-C--:B------:R-:W-:Y:S01]  /*03a0*/  LEA.HI.X.SX32 R25, R15, R2.reuse, 0x1, P1 ;  /* 0x000000020f197211 */ /* 0x080fe200008f0eff */
[----:B------:R-:W-:Y:S01]  /*03b0*/  IMAD R15, R5, 0x2, R13 ;  /* 0x00000002050f7824 */ /* 0x000fe200078e020d */
[----:B------:R-:W-:Y:S01]  /*03c0*/  LEA.HI.X.SX32 R27, R17, R2, 0x1, P0 ;  /* 0x00000002111b7211 */ /* 0x000fe200000f0eff */
[----:B------:R1:W5:Y:S01]  /*03d0*/  LDG.E.U8 R60, desc[UR20][R22.64] ;  /* 0x00000014163c7981 */ /* 0x000362000c1e1100 */
[----:B------:R-:W-:Y:S01]  /*03e0*/  IADD3 R12, P0, R13, R4, RZ ;  /* 0x000000040d0c7210 */ /* 0x000fe20007f1e0ff */
[----:B------:R-:W-:Y:S02]  /*03f0*/  IMAD R17, R5, 0x2, R15 ;  /* 0x0000000205117824 */ /* 0x000fe400078e020f */
[----:B------:R1:W5:Y:S01]  /*0400*/  LDG.E.U8 R68, desc[UR20][R24.64] ;  /* 0x0000001418447981 */ /* 0x000362000c1e1100 */
[----:B------:R-:W-:-:S02]  /*0410*/  LEA.HI.X.SX32 R13, R13, R2, 0x1, P0 ;  /* 0x000000020d0d7211 */ /* 0x000fc400000f0eff */
[----:B------:R-:W-:Y:S01]  /*0420*/  IADD3 R14, P0, R15, R4, RZ ;  /* 0x000000040f0e7210 */ /* 0x000fe20007f1e0ff */
[----:B0-----:R-:W-:Y:S01]  /*0430*/  IMAD R19, R5, 0x2, R17 ;  /* 0x0000000205137824 */ /* 0x001fe200078e0211 */
[----:B------:R-:W5:Y:S02]  /*0440*/  LDG.E.U8 R76, desc[UR20][R26.64] ;  /* 0x000000141a4c7981 */ /* 0x000f64000c1e1100 */
[----:B------:R-:W-:Y:S01]  /*0450*/  LEA.HI.X.SX32 R15, R15, R2, 0x1, P0 ;  /* 0x000000020f0f7211 */ /* 0x000fe200000f0eff */
[----:B-1----:R-:W-:Y:S01]  /*0460*/  IMAD R21, R5, 0x2, R19 ;  /* 0x0000000205157824 */ /* 0x002fe200078e0213 */
[----:B------:R-:W-:Y:S01]  /*0470*/  IADD3 R16, P0, R17, R4, RZ ;  /* 0x0000000411107210 */ /* 0x000fe20007f1e0ff */
[----:B------:R-:W4:Y:S02]  /*0480*/  LDG.E.U8 R28, desc[UR20][R12.64] ;  /* 0x000000140c1c7981 */ /* 0x000f24000c1e1100 */
[----:B------:R-:W-:Y:S01]  /*0490*/  IMAD R23, R5, 0x4, R21 ;  /* 0x0000000405177824 */ /* 0x000fe200078e0215 */
[----:B------:R-:W-:Y:S01]  /*04a0*/  LEA.HI.X.SX32 R17, R17, R2, 0x1, P0 ;  /* 0x0000000211117211 */ /* 0x000fe200000f0eff */
[----:B------:R0:W5:Y:S01]  /*04b0*/  LDG.E.U8 R29, desc[UR20][R14.64] ;  /* 0x000000140e1d7981 */ /* 0x000162000c1e1100 */
[----:B------:R-:W-:Y:S01]  /*04c0*/  IADD3 R18, P0, R19, R4, RZ ;  /* 0x0000000413127210 */ /* 0x000fe20007f1e0ff */
[----:B------:R-:W-:-:S02]  /*04d0*/  IMAD R25, R5, 0x2, R23 ;  /* 0x0000000205197824 */ /* 0x000fc400078e0217 */
[----:B------:R1:W5:Y:S01]  /*04e0*/  LDG.E.U8 R26, desc[UR20][R16.64] ;  /* 0x00000014101a7981 */ /* 0x000362000c1e1100 */
[----:B------:R-:W-:Y:S02]  /*04f0*/  LEA.HI.X.SX32 R19, R19, R2, 0x1, P0 ;  /* 0x0000000213137211 */ /* 0x000fe400000f0eff */
[----:B------:R-:W-:Y:S01]  /*0500*/  IADD3 R20, P0, R21, R4, RZ ;  /* 0x0000000415147210 */ /* 0x000fe20007f1e0ff */
[----:B0-----:R-:W-:-:S03]  /*0510*/  IMAD R15, R5, 0x2, R25 ;  /* 0x00000002050f7824 */ /* 0x001fc600078e0219 */
[----:B------:R-:W-:Y:S01]  /*0520*/  LEA.HI.X.SX32 R21, R21, R2, 0x1, P0 ;  /* 0x0000000215157211 */ /* 0x000fe200000f0eff */
[----:B------:R-:W5:Y:S01]  /*0530*/  LDG.E.U8 R30, desc[UR20][R18.64] ;  /* 0x00000014121e7981 */ /* 0x000f62000c1e1100 */
[-C--:B------:R-:W-:Y:S01]  /*0540*/  IADD3 R12, P0, R25, R4.reuse, RZ ;  /* 0x00000004190c7210 */ /* 0x080fe20007f1e0ff */
[----:B-1----:R-:W-:Y:S01]  /*0550*/  IMAD R17, R5, 0x2, R15 ;  /* 0x0000000205117824 */ /* 0x002fe200078e020f */
[----:B------:R-:W-:Y:S01]  /*0560*/  IADD3 R22, P1, R23, R4, RZ ;  /* 0x0000000417167210 */ /* 0x000fe20007f3e0ff */
[----:B------:R0:W5:Y:S01]  /*0570*/  LDG.E.U8 R31, desc[UR20][R20.64] ;  /* 0x00000014141f7981 */ /* 0x000162000c1e1100 */
[----:B------:R-:W-:Y:S01]  /*0580*/  LEA.HI.X.SX32 R13, R25, R2, 0x1, P0 ;  /* 0x00000002190d7211 */ /* 0x000fe200000f0eff */
[----:B------:R-:W-:Y:S01]  /*0590*/  IMAD R25, R5, 0x2, R17 ;  /* 0x0000000205197824 */ /* 0x000fe200078e0211 */
[----:B------:R-:W-:Y:S02]  /*05a0*/  IADD3 R14, P0, R15, R4, RZ ;  /* 0x000000040f0e7210 */ /* 0x000fe40007f1e0ff */
[-C--:B------:R-:W-:Y:S01]  /*05b0*/  LEA.HI.X.SX32 R23, R23, R2.reuse, 0x1, P1 ;  /* 0x0000000217177211 */ /* 0x080fe200008f0eff */
[----:B------:R-:W-:Y:S01]  /*05c0*/  IMAD R27, R5, 0x2, R25 ;  /* 0x00000002051b7824 */ /* 0x000fe200078e0219 */
[----:B------:R-:W-:Y:S01]  /*05d0*/  LEA.HI.X.SX32 R15, R15, R2, 0x1, P0 ;  /* 0x000000020f0f7211 */ /* 0x000fe200000f0eff */
[----:B------:R-:W5:Y:S01]  /*05e0*/  LDG.E.U8 R33, desc[UR20][R12.64] ;  /* 0x000000140c217981 */ /* 0x000f62000c1e1100 */
[----:B------:R-:W-:-:S03]  /*05f0*/  IADD3 R16, P0, R17, R4, RZ ;  /* 0x0000000411107210 */ /* 0x000fc60007f1e0ff */
[----:B------:R1:W5:Y:S01]  /*0600*/  LDG.E.U8 R32, desc[UR20][R22.64] ;  /* 0x0000001416207981 */ /* 0x000362000c1e1100 */
[----:B------:R-:W-:Y:S02]  /*0610*/  LEA.HI.X.SX32 R17, R17, R2, 0x1, P0 ;  /* 0x0000000211117211 */ /* 0x000fe400000f0eff */
[-C--:B0-----:R-:W-:Y:S01]  /*0620*/  IADD3 R20, P0, R27, R4.reuse, RZ ;  /* 0x000000041b147210 */ /* 0x081fe20007f1e0ff */
[----:B------:R0:W5:Y:S01]  /*0630*/  LDG.E.U8 R34, desc[UR20][R14.64] ;  /* 0x000000140e227981 */ /* 0x000162000c1e1100 */
[----:B------:R-:W-:Y:S01]  /*0640*/  IADD3 R18, P1, R25, R4, RZ ;  /* 0x0000000419127210 */ /* 0x000fe20007f3e0ff */
[----:B-1----:R-:W-:Y:S01]  /*0650*/  IMAD R23, R5, 0x2, R27 ;  /* 0x0000000205177824 */ /* 0x002fe200078e021b */
[-C--:B------:R-:W-:Y:S01]  /*0660*/  LEA.HI.X.SX32 R21, R27, R2.reuse, 0x1, P0 ;  /* 0x000000021b157211 */ /* 0x080fe200000f0eff */
[----:B------:R1:W5:Y:S01]  /*0670*/  LDG.E.U8 R35, desc[UR20][R16.64] ;  /* 0x0000001410237981 */ /* 0x000362000c1e1100 */
[----:B------:R-:W-:Y:S01]  /*0680*/  LEA.HI.X.SX32 R19, R25, R2, 0x1, P1 ;  /* 0x0000000219137211 */ /* 0x000fe200008f0eff */
[----:B------:R-:W-:Y:S01]  /*0690*/  IMAD R25, R5, 0x4, R23 ;  /* 0x0000000405197824 */ /* 0x000fe200078e0217 */
[C---:B------:R-:W-:Y:S01]  /*06a0*/  IADD3 R12, P0, R23.reuse, R4, RZ ;  /* 0x00000004170c7210 */ /* 0x040fe20007f1e0ff */
[----:B------:R-:W5:Y:S03]  /*06b0*/  LDG.E.U8 R37, desc[UR20][R20.64] ;  /* 0x0000001414257981 */ /* 0x000f66000c1e1100 */
[----:B------:R-:W-:Y:S01]  /*06c0*/  LEA.HI.X.SX32 R13, R23, R2, 0x1, P0 ;  /* 0x00000002170d7211 */ /* 0x000fe200000f0eff */
[----:B------:R-:W-:Y:S01]  /*06d0*/  IMAD R23, R5, 0x2, R25 ;  /* 0x0000000205177824 */ /* 0x000fe200078e0219 */
[----:B0-----:R-:W-:Y:S01]  /*06e0*/  IADD3 R14, P0, R25, R4, RZ ;  /* 0x00000004190e7210 */ /* 0x001fe20007f1e0ff */
[----:B------:R0:W5:Y:S02]  /*06f0*/  LDG.E.U8 R36, desc[UR20][R18.64] ;  /* 0x0000001412247981 */ /* 0x000164000c1e1100 */
[----:B------:R-:W-:Y:S01]  /*0700*/  IMAD R27, R5, 0x2, R23 ;  /* 0x00000002051b7824 */ /* 0x000fe200078e0217 */
[----:B------:R-:W-:Y:S01]  /*0710*/  LEA.HI.X.SX32 R15, R25, R2, 0x1, P0 ;  /* 0x00000002190f7211 */ /* 0x000fe200000f0eff */
[----:B------:R0:W5:Y:S03]  /*0720*/  LDG.E.U8 R38, desc[UR20][R12.64] ;  /* 0x000000140c267981 */ /* 0x000166000c1e1100 */
[----:B-1----:R-:W-:Y:S01]  /*0730*/  IADD3 R16, P0, R27, R4, RZ ;  /* 0x000000041b107210 */ /* 0x002fe20007f1e0ff */
[----:B------:R1:W5:Y:S01]  /*0740*/  LDG.E.U8 R39, desc[UR20][R14.64] ;  /* 0x000000140e277981 */ /* 0x000362000c1e1100 */
[----:B0-----:R-:W-:-:S02]  /*0750*/  IMAD R19, R5, 0x2, R27 ;  /* 0x0000000205137824 */ /* 0x001fc400078e021b */
[----:B------:R-:W-:Y:S02]  /*0760*/  LEA.HI.X.SX32 R17, R27, R2, 0x1, P0 ;  /* 0x000000021b117211 */ /* 0x000fe400000f0eff */
[----:B------:R-:W-:Y:S01]  /*0770*/  IMAD R21, R5, 0x2, R19 ;  /* 0x0000000205157824 */ /* 0x000fe200078e0213 */
[-C--:B------:R-:W-:Y:S02]  /*0780*/  IADD3 R22, P1, R23, R4.reuse, RZ ;  /* 0x0000000417167210 */ /* 0x080fe40007f3e0ff */
[----:B------:R-:W5:Y:S01]  /*0790*/  LDG.E.U8 R41, desc[UR20][R16.64] ;  /* 0x0000001410297981 */ /* 0x000f62000c1e1100 */
[----:B------:R-:W-:Y:S01]  /*07a0*/  IADD3 R18, P0, R19, R4, RZ ;  /* 0x0000000413127210 */ /* 0x000fe20007f1e0ff */
[----:B------:R-:W-:Y:S01]  /*07b0*/  IMAD R25, R5, 0x2, R21 ;  /* 0x0000000205197824 */ /* 0x000fe200078e0215 */
[-C--:B------:R-:W-:Y:S02]  /*07c0*/  LEA.HI.X.SX32 R23, R23, R2.reuse, 0x1, P1 ;  /* 0x0000000217177211 */ /* 0x080fe400008f0eff */
[----:B------:R-:W-:Y:S01]  /*07d0*/  LEA.HI.X.SX32 R19, R19, R2, 0x1, P0 ;  /* 0x0000000213137211 */ /* 0x000fe200000f0eff */
[----:B------:R-:W-:Y:S01]  /*07e0*/  IMAD R27, R5, 0x2, R25 ;  /* 0x00000002051b7824 */ /* 0x000fe200078e0219 */
[-C--:B------:R-:W-:Y:S01]  /*07f0*/  IADD3 R12, P0, R21, R4.reuse, RZ ;  /* 0x00000004150c7210 */ /* 0x080fe20007f1e0ff */
[----:B------:R0:W5:Y:S01]  /*0800*/  LDG.E.U8 R40, desc[UR20][R22.64] ;  /* 0x0000001416287981 */ /* 0x000162000c1e1100 */
[----:B------:R-:W-:-:S02]  /*0810*/  IADD3 R20, P1, R25, R4, RZ ;  /* 0x0000000419147210 */ /* 0x000fc40007f3e0ff */
[----:B------:R-:W-:Y:S01]  /*0820*/  LEA.HI.X.SX32 R13, R21, R2, 0x1, P0 ;  /* 0x00000002150d7211 */ /* 0x000fe200000f0eff */
[----:B------:R0:W5:Y:S01]  /*0830*/  LDG.E.U8 R42, desc[UR20][R18.64] ;  /* 0x00000014122a7981 */ /* 0x000162000c1e1100 */
[----:B-1----:R-:W-:Y:S01]  /*0840*/  IADD3 R14, P0, R27, R4, RZ ;  /* 0x000000041b0e7210 */ /* 0x002fe20007f1e0ff */
[----:B0-----:R-:W-:-:S03]  /*0850*/  IMAD R23, R5, 0x4, R27 ;  /* 0x0000000405177824 */ /* 0x001fc600078e021b */
        /* <DEDUP_REMOVED lines=8> */
[----:B------:R-:W-:Y:S01]  /*08e0*/  IADD3 R18, P0, R25, R4, RZ ;  /* 0x0000000419127210 */ /* 0x000fe20007f1e0ff */
[----:B------:R1:W5:Y:S02]  /*08f0*/  LDG.E.U8 R44, desc[UR20][R20.64] ;  /* 0x00000014142c7981 */ /* 0x000364000c1e1100 */
[----:B------:R-:W-:Y:S01]  /*0900*/  IMAD R27, R5, 0x2, R23 ;  /* 0x00000002051b7824 */ /* 0x000fe200078e0217 */
[----:B------:R-:W-:Y:S01]  /*0910*/  LEA.HI.X.SX32 R19, R25, R2, 0x1, P0 ;  /* 0x0000000219137211 */ /* 0x000fe200000f0eff */
[----:B------:R1:W5:Y:S03]  /*0920*/  LDG.E.U8 R46, desc[UR20][R16.64] ;  /* 0x00000014102e7981 */ /* 0x000366000c1e1100 */
[----:B0-----:R-:W-:Y:S01]  /*0930*/  IADD3 R12, P0, R27, R4, RZ ;  /* 0x000000041b0c7210 */ /* 0x001fe20007f1e0ff */
[----:B------:R0:W5:Y:S01]  /*0940*/  LDG.E.U8 R47, desc[UR20][R18.64] ;  /* 0x00000014122f7981 */ /* 0x000162000c1e1100 */
[----:B-1----:R-:W-:-:S02]  /*0950*/  IMAD R21, R5, 0x2, R27 ;  /* 0x0000000205157824 */ /* 0x002fc400078e021b */
[----:B------:R-:W-:Y:S02]  /*0960*/  LEA.HI.X.SX32 R13, R27, R2, 0x1, P0 ;  /* 0x000000021b0d7211 */ /* 0x000fe400000f0eff */
[----:B------:R-:W-:Y:S01]  /*0970*/  IMAD R25, R5, 0x2, R21 ;  /* 0x0000000205197824 */ /* 0x000fe200078e0215 */
[-C--:B------:R-:W-:Y:S02]  /*0980*/  IADD3 R14, P0, R21, R4.reuse, RZ ;  /* 0x00000004150e7210 */ /* 0x080fe40007f1e0ff */
[----:B------:R-:W5:Y:S01]  /*0990*/  LDG.E.U8 R49, desc[UR20][R12.64] ;  /* 0x000000140c317981 */ /* 0x000f62000c1e1100 */
[----:B------:R-:W-:Y:S02]  /*09a0*/  IADD3 R22, P1, R23, R4, RZ ;  /* 0x0000000417167210 */ /* 0x000fe40007f3e0ff */
[-C--:B------:R-:W-:Y:S01]  /*09b0*/  LEA.HI.X.SX32 R15, R21, R2.reuse, 0x1, P0 ;  /* 0x00000002150f7211 */ /* 0x080fe200000f0eff */
[----:B------:R-:W-:Y:S01]  /*09c0*/  IMAD R21, R5, 0x2, R25 ;  /* 0x0000000205157824 */ /* 0x000fe200078e0219 */
[----:B------:R-:W-:-:S02]  /*09d0*/  LEA.HI.X.SX32 R23, R23, R2, 0x1, P1 ;  /* 0x0000000217177211 */ /* 0x000fc400008f0eff */
[----:B------:R-:W-:Y:S01]  /*09e0*/  IADD3 R16, P0, R25, R4, RZ ;  /* 0x0000000419107210 */ /* 0x000fe20007f1e0ff */
[----:B------:R-:W-:Y:S01]  /*09f0*/  IMAD R27, R5, 0x4, R21 ;  /* 0x00000004051b7824 */ /* 0x000fe200078e0215 */
[----:B------:R-:W5:Y:S02]  /*0a00*/  LDG.E.U8 R50, desc[UR20][R14.64] ;  /* 0x000000140e327981 */ /* 0x000f64000c1e1100 */
[----:B------:R-:W-:Y:S02]  /*0a10*/  LEA.HI.X.SX32 R17, R25, R2, 0x1, P0 ;  /* 0x0000000219117211 */ /* 0x000fe400000f0eff */
[----:B------:R1:W5:Y:S01]  /*0a20*/  LDG.E.U8 R48, desc[UR20][R22.64] ;  /* 0x0000001416307981 */ /* 0x000362000c1e1100 */
[-C--:B0-----:R-:W-:Y:S02]  /*0a30*/  IADD3 R18, P0, R27, R4.reuse, RZ ;  /* 0x000000041b127210 */ /* 0x081fe40007f1e0ff */
[----:B------:R-:W-:Y:S01]  /*0a40*/  IADD3 R20, P1, R21, R4, RZ ;  /* 0x0000000415147210 */ /* 0x000fe20007f3e0ff */
[----:B------:R-:W5:Y:S01]  /*0a50*/  LDG.E.U8 R51, desc[UR20][R16.64] ;  /* 0x0000001410337981 */ /* 0x000f62000c1e1100 */
[-C--:B------:R-:W-:Y:S01]  /*0a60*/  LEA.HI.X.SX32 R19, R27, R2.reuse, 0x1, P0 ;  /* 0x000000021b137211 */ /* 0x080fe200000f0eff */
[----:B-1----:R-:W-:Y:S01]  /*0a70*/  IMAD R23, R5, 0x2, R27 ;  /* 0x0000000205177824 */ /* 0x002fe200078e021b */
[----:B------:R-:W-:-:S03]  /*0a80*/  LEA.HI.X.SX32 R21, R21, R2, 0x1, P1 ;  /* 0x0000000215157211 */ /* 0x000fc600008f0eff */
[----:B------:R-:W5:Y:S01]  /*0a90*/  LDG.E.U8 R53, desc[UR20][R18.64] ;  /* 0x0000001412357981 */ /* 0x000f62000c1e1100 */
[----:B------:R-:W-:Y:S01]  /*0aa0*/  IMAD R25, R5, 0x2, R23 ;  /* 0x0000000205197824 */ /* 0x000fe200078e0217 */
[C---:B------:R-:W-:Y:S02]  /*0ab0*/  IADD3 R12, P0, R23.reuse, R4, RZ ;  /* 0x00000004170c7210 */ /* 0x040fe40007f1e0ff */
[----:B------:R0:W5:Y:S02]  /*0ac0*/  LDG.E.U8 R52, desc[UR20][R20.64] ;  /* 0x0000001414347981 */ /* 0x000164000c1e1100 */
[----:B------:R-:W-:Y:S01]  /*0ad0*/  LEA.HI.X.SX32 R13, R23, R2, 0x1, P0 ;  /* 0x00000002170d7211 */ /* 0x000fe200000f0eff */
[----:B------:R-:W-:Y:S01]  /*0ae0*/  IMAD R23, R5, 0x2, R25 ;  /* 0x0000000205177824 */ /* 0x000fe200078e0219 */
[----:B------:R-:W-:-:S03]  /*0af0*/  IADD3 R14, P0, R25, R4, RZ ;  /* 0x00000004190e7210 */ /* 0x000fc60007f1e0ff */
[----:B------:R-:W-:Y:S01]  /*0b00*/  IMAD R27, R5, 0x2, R23 ;  /* 0x00000002051b7824 */ /* 0x000fe200078e0217 */
[----:B------:R-:W-:Y:S01]  /*0b10*/  LEA.HI.X.SX32 R15, R25, R2, 0x1, P0 ;  /* 0x00000002190f7211 */ /* 0x000fe200000f0eff */
[----:B------:R1:W5:Y:S02]  /*0b20*/  LDG.E.U8 R54, desc[UR20][R12.64] ;  /* 0x000000140c367981 */ /* 0x000364000c1e1100 */
[----:B0-----:R-:W-:Y:S01]  /*0b30*/  IMAD R21, R5, 0x2, R27 ;  /* 0x0000000205157824 */ /* 0x001fe200078e021b */
[C---:B------:R-:W-:Y:S01]  /*0b40*/  IADD3 R16, P0, R27.reuse, R4, RZ ;  /* 0x000000041b107210 */ /* 0x040fe20007f1e0ff */
[----:B------:R0:W5:Y:S03]  /*0b50*/  LDG.E.U8 R55, desc[UR20][R14.64] ;  /* 0x000000140e377981 */ /* 0x000166000c1e1100 */
[----:B------:R-:W-:Y:S01]  /*0b60*/  LEA.HI.X.SX32 R17, R27, R2, 0x1, P0 ;  /* 0x000000021b117211 */ /* 0x000fe200000f0eff */
[----:B------:R-:W-:Y:S01]  /*0b70*/  IMAD R25, R5, 0x2, R21 ;  /* 0x0000000205197824 */ /* 0x000fe200078e0215 */
[----:B------:R-:W-:-:S02]  /*0b80*/  IADD3 R18, P0, R21, R4, RZ ;  /* 0x0000000415127210 */ /* 0x000fc40007f1e0ff */
[----:B------:R-:W-:Y:S01]  /*0b90*/  IADD3 R22, P1, R23, R4, RZ ;  /* 0x0000000417167210 */ /* 0x000fe20007f3e0ff */
[----:B------:R-:W5:Y:S01]  /*0ba0*/  LDG.E.U8 R57, desc[UR20][R16.64] ;  /* 0x0000001410397981 */ /* 0x000f62000c1e1100 */
[-C--:B------:R-:W-:Y:S01]  /*0bb0*/  LEA.HI.X.SX32 R19, R21, R2.reuse, 0x1, P0 ;  /* 0x0000000215137211 */ /* 0x080fe200000f0eff */
[----:B------:R-:W-:Y:S01]  /*0bc0*/  IMAD R21, R5, 0x4, R25 ;  /* 0x0000000405157824 */ /* 0x000fe200078e0219 */
[----:B------:R-:W-:Y:S02]  /*0bd0*/  LEA.HI.X.SX32 R23, R23, R2, 0x1, P1 ;  /* 0x0000000217177211 */ /* 0x000fe400008f0eff */
[----:B-1----:R-:W-:Y:S01]  /*0be0*/  IADD3 R12, P0, R25, R4, RZ ;  /* 0x00000004190c7210 */ /* 0x002fe20007f1e0ff */
[----:B------:R-:W-:Y:S01]  /*0bf0*/  IMAD R27, R5, 0x2, R21 ;  /* 0x00000002051b7824 */ /* 0x000fe200078e0215 */
[----:B------:R-:W5:Y:S02]  /*0c00*/  LDG.E.U8 R58, desc[UR20][R18.64] ;  /* 0x00000014123a7981 */ /* 0x000f64000c1e1100 */
[----:B------:R-:W-:-:S02]  /*0c10*/  LEA.HI.X.SX32 R13, R25, R2, 0x1, P0 ;  /* 0x00000002190d7211 */ /* 0x000fc400000f0eff */
        /* <DEDUP_REMOVED lines=50> */
[----:B------:R-:W-:Y:S01]  /*0f40*/  IADD3 R16, P0, R27, R4, RZ ;  /* 0x000000041b107210 */ /* 0x000fe20007f1e0ff */
[----:B------:R0:W5:Y:S02]  /*0f50*/  LDG.E.U8 R73, desc[UR20][R14.64] ;  /* 0x000000140e497981 */ /* 0x000164000c1e1100 */
[----:B------:R-:W-:Y:S01]  /*0f60*/  IMAD R25, R5, 0x2, R21 ;  /* 0x0000000205197824 */ /* 0x000fe200078e0215 */
[----:B------:R-:W-:Y:S02]  /*0f70*/  LEA.HI.X.SX32 R17, R27, R2, 0x1, P0 ;  /* 0x000000021b117211 */ /* 0x000fe400000f0eff */
[----:B------:R-:W-:-:S02]  /*0f80*/  IADD3 R18, P0, R21, R4, RZ ;  /* 0x0000000415127210 */ /* 0x000fc40007f1e0ff */
[----:B------:R-:W-:Y:S01]  /*0f90*/  IADD3 R22, P1, R23, R4, RZ ;  /* 0x0000000417167210 */ /* 0x000fe20007f3e0ff */
[----:B-1----:R-:W-:Y:S01]  /*0fa0*/  IMAD R13, R5, 0x2, R25 ;  /* 0x00000002050d7824 */ /* 0x002fe200078e0219 */
[----:B------:R-:W-:Y:S01]  /*0fb0*/  LEA.HI.X.SX32 R19, R21, R2, 0x1, P0 ;  /* 0x0000000215137211 */ /* 0x000fe200000f0eff */
[----:B------:R-:W5:Y:S01]  /*0fc0*/  LDG.E.U8 R75, desc[UR20][R16.64] ;  /* 0x00000014104b7981 */ /* 0x000f62000c1e1100 */
[----:B------:R-:W-:Y:S02]  /*0fd0*/  IADD3 R20, P0, R25, R4, RZ ;  /* 0x0000000419147210 */ /* 0x000fe40007f1e0ff */
[-C--:B------:R-:W-:Y:S01]  /*0fe0*/  LEA.HI.X.SX32 R23, R23, R2.reuse, 0x1, P1 ;  /* 0x0000000217177211 */ /* 0x080fe200008f0eff */
[----:B0-----:R-:W-:Y:S01]  /*0ff0*/  IMAD R15, R5, 0x2, R13 ;  /* 0x00000002050f7824 */ /* 0x001fe200078e020d */
[----:B------:R-:W-:Y:S01]  /*1000*/  LEA.HI.X.SX32 R21, R25, R2, 0x1, P0 ;  /* 0x0000000219157211 */ /* 0x000fe200000f0eff */
[----:B------:R-:W5:Y:S01]  /*1010*/  LDG.E.U8 R77, desc[UR20][R18.64] ;  /* 0x00000014124d7981 */ /* 0x000f62000c1e1100 */
[----:B------:R-:W-:-:S03]  /*1020*/  IADD3 R12, P0, R13, R4, RZ ;  /* 0x000000040d0c7210 */ /* 0x000fc60007f1e0ff */
[----:B------:R0:W5:Y:S01]  /*1030*/  LDG.E.U8 R74, desc[UR20][R22.64] ;  /* 0x00000014164a7981 */ /* 0x000162000c1e1100 */
[----:B------:R-:W-:Y:S02]  /*1040*/  LEA.HI R24, R152, 0x7e, RZ, 0x1a ;  /* 0x0000007e98187811 */ /* 0x000fe400078fd0ff */
[----:B------:R-:W-:Y:S01]  /*1050*/  LEA.HI.X.SX32 R13, R13, R2, 0x1, P0 ;  /* 0x000000020d0d7211 */ /* 0x000fe200000f0eff */
[----:B------:R-:W5:Y:S01]  /*1060*/  LDG.E.U8 R20, desc[UR20][R20.64] ;  /* 0x0000001414147981 */ /* 0x000f62000c1e1100 */
[----:B------:R-:W-:Y:S01]  /*1070*/  IADD3 R14, P0, R15, R4, RZ ;  /* 0x000000040f0e7210 */ /* 0x000fe20007f1e0ff */
[----:B0-----:R-:W-:-:S03]  /*1080*/  IMAD R23, R5, 0x2, R15 ;  /* 0x0000000205177824 */ /* 0x001fc600078e020f */
[----:B------:R-:W-:Y:S01]  /*1090*/  LEA.HI.X.SX32 R15, R15, R2, 0x1, P0 ;  /* 0x000000020f0f7211 */ /* 0x000fe200000f0eff */
[----:B------:R-:W-:Y:S01]  /*10a0*/  IMAD R27, R24, R5, RZ ;  /* 0x00000005181b7224 */ /* 0x000fe200078e02ff */
[----:B------:R0:W5:Y:S01]  /*10b0*/  LDG.E.U8 R12, desc[UR20][R12.64] ;  /* 0x000000140c0c7981 */ /* 0x000162000c1e1100 */
[----:B------:R-:W-:Y:S01]  /*10c0*/  IMAD R25, R5, 0x2, R23 ;  /* 0x0000000205197824 */ /* 0x000fe200078e0217 */
[-C--:B------:R-:W-:Y:S02]  /*10d0*/  IADD3 R16, P0, R23, R4.reuse, RZ ;  /* 0x0000000417107210 */ /* 0x080fe40007f1e0ff */
[----:B------:R-:W5:Y:S01]  /*10e0*/  LDG.E.U8 R14, desc[UR20][R14.64] ;  /* 0x000000140e0e7981 */ /* 0x000f62000c1e1100 */
[----:B------:R-:W-:Y:S01]  /*10f0*/  IMAD R5, R5, 0x2, R25 ;  /* 0x0000000205057824 */ /* 0x000fe200078e0219 */
[-C--:B------:R-:W-:Y:S02]  /*1100*/  IADD3 R22, P2, R27, R4.reuse, RZ ;  /* 0x000000041b167210 */ /* 0x080fe40007f5e0ff */
[----:B------:R-:W-:-:S02]  /*1110*/  IADD3 R18, P1, R25, R4, RZ ;  /* 0x0000000419127210 */ /* 0x000fc40007f3e0ff */
[----:B------:R-:W-:Y:S02]  /*1120*/  LEA.HI.X.SX32 R17, R23, R2, 0x1, P0 ;  /* 0x0000000217117211 */ /* 0x000fe400000f0eff */
[----:B------:R-:W-:Y:S02]  /*1130*/  IADD3 R4, P0, R5, R4, RZ ;  /* 0x0000000405047210 */ /* 0x000fe40007f1e0ff */
[-C--:B------:R-:W-:Y:S01]  /*1140*/  LEA.HI.X.SX32 R19, R25, R2.reuse, 0x1, P1 ;  /* 0x0000000219137211 */ /* 0x080fe200008f0eff */
[----:B------:R-:W5:Y:S01]  /*1150*/  LDG.E.U8 R16, desc[UR20][R16.64] ;  /* 0x0000001410107981 */ /* 0x000f62000c1e1100 */
[-C--:B------:R-:W-:Y:S02]  /*1160*/  LEA.HI.X.SX32 R23, R27, R2.reuse, 0x1, P2 ;  /* 0x000000021b177211 */ /* 0x080fe400010f0eff */
[----:B------:R-:W-:Y:S01]  /*1170*/  LEA.HI.X.SX32 R5, R5, R2, 0x1, P0 ;  /* 0x0000000205057211 */ /* 0x000fe200000f0eff */
[----:B------:R-:W5:Y:S04]  /*1180*/  LDG.E.U8 R18, desc[UR20][R18.64] ;  /* 0x0000001412127981 */ /* 0x000f68000c1e1100 */
[----:B------:R1:W5:Y:S04]  /*1190*/  LDG.E.U8 R4, desc[UR20][R4.64] ;  /* 0x0000001404047981 */ /* 0x000368000c1e1100 */
[----:B------:R-:W5:Y:S01]  /*11a0*/  LDG.E.U8 R22, desc[UR20][R22.64] ;  /* 0x0000001416167981 */ /* 0x000f62000c1e1100 */
[----:B------:R-:W2:Y:S01]  /*11b0*/  S2UR UR4, SR_CgaCtaId ;  /* 0x00000000000479c3 */ /* 0x000ea20000008800 */
[----:B0-----:R-:W-:-:S02]  /*11c0*/  LOP3.LUT R13, R152, 0x7, RZ, 0xc0, !PT ;  /* 0x00000007980d7812 */ /* 0x001fc400078ec0ff */
[----:B------:R-:W-:-:S03]  /*11d0*/  LOP3.LUT R2, R152, 0x3f, RZ, 0xc0, !PT ;  /* 0x0000003f98027812 */ /* 0x000fc600078ec0ff */
[----:B------:R-:W-:Y:S01]  /*11e0*/  IMAD.SHL.U32 R13, R13, 0x10, RZ ;  /* 0x000000100d0d7824 */ /* 0x000fe200078e00ff */
[----:B------:R-:W-:-:S03]  /*11f0*/  UMOV UR15, 0x400 ;  /* 0x00000400000f7882 */ /* 0x000fc60000000000 */
[----:B------:R-:W-:-:S05]  /*1200*/  IMAD R13, R2, 0x80, R13 ;  /* 0x00000080020d7824 */ /* 0x000fca00078e020d */
[----:B------:R-:W-:-:S04]  /*1210*/  LOP3.LUT R13, R13, R0, RZ, 0xfc, !PT ;  /* 0x000000000d0d7212 */ /* 0x000fc800078efcff */
[C---:B------:R-:W-:Y:S01]  /*1220*/  LOP3.LUT R0, R13.reuse, 0x10, RZ, 0x3c, !PT ;  /* 0x000000100d007812 */ /* 0x040fe200078e3cff */
[----:B--2---:R-:W-:Y:S01]  /*1230*/  ULEA UR15, UR4, UR15, 0x18 ;  /* 0x0000000f040f7291 */ /* 0x004fe2000f8ec03f */
[C---:B------:R-:W-:Y:S02]  /*1240*/  LOP3.LUT R2, R13.reuse, 0x20, RZ, 0x3c, !PT ;  /* 0x000000200d027812 */ /* 0x040fe400078e3cff */
[----:B-1----:R-:W-:-:S06]  /*1250*/  LOP3.LUT R5, R13, 0x30, RZ, 0x3c, !PT ;  /* 0x000000300d057812 */ /* 0x002fcc00078e3cff */
[----:B------:R-:W-:Y:S04]  /*1260*/  STS.U8 [R13+UR15+0x4000], R6 ;  /* 0x004000060d007988 */ /* 0x000fe8000800000f */
[----:B---3--:R-:W-:Y:S04]  /*1270*/  STS.U8 [R13+UR15+0x4002], R7 ;  /* 0x004002070d007988 */ /* 0x008fe8000800000f */
[----:B----4-:R-:W-:Y:S04]  /*1280*/  STS.U8 [R13+UR15+0x4004], R28 ;  /* 0x0040041c0d007988 */ /* 0x010fe8000800000f */
[----:B-----5:R-:W-:Y:S04]  /*1290*/  STS.U8 [R13+UR15+0x4006], R29 ;  /* 0x0040061d0d007988 */ /* 0x020fe8000800000f */
[----:B------:R-:W-:Y:S04]  /*12a0*/  STS.U8 [R13+UR15+0x4008], R26 ;  /* 0x0040081a0d007988 */ /* 0x000fe8000800000f */
        /* <DEDUP_REMOVED lines=10> */
[----:B------:R0:W-:Y:S04]  /*1350*/  STS.U8 [R0+UR15+0x400e], R9 ;  /* 0x00400e0900007988 */ /* 0x0001e8000800000f */
[----:B------:R-:W-:Y:S04]  /*1360*/  STS.U8 [R2+UR15+0x4000], R39 ;  /* 0x0040002702007988 */ /* 0x000fe8000800000f */
[----:B------:R-:W-:Y:S01]  /*1370*/  STS.U8 [R2+UR15+0x4002], R40 ;  /* 0x0040022802007988 */ /* 0x000fe2000800000f */
[----:B0-----:R-:W-:-:S03]  /*1380*/  LOP3.LUT R0, R13, 0x40, RZ, 0x3c, !PT ;  /* 0x000000400d007812 */ /* 0x001fc600078e3cff */
[----:B------:R-:W-:Y:S04]  /*1390*/  STS.U8 [R2+UR15+0x4004], R41 ;  /* 0x0040042902007988 */ /* 0x000fe8000800000f */
[----:B------:R-:W-:Y:S04]  /*13a0*/  STS.U8 [R2+UR15+0x4006], R42 ;  /* 0x0040062a02007988 */ /* 0x000fe8000800000f */
[----:B------:R-:W-:Y:S04]  /*13b0*/  STS.U8 [R2+UR15+0x4008], R43 ;  /* 0x0040082b02007988 */ /* 0x000fe8000800000f */
[----:B------:R-:W-:Y:S04]  /*13c0*/  STS.U8 [R2+UR15+0x400a], R44 ;  /* 0x00400a2c02007988 */ /* 0x000fe8000800000f */
[----:B------:R-:W-:Y:S04]  /*13d0*/  STS.U8 [R2+UR15+0x400c], R45 ;  /* 0x00400c2d02007988 */ /* 0x000fe8000800000f */
[----:B------:R0:W-:Y:S04]  /*13e0*/  STS.U8 [R2+UR15+0x400e], R10 ;  /* 0x00400e0a02007988 */ /* 0x0001e8000800000f */
[----:B------:R-:W-:Y:S01]  /*13f0*/  STS.U8 [R5+UR15+0x4000], R46 ;  /* 0x0040002e05007988 */ /* 0x000fe2000800000f */
[----:B0-----:R-:W-:-:S03]  /*1400*/  LOP3.LUT R2, R13, 0x50, RZ, 0x3c, !PT ;  /* 0x000000500d027812 */ /* 0x001fc600078e3cff */
        /* <DEDUP_REMOVED lines=17> */
[----:B0-----:R-:W-:-:S03]  /*1520*/  IMAD.MOV.U32 R0, RZ, RZ, 0x3f800000 ;  /* 0x3f800000ff007424 */ /* 0x001fc600078e00ff */
[----:B------:R-:W-:Y:S04]  /*1530*/  STS.U8 [R2+UR15+0x4004], R63 ;  /* 0x0040043f02007988 */ /* 0x000fe8000800000f */
[----:B------:R-:W-:Y:S04]  /*1540*/  STS.U8 [R2+UR15+0x4006], R64 ;  /* 0x0040064002007988 */ /* 0x000fe8000800000f */
[----:B------:R-:W-:Y:S04]  /*1550*/  STS.U8 [R2+UR15+0x4008], R65 ;  /* 0x0040084102007988 */ /* 0x000fe8000800000f */
[----:B------:R-:W-:Y:S04]  /*1560*/  STS.U8 [R2+UR15+0x400a], R66 ;  /* 0x00400a4202007988 */ /* 0x000fe8000800000f */
[----:B------:R-:W-:Y:S04]  /*1570*/  STS.U8 [R2+UR15+0x400c], R67 ;  /* 0x00400c4302007988 */ /* 0x000fe8000800000f */
[----:B------:R0:W-:Y:S02]  /*1580*/  STS.U8 [R2+UR15+0x400e], R68 ;  /* 0x00400e4402007988 */ /* 0x0001e4000800000f */
[----:B0-----:R-:W-:-:S05]  /*1590*/  IMAD.MOV.U32 R2, RZ, RZ, 0x3f800000 ;  /* 0x3f800000ff027424 */ /* 0x001fca00078e00ff */
[----:B------:R-:W-:Y:S04]  /*15a0*/  STL [R1+0xcc], R2 ;  /* 0x0000cc0201007387 */ /* 0x000fe80000100800 */
[----:B------:R0:W-:Y:S02]  /*15b0*/  STL [R1+0xc8], R0 ;  /* 0x0000c80001007387 */ /* 0x0001e40000100800 */
[----:B0-----:R-:W-:-:S05]  /*15c0*/  VIADD R0, R3, 0x40 ;  /* 0x0000004003007836 */ /* 0x001fca0000000000 */
[----:B------:R-:W-:Y:S02]  /*15d0*/  ISETP.GE.AND P0, PT, R0, 0x1, PT ;  /* 0x000000010000780c */ /* 0x000fe40003f06270 */
[C---:B------:R-:W-:Y:S02]  /*15e0*/  LOP3.LUT R5, R13.reuse, 0x60, RZ, 0x3c, !PT ;  /* 0x000000600d057812 */ /* 0x040fe400078e3cff */
[----:B------:R-:W-:-:S03]  /*15f0*/  LOP3.LUT R13, R13, 0x70, RZ, 0x3c, !PT ;  /* 0x000000700d0d7812 */ /* 0x000fc600078e3cff */
[----:B------:R0:W-:Y:S04]  /*1600*/  STS.U8 [R5+UR15+0x4000], R69 ;  /* 0x0040004505007988 */ /* 0x0001e8000800000f */
[----:B------:R0:W-:Y:S04]  /*1610*/  STS.U8 [R5+UR15+0x4002], R70 ;  /* 0x0040024605007988 */ /* 0x0001e8000800000f */
[----:B------:R0:W-:Y:S04]  /*1620*/  STS.U8 [R5+UR15+0x4004], R71 ;  /* 0x0040044705007988 */ /* 0x0001e8000800000f */
[----:B------:R0:W-:Y:S04]  /*1630*/  STS.U8 [R5+UR15+0x4006], R72 ;  /* 0x0040064805007988 */ /* 0x0001e8000800000f */
[----:B------:R0:W-:Y:S04]  /*1640*/  STS.U8 [R5+UR15+0x4008], R73 ;  /* 0x0040084905007988 */ /* 0x0001e8000800000f */
[----:B------:R0:W-:Y:S04]  /*1650*/  STS.U8 [R5+UR15+0x400a], R74 ;  /* 0x00400a4a05007988 */ /* 0x0001e8000800000f */
[----:B------:R0:W-:Y:S04]  /*1660*/  STS.U8 [R5+UR15+0x400c], R75 ;  /* 0x00400c4b05007988 */ /* 0x0001e8000800000f */
[----:B------:R0:W-:Y:S01]  /*1670*/  STS.U8 [R5+UR15+0x400e], R76 ;  /* 0x00400e4c05007988 */ /* 0x0001e2000800000f */
[----:B------:R-:W-:-:S03]  /*1680*/  IMAD.MOV.U32 R11, RZ, RZ, -0x800000 ;  /* 0xff800000ff0b7424 */ /* 0x000fc600078e00ff */
[----:B------:R0:W-:Y:S01]  /*1690*/  STS.U8 [R13+UR15+0x4000], R77 ;  /* 0x0040004d0d007988 */ /* 0x0001e2000800000f */
[----:B------:R-:W-:-:S03]  /*16a0*/  IMAD.MOV.U32 R10, RZ, RZ, -0x800000 ;  /* 0xff800000ff0a7424 */ /* 0x000fc600078e00ff */
[----:B------:R0:W-:Y:S01]  /*16b0*/  STS.U8 [R13+UR15+0x4002], R20 ;  /* 0x004002140d007988 */ /* 0x0001e2000800000f */
[----:B------:R-:W-:-:S03]  /*16c0*/  CS2R R88, SRZ ;  /* 0x0000000000587805 */ /* 0x000fc6000001ff00 */
        /* <DEDUP_REMOVED lines=11> */
[----:B------:R-:W-:Y:S02]  /*1780*/  CS2R R100, SRZ ;  /* 0x0000000000647805 */ /* 0x000fe4000001ff00 */
[----:B------:R-:W-:Y:S02]  /*1790*/  CS2R R102, SRZ ;  /* 0x0000000000667805 */ /* 0x000fe4000001ff00 */
[----:B------:R-:W-:Y:S02]  /*17a0*/  CS2R R104, SRZ ;  /* 0x0000000000687805 */ /* 0x000fe4000001ff00 */
[----:B------:R-:W-:Y:S02]  /*17b0*/  CS2R R106, SRZ ;  /* 0x00000000006a7805 */ /* 0x000fe4000001ff00 */
[----:B------:R-:W-:Y:S02]  /*17c0*/  CS2R R108, SRZ ;  /* 0x00000000006c7805 */ /* 0x000fe4000001ff00 */
[----:B------:R-:W-:-:S02]  /*17d0*/  CS2R R110, SRZ ;  /* 0x00000000006e7805 */ /* 0x000fc4000001ff00 */
        /* <DEDUP_REMOVED lines=20> */
[----:B------:R-:W-:Y:S01]  /*1920*/  LOP3.LUT R6, R152, 0x7f, RZ, 0xc0, !PT ;  /* 0x0000007f98067812 */ /* 0x000fe200078ec0ff */
[----:B0-----:R-:W-:Y:S06]  /*1930*/  @!P0 BRA `(.L_x_0) ;  /* 0x000000e8002c8947 */ /* 0x001fec0003800000 */
[----:B------:R-:W0:Y:S01]  /*1940*/  LDC.64 R20, c[0x0][0x250] ;  /* 0x00009400ff147b82 */ /* 0x000e220000000a00 */
[C---:B------:R-:W-:Y:S01]  /*1950*/  LOP3.LUT R0, R152.reuse, 0x1, RZ, 0xc0, !PT ;  /* 0x0000000198007812 */ /* 0x040fe200078ec0ff */
[----:B------:R-:W-:Y:S01]  /*1960*/  ULDC UR4, c[0x0][0x258] ;  /* 0x0000960000047ab9 */ /* 0x000fe20000000800 */
[----:B------:R-:W-:Y:S01]  /*1970*/  LOP3.LUT R5, R152, 0x1c, RZ, 0xc0, !PT ;  /* 0x0000001c98057812 */ /* 0x000fe200078ec0ff */
[----:B------:R-:W-:Y:S01]  /*1980*/  ULDC.64 UR12, c[0x0][0x260] ;  /* 0x00009800000c7ab9 */ /* 0x000fe20000000a00 */
[--C-:B------:R-:W-:Y:S01]  /*1990*/  SHF.R.U32.HI R2, RZ, 0x2, R152.reuse ;  /* 0x00000002ff027819 */ /* 0x100fe20000011698 */
[----:B------:R-:W-:Y:S01]  /*19a0*/  ULDC.64 UR6, c[0x0][0x218] ;  /* 0x0000860000067ab9 */ /* 0x000fe20000000a00 */
[--C-:B------:R-:W-:Y:S01]  /*19b0*/  SHF.R.U32.HI R4, RZ, 0x1, R152.reuse ;  /* 0x00000001ff047819 */ /* 0x100fe20000011698 */
[----:B------:R-:W1:Y:S01]  /*19c0*/  LDC.64 R10, c[0x0][0x220] ;  /* 0x00008800ff0a7b82 */ /* 0x000e620000000a00 */
[----:B------:R-:W-:Y:S01]  /*19d0*/  IMAD R7, R0, 0x2, R5 ;  /* 0x0000000200077824 */ /* 0x000fe200078e0205 */
[----:B------:R-:W-:Y:S01]  /*19e0*/  SHF.R.U32.HI R0, RZ, 0x1, R152 ;  /* 0x00000001ff007819 */ /* 0x000fe20000011698 */
[----:B------:R-:W-:Y:S01]  /*19f0*/  UIMAD UR12, UR14, UR12, URZ ;  /* 0x0000000c0e0c72a4 */ /* 0x000fe2000f8e023f */
[----:B------:R-:W-:Y:S01]  /*1a00*/  SGXT.U32 R5, R2, 0x3 ;  /* 0x000000030205781a */ /* 0x000fe20000000000 */
[----:B------:R-:W-:Y:S01]  /*1a10*/  IMAD.MOV.U32 R8, RZ, RZ, 0x5410 ;  /* 0x00005410ff087424 */ /* 0x000fe200078e00ff */
[----:B------:R-:W-:Y:S01]  /*1a20*/  SGXT.U32 R2, R4, 0x1 ;  /* 0x000000010402781a */ /* 0x000fe20000000000 */
[----:B------:R-:W-:Y:S01]  /*1a30*/  IMAD.MOV.U32 R163, RZ, RZ, 0x3f800000 ;  /* 0x3f800000ffa37424 */ /* 0x000fe200078e00ff */
[----:B------:R-:W-:Y:S01]  /*1a40*/  LOP3.LUT R0, R5, 0x30, R0, 0xf8, !PT ;  /* 0x0000003005007812 */ /* 0x000fe200078ef800 */
[C---:B------:R-:W-:Y:S01]  /*1a50*/  IMAD R5, R6.reuse, UR4, RZ ;  /* 0x0000000406057c24 */ /* 0x040fe2000f8e02ff */
[----:B------:R-:W-:Y:S01]  /*1a60*/  LOP3.LUT R2, R7, R2, RZ, 0xfc, !PT ;  /* 0x0000000207027212 */ /* 0x000fe200078efcff */
[----:B------:R-:W-:Y:S01]  /*1a70*/  IMAD R7, R6, UR13, RZ ;  /* 0x0000000d06077c24 */ /* 0x000fe2000f8e02ff */
[----:B------:R-:W-:Y:S01]  /*1a80*/  USHF.R.S32.HI UR4, URZ, 0x1f, UR12 ;  /* 0x0000001f3f047899 */ /* 0x000fe2000801140c */
[----:B------:R-:W-:Y:S01]  /*1a90*/  LOP3.LUT R3, R0, R3, RZ, 0xfc, !PT ;  /* 0x0000000300037212 */ /* 0x000fe200078efcff */
[----:B------:R-:W-:Y:S01]  /*1aa0*/  IMAD.MOV.U32 R161, RZ, RZ, -0x800000 ;  /* 0xff800000ffa17424 */ /* 0x000fe200078e00ff */
[----:B------:R-:W-:Y:S01]  /*1ab0*/  SHF.R.S32.HI R9, RZ, 0x1f, R5 ;  /* 0x0000001fff097819 */ /* 0x000fe20000011405 */
[----:B0-----:R-:W-:Y:S01]  /*1ac0*/  IMAD R20, R20, UR14, RZ ;  /* 0x0000000e14147c24 */ /* 0x001fe2000f8e02ff */
[----:B------:R-:W-:Y:S01]  /*1ad0*/  SHF.R.S32.HI R0, RZ, 0x1f, R7 ;  /* 0x0000001fff007819 */ /* 0x000fe20000011407 */
[C---:B------:R-:W-:Y:S01]  /*1ae0*/  IMAD R200, R21.reuse, 0x58, RZ ;  /* 0x0000005815c87824 */ /* 0x040fe200078e02ff */
[----:B------:R0:W-:Y:S01]  /*1af0*/  STL [R1+0xcc], R163 ;  /* 0x0000cca301007387 */ /* 0x0001e20000100800 */
[----:B------:R-:W-:Y:S01]  /*1b00*/  IMAD R196, R21, 0x5a, RZ ;  /* 0x0000005a15c47824 */ /* 0x000fe200078e02ff */
[--C-:B------:R-:W-:Y:S01]  /*1b10*/  IADD3 R4, P0, P1, R5, UR6, R20.reuse ;  /* 0x0000000605047c10 */ /* 0x100fe2000f91e014 */
[C---:B------:R-:W-:Y:S01]  /*1b20*/  IMAD R202, R21.reuse, 0x57, RZ ;  /* 0x0000005715ca7824 */ /* 0x040fe200078e02ff */
[----:B------:R-:W-:Y:S01]  /*1b30*/  SHF.R.S32.HI R6, RZ, 0x1f, R20 ;  /* 0x0000001fff067819 */ /* 0x000fe20000011414 */
[----:B------:R-:W-:Y:S01]  /*1b40*/  IMAD R198, R21, 0x59, RZ ;  /* 0x0000005915c67824 */ /* 0x000fe200078e02ff */
[----:B-1----:R-:W-:Y:S01]  /*1b50*/  IADD3 R5, P2, P3, R7, UR12, R10 ;  /* 0x0000000c07057c10 */ /* 0x002fe2000fb5e00a */
[----:B------:R-:W-:Y:S01]  /*1b60*/  IMAD R194, R21, 0x5b, RZ ;  /* 0x0000005b15c27824 */ /* 0x000fe200078e02ff */
[----:B------:R-:W-:Y:S01]  /*1b70*/  IADD3.X R6, R9, UR7, R6, P0, P1 ;  /* 0x0000000709067c10 */ /* 0x000fe200087e2406 */
[----:B------:R-:W-:Y:S01]  /*1b80*/  IMAD.MOV.U32 R9, RZ, RZ, 0x7632 ;  /* 0x00007632ff097424 */ /* 0x000fe200078e00ff */
[----:B------:R-:W-:Y:S01]  /*1b90*/  LOP3.LUT P1, RZ, R152, 0x2, RZ, 0xc0, !PT ;  /* 0x0000000298ff7812 */ /* 0x000fe2000782c0ff */
[C---:B------:R-:W-:Y:S01]  /*1ba0*/  IMAD R190, R21.reuse, 0x5d, RZ ;  /* 0x0000005d15be7824 */ /* 0x040fe200078e02ff */
[-C--:B------:R-:W-:Y:S01]  /*1bb0*/  IADD3 RZ, P5, R200, R4.reuse, RZ ;  /* 0x00000004c8ff7210 */ /* 0x080fe20007fbe0ff */
[C---:B------:R-:W-:Y:S01]  /*1bc0*/  IMAD R186, R21.reuse, 0x5f, RZ ;  /* 0x0000005f15ba7824 */ /* 0x040fe200078e02ff */
[----:B------:R-:W-:Y:S01]  /*1bd0*/  SEL R8, R8, 0x1054, !P1 ;  /* 0x0000105408087807 */ /* 0x000fe20004800000 */
[----:B------:R-:W-:Y:S01]  /*1be0*/  IMAD R192, R21, 0x5c, RZ ;  /* 0x0000005c15c07824 */ /* 0x000fe200078e02ff */
[----:B------:R-:W-:Y:S01]  /*1bf0*/  SEL R9, R9, 0x3276, !P1 ;  /* 0x0000327609097807 */ /* 0x000fe20004800000 */
[C---:B------:R-:W-:Y:S01]  /*1c00*/  IMAD R188, R21.reuse, 0x5e, RZ ;  /* 0x0000005e15bc7824 */ /* 0x040fe200078e02ff */
[----:B------:R-:W-:Y:S01]  /*1c10*/  IADD3.X R7, R0, UR4, R11, P2, P3 ;  /* 0x0000000400077c10 */ /* 0x000fe200097e640b */
[C---:B------:R-:W-:Y:S01]  /*1c20*/  IMAD R251, R21.reuse, 0x60, RZ ;  /* 0x0000006015fb7824 */ /* 0x040fe200078e02ff */
[-C--:B------:R-:W-:Y:S01]  /*1c30*/  IADD3 RZ, P1, R196, R4.reuse, RZ ;  /* 0x00000004c4ff7210 */ /* 0x080fe20007f3e0ff */
[C---:B------:R-:W-:Y:S01]  /*1c40*/  IMAD R247, R21.reuse, 0x62, RZ ;  /* 0x0000006215f77824 */ /* 0x040fe200078e02ff */
[-C--:B------:R-:W-:Y:S01]  /*1c50*/  IADD3 RZ, P3, R202, R4.reuse, RZ ;  /* 0x00000004caff7210 */ /* 0x080fe20007f7e0ff */
[----:B0-----:R-:W-:Y:S01]  /*1c60*/  IMAD.MOV.U32 R163, RZ, RZ, -0x800000 ;  /* 0xff800000ffa37424 */ /* 0x001fe200078e00ff */
[-C--:B------:R-:W-:Y:S01]  /*1c70*/  IADD3 RZ, P4, R198, R4.reuse, RZ ;  /* 0x00000004c6ff7210 */ /* 0x080fe20007f9e0ff */
[----:B------:R0:W-:Y:S01]  /*1c80*/  STL [R1+0x78], R161 ;  /* 0x000078a101007387 */ /* 0x0001e20000100800 */
[----:B------:R-:W-:Y:S01]  /*1c90*/  IADD3 RZ, P2, R194, R4, RZ ;  /* 0x00000004c2ff7210 */ /* 0x000fe20007f5e0ff */
[C---:B------:R-:W-:Y:S01]  /*1ca0*/  IMAD R249, R21.reuse, 0x61, RZ ;  /* 0x0000006115f97824 */ /* 0x040fe200078e02ff */
[----:B------:R-:W-:Y:S01]  /*1cb0*/  LEA.HI.X.SX32 R200, R200, R6, 0x1, P5 ;  /* 0x00000006c8c87211 */ /* 0x000fe200028f0eff */
[C---:B------:R-:W-:Y:S01]  /*1cc0*/  IMAD R245, R21.reuse, 0x63, RZ ;  /* 0x0000006315f57824 */ /* 0x040fe200078e02ff */
[----:B------:R-:W-:Y:S01]  /*1cd0*/  IADD3 RZ, P5, R190, R4, RZ ;  /* 0x00000004beff7210 */ /* 0x000fe20007fbe0ff */
[C---:B------:R-:W-:Y:S01]  /*1ce0*/  IMAD R241, R21.reuse, 0x65, RZ ;  /* 0x0000006515f17824 */ /* 0x040fe200078e02ff */
[-C--:B------:R-:W-:Y:S01]  /*1cf0*/  LEA.HI.X.SX32 R196, R196, R6.reuse, 0x1, P1 ;  /* 0x00000006c4c47211 */ /* 0x080fe200008f0eff */
[C---:B------:R-:W-:Y:S01]  /*1d00*/  IMAD R237, R21.reuse, 0x67, RZ ;  /* 0x0000006715ed7824 */ /* 0x040fe200078e02ff */
[----:B------:R-:W-:Y:S01]  /*1d10*/  LEA.HI.X.SX32 R202, R202, R6, 0x1, P3 ;  /* 0x00000006caca7211 */ /* 0x000fe200018f0eff */
[----:B0-----:R-:W-:Y:S01]  /*1d20*/  IMAD.MOV.U32 R161, RZ, RZ, 0x3f800000 ;  /* 0x3f800000ffa17424 */ /* 0x001fe200078e00ff */
[-C--:B------:R-:W-:Y:S01]  /*1d30*/  IADD3 RZ, P1, R186, R4.reuse, RZ ;  /* 0x00000004baff7210 */ /* 0x080fe20007f3e0ff */
[----:B------:R-:W-:Y:S01]  /*1d40*/  STL [R1+0x74], R163 ;  /* 0x000074a301007387 */ /* 0x000fe20000100800 */
[----:B------:R-:W-:Y:S01]  /*1d50*/  IADD3 RZ, P3, R192, R4, RZ ;  /* 0x00000004c0ff7210 */ /* 0x000fe20007f7e0ff */
[C---:B------:R-:W-:Y:S01]  /*1d60*/  IMAD R243, R21.reuse, 0x64, RZ ;  /* 0x0000006415f37824 */ /* 0x040fe200078e02ff */
[----:B------:R-:W-:Y:S01]  /*1d70*/  LEA.HI.X.SX32 R198, R198, R6, 0x1, P4 ;  /* 0x00000006c6c67211 */ /* 0x000fe200020f0eff */
[----:B------:R-:W-:Y:S01]  /*1d80*/  STL [R1+0xc8], R161 ;  /* 0x0000c8a101007387 */ /* 0x000fe20000100800 */
[----:B------:R-:W-:Y:S01]  /*1d90*/  IADD3 RZ, P4, R188, R4, RZ ;  /* 0x00000004bcff7210 */ /* 0x000fe20007f9e0ff */
[C---:B------:R-:W-:Y:S01]  /*1da0*/  IMAD R239, R21.reuse, 0x66, RZ ;  /* 0x0000006615ef7824 */ /* 0x040fe200078e02ff */
[----:B------:R-:W-:Y:S01]  /*1db0*/  LEA.HI.X.SX32 R194, R194, R6, 0x1, P2 ;  /* 0x00000006c2c27211 */ /* 0x000fe200010f0eff */
[----:B------:R-:W-:Y:S01]  /*1dc0*/  IMAD R235, R21, 0x68, RZ ;  /* 0x0000006815eb7824 */ /* 0x000fe200078e02ff */
[----:B------:R-:W-:Y:S01]  /*1dd0*/  IADD3 RZ, P2, R251, R4, RZ ;  /* 0x00000004fbff7210 */ /* 0x000fe20007f5e0ff */
[----:B------:R-:W-:Y:S01]  /*1de0*/  STL [R1+0xd0], R202 ;  /* 0x0000d0ca01007387 */ /* 0x000fe20000100800 */
[----:B------:R-:W-:Y:S01]  /*1df0*/  LEA.HI.X.SX32 R190, R190, R6, 0x1, P5 ;  /* 0x00000006bebe7211 */ /* 0x000fe200028f0eff */
[----:B------:R-:W-:Y:S01]  /*1e00*/  IMAD R231, R21, 0x6a, RZ ;  /* 0x0000006a15e77824 */ /* 0x000fe200078e02ff */
[----:B------:R-:W-:Y:S01]  /*1e10*/  IADD3 RZ, P5, R247, R4, RZ ;  /* 0x00000004f7ff7210 */ /* 0x000fe20007fbe0ff */
[----:B------:R-:W-:Y:S01]  /*1e20*/  STL [R1+0xd4], R200 ;  /* 0x0000d4c801007387 */ /* 0x000fe20000100800 */
[-C--:B------:R-:W-:Y:S01]  /*1e30*/  LEA.HI.X.SX32 R186, R186, R6.reuse, 0x1, P1 ;  /* 0x00000006baba7211 */ /* 0x080fe200008f0eff */
[C---:B------:R-:W-:Y:S01]  /*1e40*/  IMAD R233, R21.reuse, 0x69, RZ ;  /* 0x0000006915e97824 */ /* 0x040fe200078e02ff */
[----:B------:R-:W-:Y:S01]  /*1e50*/  LEA.HI.X.SX32 R192, R192, R6, 0x1, P3 ;  /* 0x00000006c0c07211 */ /* 0x000fe200018f0eff */
[----:B------:R-:W-:Y:S01]  /*1e60*/  IMAD R229, R21, 0x6b, RZ ;  /* 0x0000006b15e57824 */ /* 0x000fe200078e02ff */
[----:B------:R-:W-:Y:S01]  /*1e70*/  IADD3 RZ, P3, R249, R4, RZ ;  /* 0x00000004f9ff7210 */ /* 0x000fe20007f7e0ff */
[----:B------:R0:W-:Y:S01]  /*1e80*/  STL [R1+0xd8], R186 ;  /* 0x0000d8ba01007387 */ /* 0x0001e20000100800 */
[----:B------:R-:W-:Y:S01]  /*1e90*/  LEA.HI.X.SX32 R188, R188, R6, 0x1, P4 ;  /* 0x00000006bcbc7211 */ /* 0x000fe200020f0eff */
[----:B------:R-:W-:Y:S01]  /*1ea0*/  IMAD R225, R21, 0x6d, RZ ;  /* 0x0000006d15e17824 */ /* 0x000fe200078e02ff */
[----:B------:R-:W-:Y:S01]  /*1eb0*/  IADD3 RZ, P4, R245, R4, RZ ;  /* 0x00000004f5ff7210 */ /* 0x000fe20007f9e0ff */
[----:B------:R-:W-:Y:S01]  /*1ec0*/  IMAD R221, R21, 0x6f, RZ ;  /* 0x0000006f15dd7824 */ /* 0x000fe200078e02ff */
[----:B------:R-:W-:Y:S01]  /*1ed0*/  LEA.HI.X.SX32 R188, R251, R6, 0x1, P2 ;  /* 0x00000006fbbc7211 */ /* 0x000fe200010f0eff */
[----:B------:R-:W-:Y:S01]  /*1ee0*/  IMAD R227, R21, 0x6c, RZ ;  /* 0x0000006c15e37824 */ /* 0x000fe200078e02ff */
[----:B------:R-:W-:Y:S01]  /*1ef0*/  IADD3 RZ, P2, R241, R4, RZ ;  /* 0x00000004f1ff7210 */ /* 0x000fe20007f5e0ff */
[----:B------:R-:W-:Y:S01]  /*1f00*/  IMAD R223, R21, 0x6e, RZ ;  /* 0x0000006e15df7824 */ /* 0x000fe200078e02ff */
[----:B------:R-:W-:Y:S01]  /*1f10*/  LEA.HI.X.SX32 R188, R247, R6, 0x1, P5 ;  /* 0x00000006f7bc7211 */ /* 0x000fe200028f0eff */
[----:B------:R-:W-:Y:S01]  /*1f20*/  IMAD R219, R21, 0x70, RZ ;  /* 0x0000007015db7824 */ /* 0x000fe200078e02ff */
[-C--:B------:R-:W-:Y:S01]  /*1f30*/  IADD3 RZ, P5, R237, R4.reuse, RZ ;  /* 0x00000004edff7210 */ /* 0x080fe20007fbe0ff */
[----:B------:R-:W-:Y:S01]  /*1f40*/  IMAD R215, R21, 0x72, RZ ;  /* 0x0000007215d77824 */ /* 0x000fe200078e02ff */
[----:B------:R-:W-:Y:S01]  /*1f50*/  IADD3 RZ, P1, R243, R4, RZ ;  /* 0x00000004f3ff7210 */ /* 0x000fe20007f3e0ff */
[----:B------:R-:W-:Y:S01]  /*1f60*/  IMAD R217, R21, 0x71, RZ ;  /* 0x0000007115d97824 */ /* 0x000fe200078e02ff */
[----:B0-----:R-:W-:Y:S01]  /*1f70*/  LEA.HI.X.SX32 R186, R249, R6, 0x1, P3 ;  /* 0x00000006f9ba7211 */ /* 0x001fe200018f0eff */
[----:B------:R-:W-:Y:S01]  /*1f80*/  IMAD R213, R21, 0x73, RZ ;  /* 0x0000007315d57824 */ /* 0x000fe200078e02ff */
[----:B------:R-:W-:Y:S01]  /*1f90*/  IADD3 RZ, P3, R239, R4, RZ ;  /* 0x00000004efff7210 */ /* 0x000fe20007f7e0ff */
[----:B------:R-:W-:Y:S01]  /*1fa0*/  IMAD R209, R21, 0x75, RZ ;  /* 0x0000007515d17824 */ /* 0x000fe200078e02ff */
[----:B------:R-:W-:Y:S01]  /*1fb0*/  LEA.HI.X.SX32 R186, R245, R6, 0x1, P4 ;  /* 0x00000006f5ba7211 */ /* 0x000fe200020f0eff */
[----:B------:R-:W0:Y:S01]  /*1fc0*/  LDC R159, c[0x0][0x268] ;  /* 0x00009a00ff9f7b82 */ /* 0x000e220000000800 */
[----:B------:R-:W-:Y:S01]  /*1fd0*/  IADD3 RZ, P4, R235, R4, RZ ;  /* 0x00000004ebff7210 */ /* 0x000fe20007f9e0ff */
[----:B------:R-:W-:Y:S01]  /*1fe0*/  IMAD R205, R21, 0x77, RZ ;  /* 0x0000007715cd7824 */ /* 0x000fe200078e02ff */
[----:B------:R-:W-:Y:S01]  /*1ff0*/  LEA.HI.X.SX32 R186, R241, R6, 0x1, P2 ;  /* 0x00000006f1ba7211 */ /* 0x000fe200010f0eff */
[----:B------:R-:W-:Y:S01]  /*2000*/  IMAD R211, R21, 0x74, RZ ;  /* 0x0000007415d37824 */ /* 0x000fe200078e02ff */
[----:B------:R-:W-:Y:S01]  /*2010*/  IADD3 RZ, P2, R231, R4, RZ ;  /* 0x00000004e7ff7210 */ /* 0x000fe20007f5e0ff */
[----:B------:R-:W-:Y:S01]  /*2020*/  IMAD R201, R21, 0x79, RZ ;  /* 0x0000007915c97824 */ /* 0x000fe200078e02ff */
[-C--:B------:R-:W-:Y:S01]  /*2030*/  LEA.HI.X.SX32 R186, R237, R6.reuse, 0x1, P5 ;  /* 0x00000006edba7211 */ /* 0x080fe200028f0eff */
[----:B------:R-:W-:Y:S01]  /*2040*/  IMAD R207, R21, 0x76, RZ ;  /* 0x0000007615cf7824 */ /* 0x000fe200078e02ff */
[----:B------:R-:W-:Y:S01]  /*2050*/  LEA.HI.X.SX32 R188, R243, R6, 0x1, P1 ;  /* 0x00000006f3bc7211 */ /* 0x000fe200008f0eff */
[----:B------:R-:W-:Y:S01]  /*2060*/  IMAD.SHL.U32 R197, R21, 0x2, RZ ;  /* 0x0000000215c57824 */ /* 0x000fe200078e00ff */
[----:B------:R-:W-:Y:S01]  /*2070*/  IADD3 RZ, P1, R233, R4, RZ ;  /* 0x00000004e9ff7210 */ /* 0x000fe20007f3e0ff */
[----:B------:R1:W-:Y:S01]  /*2080*/  STL [R1+0xdc], R186 ;  /* 0x0000dcba01007387 */ /* 0x0003e20000100800 */
[----:B------:R-:W-:Y:S01]  /*2090*/  LEA.HI.X.SX32 R188, R239, R6, 0x1, P3 ;  /* 0x00000006efbc7211 */ /* 0x000fe200018f0eff */
[----:B------:R-:W-:Y:S01]  /*20a0*/  IMAD R177, R21, 0x7b, RZ ;  /* 0x0000007b15b17824 */ /* 0x000fe200078e02ff */
[----:B------:R-:W-:Y:S01]  /*20b0*/  IADD3 RZ, P3, R229, R4, RZ ;  /* 0x00000004e5ff7210 */ /* 0x000fe20007f7e0ff */
[----:B------:R-:W-:Y:S01]  /*20c0*/  IMAD R191, R21, 0x5, RZ ;  /* 0x0000000515bf7824 */ /* 0x000fe200078e02ff */
[----:B------:R-:W-:Y:S01]  /*20d0*/  LEA.HI.X.SX32 R188, R235, R6, 0x1, P4 ;  /* 0x00000006ebbc7211 */ /* 0x000fe200020f0eff */
[----:B------:R-:W-:Y:S01]  /*20e0*/  IMAD.SHL.U32 R185, R21, 0x8, RZ ;  /* 0x0000000815b97824 */ /* 0x000fe200078e00ff */
[----:B------:R-:W-:Y:S01]  /*20f0*/  IADD3 RZ, P4, R225, R4, RZ ;  /* 0x00000004e1ff7210 */ /* 0x000fe20007f9e0ff */
[----:B------:R-:W2:Y:S01]  /*2100*/  LDC R184, c[0x0][0x268] ;  /* 0x00009a00ffb87b82 */ /* 0x000ea20000000800 */
[----:B------:R-:W-:Y:S01]  /*2110*/  LEA.HI.X.SX32 R188, R231, R6, 0x1, P2 ;  /* 0x00000006e7bc7211 */ /* 0x000fe200010f0eff */
[----:B------:R-:W-:Y:S01]  /*2120*/  IMAD R203, R21, 0x78, RZ ;  /* 0x0000007815cb7824 */ /* 0x000fe200078e02ff */
[-C--:B------:R-:W-:Y:S01]  /*2130*/  IADD3 RZ, P2, R221, R4.reuse, RZ ;  /* 0x00000004ddff7210 */ /* 0x080fe20007f5e0ff */
[----:B------:R-:W-:Y:S01]  /*2140*/  IMAD R183, R21, 0x9, RZ ;  /* 0x0000000915b77824 */ /* 0x000fe200078e02ff */
[----:B------:R-:W-:Y:S01]  /*2150*/  IADD3 RZ, P5, R227, R4, RZ ;  /* 0x00000004e3ff7210 */ /* 0x000fe20007fbe0ff */
[----:B------:R-:W-:Y:S01]  /*2160*/  IMAD R181, R21, 0xa, RZ ;  /* 0x0000000a15b57824 */ /* 0x000fe200078e02ff */
[----:B-1----:R-:W-:Y:S01]  /*2170*/  LEA.HI.X.SX32 R186, R233, R6, 0x1, P1 ;  /* 0x00000006e9ba7211 */ /* 0x002fe200008f0eff */
        /* <DEDUP_REMOVED lines=8> */
[----:B------:R-:W-:Y:S01]  /*2200*/  ULDC UR9, c[0x0][0x268] ;  /* 0x00009a0000097ab9 */ /* 0x000fe20000000800 */
[----:B------:R-:W-:Y:S01]  /*2210*/  IADD3 RZ, P4, R215, R4, RZ ;  /* 0x00000004d7ff7210 */ /* 0x000fe20007f9e0ff */
[----:B------:R-:W-:Y:S01]  /*2220*/  IMAD R171, R21, 0x7e, RZ ;  /* 0x0000007e15ab7824 */ /* 0x000fe200078e02ff */
[-C--:B------:R-:W-:Y:S01]  /*2230*/  LEA.HI.X.SX32 R186, R221, R6.reuse, 0x1, P2 ;  /* 0x00000006ddba7211 */ /* 0x080fe200010f0eff */
[----:B------:R-:W-:Y:S01]  /*2240*/  IMAD R169, R21, 0x7f, RZ ;  /* 0x0000007f15a97824 */ /* 0x000fe200078e02ff */
[----:B------:R-:W-:Y:S01]  /*2250*/  LEA.HI.X.SX32 R188, R227, R6, 0x1, P5 ;  /* 0x00000006e3bc7211 */ /* 0x000fe200028f0eff */
[----:B0-----:R-:W-:Y:S01]  /*2260*/  IMAD.SHL.U32 R182, R159, 0x2, RZ ;  /* 0x000000029fb67824 */ /* 0x001fe200078e00ff */
[----:B------:R-:W-:Y:S01]  /*2270*/  IADD3 RZ, P5, R217, R4, RZ ;  /* 0x00000004d9ff7210 */ /* 0x000fe20007fbe0ff */
[----:B------:R0:W-:Y:S01]  /*2280*/  STL [R1+0xe0], R186 ;  /* 0x0000e0ba01007387 */ /* 0x0001e20000100800 */
[----:B------:R-:W-:Y:S01]  /*2290*/  LEA.HI.X.SX32 R188, R223, R6, 0x1, P1 ;  /* 0x00000006dfbc7211 */ /* 0x000fe200008f0eff */
[----:B------:R-:W-:Y:S01]  /*22a0*/  IMAD R180, R159, 0x3, RZ ;  /* 0x000000039fb47824 */ /* 0x000fe200078e02ff */
[----:B------:R-:W-:Y:S01]  /*22b0*/  IADD3 RZ, P1, R213, R4, RZ ;  /* 0x00000004d5ff7210 */ /* 0x000fe20007f3e0ff */
[----:B------:R-:W-:Y:S01]  /*22c0*/  IMAD.SHL.U32 R178, R159, 0x4, RZ ;  /* 0x000000049fb27824 */ /* 0x000fe200078e00ff */
[----:B------:R-:W-:Y:S01]  /*22d0*/  LEA.HI.X.SX32 R188, R219, R6, 0x1, P3 ;  /* 0x00000006dbbc7211 */ /* 0x000fe200018f0eff */
[----:B------:R-:W-:Y:S01]  /*22e0*/  IMAD R176, R159, 0x5, RZ ;  /* 0x000000059fb07824 */ /* 0x000fe200078e02ff */
[----:B------:R-:W-:Y:S01]  /*22f0*/  IADD3 RZ, P3, R209, R4, RZ ;  /* 0x00000004d1ff7210 */ /* 0x000fe20007f7e0ff */
[----:B------:R-:W-:Y:S01]  /*2300*/  IMAD R174, R159, 0x6, RZ ;  /* 0x000000069fae7824 */ /* 0x000fe200078e02ff */
[----:B------:R-:W-:Y:S01]  /*2310*/  LEA.HI.X.SX32 R188, R215, R6, 0x1, P4 ;  /* 0x00000006d7bc7211 */ /* 0x000fe200020f0eff */
[----:B------:R-:W-:Y:S01]  /*2320*/  IMAD R172, R159, 0x7, RZ ;  /* 0x000000079fac7824 */ /* 0x000fe200078e02ff */
[-C--:B------:R-:W-:Y:S01]  /*2330*/  IADD3 RZ, P4, R205, R4.reuse, RZ ;  /* 0x00000004cdff7210 */ /* 0x080fe20007f9e0ff */
[----:B------:R-:W1:Y:S01]  /*2340*/  LDC R157, c[0x0][0x268] ;  /* 0x00009a00ff9d7b82 */ /* 0x000e620000000800 */
[----:B------:R-:W-:Y:S01]  /*2350*/  IADD3 RZ, P2, R211, R4, RZ ;  /* 0x00000004d3ff7210 */ /* 0x000fe20007f5e0ff */
[----:B------:R-:W-:Y:S01]  /*2360*/  IMAD.SHL.U32 R170, R159, 0x8, RZ ;  /* 0x000000089faa7824 */ /* 0x000fe200078e00ff */
[-C--:B0-----:R-:W-:Y:S01]  /*2370*/  LEA.HI.X.SX32 R186, R217, R6.reuse, 0x1, P5 ;  /* 0x00000006d9ba7211 */ /* 0x081fe200028f0eff */
[----:B------:R-:W-:Y:S01]  /*2380*/  IMAD R167, R159, 0x9, RZ ;  /* 0x000000099fa77824 */ /* 0x000fe200078e02ff */
[-C--:B------:R-:W-:Y:S01]  /*2390*/  LEA.HI.X.SX32 R186, R213, R6.reuse, 0x1, P1 ;  /* 0x00000006d5ba7211 */ /* 0x080fe200008f0eff */
[----:B------:R-:W-:Y:S01]  /*23a0*/  IMAD R165, R159, 0xa, RZ ;  /* 0x0000000a9fa57824 */ /* 0x000fe200078e02ff */
[-C--:B------:R-:W-:Y:S01]  /*23b0*/  LEA.HI.X.SX32 R186, R209, R6.reuse, 0x1, P3 ;  /* 0x00000006d1ba7211 */ /* 0x080fe200018f0eff */
[----:B------:R-:W0:Y:S01]  /*23c0*/  LDC R155, c[0x0][0x268] ;  /* 0x00009a00ff9b7b82 */ /* 0x000e220000000800 */
[-C--:B------:R-:W-:Y:S01]  /*23d0*/  LEA.HI.X.SX32 R186, R205, R6.reuse, 0x1, P4 ;  /* 0x00000006cdba7211 */ /* 0x080fe200020f0eff */
[----:B------:R-:W-:Y:S01]  /*23e0*/  IMAD R163, R159, 0xb, RZ ;  /* 0x0000000b9fa37824 */ /* 0x000fe200078e02ff */
[----:B------:R-:W-:Y:S01]  /*23f0*/  LEA.HI.X.SX32 R188, R211, R6, 0x1, P2 ;  /* 0x00000006d3bc7211 */ /* 0x000fe200010f0eff */
[----:B------:R-:W-:Y:S01]  /*2400*/  IMAD R161, R159, 0xc, RZ ;  /* 0x0000000c9fa17824 */ /* 0x000fe200078e02ff */
[-C--:B------:R-:W-:Y:S01]  /*2410*/  IADD3 RZ, P2, R201, R4.reuse, RZ ;  /* 0x00000004c9ff7210 */ /* 0x080fe20007f5e0ff */
[----:B------:R3:W-:Y:S01]  /*2420*/  STL [R1+0xe4], R186 ;  /* 0x0000e4ba01007387 */ /* 0x0007e20000100800 */
[-C--:B------:R-:W-:Y:S01]  /*2430*/  IADD3 RZ, P5, R207, R4.reuse, RZ ;  /* 0x00000004cfff7210 */ /* 0x080fe20007fbe0ff */
[----:B------:R-:W4:Y:S01]  /*2440*/  LDC R153, c[0x0][0x268] ;  /* 0x00009a00ff997b82 */ /* 0x000f220000000800 */
[----:B------:R-:W-:Y:S01]  /*2450*/  IADD3 RZ, P1, R203, R4, RZ ;  /* 0x00000004cbff7210 */ /* 0x000fe20007f3e0ff */
[----:B------:R-:W-:Y:S01]  /*2460*/  IMAD R159, R159, 0xd, RZ ;  /* 0x0000000d9f9f7824 */ /* 0x000fe200078e02ff */
[----:B------:R-:W-:Y:S01]  /*2470*/  LEA.HI.X.SX32 R188, R207, R6, 0x1, P5 ;  /* 0x00000006cfbc7211 */ /* 0x000fe200028f0eff */
[----:B------:R-:W-:Y:S01]  /*2480*/  UIADD3 UR8, UR15, 0x4000, URZ ;  /* 0x000040000f087890 */ /* 0x000fe2000fffe03f */
[-C--:B------:R-:W-:Y:S01]  /*2490*/  IADD3 RZ, P5, R177, R4.reuse, RZ ;  /* 0x00000004b1ff7210 */ /* 0x080fe20007fbe0ff */
[----:B------:R-:W-:Y:S01]  /*24a0*/  USHF.R.U32.HI UR18, URZ, 0x4, UR15 ;  /* 0x000000043f127899 */ /* 0x000fe2000801160f */
[----:B------:R-:W-:Y:S01]  /*24b0*/  IADD3 RZ, P3, R199, R4, RZ ;  /* 0x00000004c7ff7210 */ /* 0x000fe20007f7e0ff */
[----:B------:R-:W5:Y:S01]  /*24c0*/  LDC R151, c[0x0][0x268] ;  /* 0x00009a00ff977b82 */ /* 0x000f620000000800 */
[-C--:B---3--:R-:W-:Y:S01]  /*24d0*/  LEA.HI.X.SX32 R186, R201, R6.reuse, 0x1, P2 ;  /* 0x00000006c9ba7211 */ /* 0x088fe200010f0eff */
[--C-:B------:R-:W-:Y:S01]  /*24e0*/  IMAD.IADD R186, R197, 0x1, R4.reuse ;  /* 0x00000001c5ba7824 */ /* 0x100fe200078e0204 */
[----:B------:R-:W-:Y:S01]  /*24f0*/  LEA.HI.X.SX32 R188, R203, R6, 0x1, P1 ;  /* 0x00000006cbbc7211 */ /* 0x000fe200008f0eff */
[--C-:B------:R-:W-:Y:S01]  /*2500*/  IMAD.IADD R186, R191, 0x1, R4.reuse ;  /* 0x00000001bfba7824 */ /* 0x100fe200078e0204 */
[-C--:B------:R-:W-:Y:S01]  /*2510*/  IADD3 RZ, P4, R175, R4.reuse, RZ ;  /* 0x00000004afff7210 */ /* 0x080fe20007f9e0ff */
[--C-:B------:R-:W-:Y:S01]  /*2520*/  IMAD.IADD R186, R185, 0x1, R4.reuse ;  /* 0x00000001b9ba7824 */ /* 0x100fe200078e0204 */
[-C--:B------:R-:W-:Y:S01]  /*2530*/  IADD3 RZ, P1, R173, R4.reuse, RZ ;  /* 0x00000004adff7210 */ /* 0x080fe20007f3e0ff */
[--C-:B------:R-:W-:Y:S01]  /*2540*/  IMAD.IADD R185, R183, 0x1, R4.reuse ;  /* 0x00000001b7b97824 */ /* 0x100fe200078e0204 */
[----:B------:R-:W-:Y:S01]  /*2550*/  IADD3 RZ, P2, R171, R4, RZ ;  /* 0x00000004abff7210 */ /* 0x000fe20007f5e0ff */
[--C-:B------:R-:W-:Y:S01]  /*2560*/  IMAD.IADD R183, R181, 0x1, R4.reuse ;  /* 0x00000001b5b77824 */ /* 0x100fe200078e0204 */
[-C--:B------:R-:W-:Y:S01]  /*2570*/  LEA.HI.X.SX32 R188, R199, R6.reuse, 0x1, P3 ;  /* 0x00000006c7bc7211 */ /* 0x080fe200018f0eff */
[--C-:B------:R-:W-:Y:S01]  /*2580*/  IMAD.IADD R181, R179, 0x1, R4.reuse ;  /* 0x00000001b3b57824 */ /* 0x100fe200078e0204 */
[----:B------:R-:W-:Y:S01]  /*2590*/  LEA.HI.X.SX32 R179, R177, R6, 0x1, P5 ;  /* 0x00000006b1b37211 */ /* 0x000fe200028f0eff */
[----:B------:R-:W3:Y:S01]  /*25a0*/  LDC R149, c[0x0][0x268] ;  /* 0x00009a00ff957b82 */ /* 0x000ee20000000800 */
[----:B------:R-:W-:Y:S01]  /*25b0*/  IADD3 R177, P5, R5, UR9, RZ ;  /* 0x0000000905b17c10 */ /* 0x000fe2000ffbe0ff */
[----:B-1----:R-:W-:Y:S01]  /*25c0*/  IMAD R157, R157, 0xe, RZ ;  /* 0x0000000e9d9d7824 */ /* 0x002fe200078e02ff */
[----:B------:R-:W-:Y:S01]  /*25d0*/  IADD3 RZ, P3, R169, R4, RZ ;  /* 0x00000004a9ff7210 */ /* 0x000fe20007f7e0ff */
[----:B0-----:R-:W-:Y:S01]  /*25e0*/  IMAD R155, R155, 0xf, RZ ;  /* 0x0000000f9b9b7824 */ /* 0x001fe200078e02ff */
[-C--:B------:R-:W-:Y:S01]  /*25f0*/  LEA.HI.X.SX32 R175, R175, R6.reuse, 0x1, P4 ;  /* 0x00000006afaf7211 */ /* 0x080fe200020f0eff */
[----:B------:R0:W-:Y:S01]  /*2600*/  STL [R1+0xf4], R177 ;  /* 0x0000f4b101007387 */ /* 0x0001e20000100800 */
[-C--:B------:R-:W-:Y:S01]  /*2610*/  IADD3 R179, P6, R182, R5.reuse, RZ ;  /* 0x00000005b6b37210 */ /* 0x080fe20007fde0ff */
[----:B------:R-:W1:Y:S01]  /*2620*/  LDC R147, c[0x0][0x268] ;  /* 0x00009a00ff937b82 */ /* 0x000e620000000800 */
[-C--:B------:R-:W-:Y:S01]  /*2630*/  LEA.HI.X.SX32 R169, R169, R6.reuse, 0x1, P3 ;  /* 0x00000006a9a97211 */ /* 0x080fe200018f0eff */
[----:B----4-:R-:W-:Y:S01]  /*2640*/  IMAD.SHL.U32 R153, R153, 0x10, RZ ;  /* 0x0000001099997824 */ /* 0x010fe200078e00ff */
[----:B------:R-:W-:Y:S01]  /*2650*/  LOP3.LUT P0, RZ, R152, 0x1, RZ, 0xc0, !PT ;  /* 0x0000000198ff7812 */ /* 0x000fe2000780c0ff */
[----:B------:R-:W-:Y:S01]  /*2660*/  STL [R1+0xfc], R179 ;  /* 0x0000fcb301007387 */ /* 0x000fe20000100800 */
[----:B-----5:R-:W-:Y:S01]  /*2670*/  IMAD R151, R151, 0x11, RZ ;  /* 0x0000001197977824 */ /* 0x020fe200078e02ff */
[----:B------:R-:W-:Y:S01]  /*2680*/  USHF.R.U32.HI UR8, URZ, 0x4, UR8 ;  /* 0x000000043f087899 */ /* 0x000fe20008011608 */
[----:B------:R-:W-:Y:S01]  /*2690*/  IMAD R195, R21, 0x3, RZ ;  /* 0x0000000315c37824 */ /* 0x000fe200078e02ff */
[-C--:B0-----:R-:W-:Y:S01]  /*26a0*/  LEA.HI.X.SX32 R177, R173, R6.reuse, 0x1, P1 ;  /* 0x00000006adb17211 */ /* 0x081fe200008f0eff */
[----:B------:R-:W0:Y:S01]  /*26b0*/  LDC R145, c[0x0][0x268] ;  /* 0x00009a00ff917b82 */ /* 0x000e220000000800 */
[-C--:B------:R-:W-:Y:S01]  /*26c0*/  IADD3 R175, P1, R180, R5.reuse, RZ ;  /* 0x00000005b4af7210 */ /* 0x080fe20007f3e0ff */
[----:B------:R-:W-:Y:S01]  /*26d0*/  USGXT.U32 UR18, UR18, 0xe ;  /* 0x0000000e1212789a */ /* 0x000fe20008000000 */
[----:B------:R-:W-:Y:S01]  /*26e0*/  LEA.HI.X.SX32 R173, R171, R6, 0x1, P2 ;  /* 0x00000006abad7211 */ /* 0x000fe200010f0eff */
[----:B------:R-:W-:Y:S01]  /*26f0*/  USGXT.U32 UR16, UR8, 0xe ;  /* 0x0000000e0810789a */ /* 0x000fe20008000000 */
[-C--:B------:R-:W-:Y:S01]  /*2700*/  IADD3 R171, P2, R178, R5.reuse, RZ ;  /* 0x00000005b2ab7210 */ /* 0x080fe20007f5e0ff */
[----:B------:R-:W-:Y:S01]  /*2710*/  STL [R1+0x104], R175 ;  /* 0x000104af01007387 */ /* 0x000fe20000100800 */
[----:B---3--:R-:W-:Y:S01]  /*2720*/  IMAD R149, R149, 0x12, RZ ;  /* 0x0000001295957824 */ /* 0x008fe200078e02ff */
[----:B------:R-:W3:Y:S01]  /*2730*/  LDC R143, c[0x0][0x268] ;  /* 0x00009a00ff8f7b82 */ /* 0x000ee20000000800 */
[----:B------:R-:W-:Y:S01]  /*2740*/  UIADD3 UR10, UP1, UR18, 0x2, URZ ;  /* 0x00000002120a7890 */ /* 0x000fe2000ff3e03f */
[----:B------:R4:W-:Y:S01]  /*2750*/  STL [R1+0xe8], R173 ;  /* 0x0000e8ad01007387 */ /* 0x0009e20000100800 */
[----:B------:R-:W-:Y:S01]  /*2760*/  UIADD3 UR8, UP0, UR16, 0x2, URZ ;  /* 0x0000000210087890 */ /* 0x000fe2000ff1e03f */
[----:B------:R-:W-:Y:S01]  /*2770*/  IMAD.SHL.U32 R193, R21, 0x4, RZ ;  /* 0x0000000415c17824 */ /* 0x000fe200078e00ff */
[----:B------:R-:W-:Y:S01]  /*2780*/  UMOV UR6, URZ ;  /* 0x0000003f00067c82 */ /* 0x000fe20008000000 */
[----:B------:R5:W-:Y:S01]  /*2790*/  STL [R1+0x10c], R171 ;  /* 0x00010cab01007387 */ /* 0x000be20000100800 */
[----:B-1----:R-:W-:Y:S01]  /*27a0*/  IMAD R147, R147, 0x13, RZ ;  /* 0x0000001393937824 */ /* 0x002fe200078e02ff */
[----:B------:R-:W1:Y:S01]  /*27b0*/  LDC R141, c[0x0][0x268] ;  /* 0x00009a00ff8d7b82 */ /* 0x000e620000000800 */
[C---:B------:R-:W-:Y:S01]  /*27c0*/  IMAD R189, R21.reuse, 0x6, RZ ;  /* 0x0000000615bd7824 */ /* 0x040fe200078e02ff */
[----:B------:R2:W-:Y:S01]  /*27d0*/  STL [R1+0xec], R169 ;  /* 0x0000eca901007387 */ /* 0x0005e20000100800 */
[----:B------:R-:W-:Y:S01]  /*27e0*/  IMAD R187, R21, 0x7, RZ ;  /* 0x0000000715bb7824 */ /* 0x000fe200078e02ff */
[-C--:B----4-:R-:W-:Y:S01]  /*27f0*/  IADD3 R173, P3, R176, R5.reuse, RZ ;  /* 0x00000005b0ad7210 */ /* 0x090fe20007f7e0ff */
[----:B------:R-:W-:Y:S01]  /*2800*/  UMOV UR7, URZ ;  /* 0x0000003f00077c82 */ /* 0x000fe20008000000 */
[----:B------:R-:W-:Y:S01]  /*2810*/  IMAD.IADD R188, R195, 0x1, R4 ;  /* 0x00000001c3bc7824 */ /* 0x000fe200078e0204 */
[----:B------:R-:W-:Y:S01]  /*2820*/  UIADD3.X UR11, UR7, 0x40000040, URZ, UP1, !UPT ;  /* 0x40000040070b7890 */ /* 0x000fe20008ffe43f */
[----:B-----5:R-:W-:Y:S01]  /*2830*/  IADD3 R171, P4, R174, R5, RZ ;  /* 0x00000005aeab7210 */ /* 0x020fe20007f9e0ff */
[----:B------:R4:W-:Y:S01]  /*2840*/  STL [R1+0x114], R173 ;  /* 0x000114ad01007387 */ /* 0x0009e20000100800 */
[----:B------:R-:W5:Y:S01]  /*2850*/  LDC R139, c[0x0][0x268] ;  /* 0x00009a00ff8b7b82 */ /* 0x000f620000000800 */
[----:B0-----:R-:W-:Y:S01]  /*2860*/  IMAD R145, R145, 0x14, RZ ;  /* 0x0000001491917824 */ /* 0x001fe200078e02ff */
[----:B--2---:R-:W-:Y:S01]  /*2870*/  LEA.HI.X.SX32 R169, R184, R7, 0x1, P5 ;  /* 0x00000007b8a97211 */ /* 0x004fe200028f0eff */
[----:B------:R0:W-:Y:S01]  /*2880*/  STL [R1+0x11c], R171 ;  /* 0x00011cab01007387 */ /* 0x0001e20000100800 */
[----:B------:R-:W-:Y:S01]  /*2890*/  UIADD3.X UR9, UR6, 0x40000040, URZ, UP0, !UPT ;  /* 0x4000004006097890 */ /* 0x000fe200087fe43f */
[----:B------:R-:W-:Y:S01]  /*28a0*/  IMAD.MOV.U32 R0, RZ, RZ, RZ ;  /* 0x000000ffff007224 */ /* 0x000fe200078e00ff */
[----:B------:R-:W-:Y:S01]  /*28b0*/  CS2R R88, SRZ ;  /* 0x0000000000587805 */ /* 0x000fe2000001ff00 */
[----:B------:R2:W-:Y:S01]  /*28c0*/  STL [R1+0xf0], R169 ;  /* 0x0000f0a901007387 */ /* 0x0005e20000100800 */
[----:B------:R-:W5:Y:S01]  /*28d0*/  LDC R137, c[0x0][0x268] ;  /* 0x00009a00ff897b82 */ /* 0x000f620000000800 */
[----:B----4-:R-:W-:Y:S01]  /*28e0*/  IADD3 R173, P5, R172, R5, RZ ;  /* 0x00000005acad7210 */ /* 0x010fe20007fbe0ff */
[----:B---3--:R-:W-:Y:S01]  /*28f0*/  IMAD R143, R143, 0x15, RZ ;  /* 0x000000158f8f7824 */ /* 0x008fe200078e02ff */
[----:B------:R-:W-:-:S02]  /*2900*/  CS2R R90, SRZ ;  /* 0x00000000005a7805 */ /* 0x000fc4000001ff00 */
[----:B------:R-:W-:Y:S02]  /*2910*/  CS2R R92, SRZ ;  /* 0x00000000005c7805 */ /* 0x000fe4000001ff00 */
[----:B0-----:R-:W-:Y:S01]  /*2920*/  LEA.HI.X.SX32 R171, R182, R7, 0x1, P6 ;  /* 0x00000007b6ab7211 */ /* 0x001fe200030f0eff */
[----:B------:R0:W-:Y:S01]  /*2930*/  STL [R1+0x124], R173 ;  /* 0x000124ad01007387 */ /* 0x0001e20000100800 */
[----:B-1----:R-:W-:Y:S01]  /*2940*/  IMAD R141, R141, 0x16, RZ ;  /* 0x000000168d8d7824 */ /* 0x002fe200078e02ff */
[----:B------:R-:W1:Y:S01]  /*2950*/  LDC R135, c[0x0][0x268] ;  /* 0x00009a00ff877b82 */ /* 0x000e620000000800 */
[----:B--2---:R-:W-:Y:S01]  /*2960*/  IADD3 R169, P6, R170, R5, RZ ;  /* 0x00000005aaa97210 */ /* 0x004fe20007fde0ff */
[----:B------:R2:W-:Y:S01]  /*2970*/  STL [R1+0xf8], R171 ;  /* 0x0000f8ab01007387 */ /* 0x0005e20000100800 */
[----:B------:R-:W-:Y:S02]  /*2980*/  CS2R R94, SRZ ;  /* 0x00000000005e7805 */ /* 0x000fe4000001ff00 */
[----:B------:R-:W-:-:S02]  /*2990*/  CS2R R96, SRZ ;  /* 0x0000000000607805 */ /* 0x000fc4000001ff00 */
[----:B------:R-:W-:Y:S01]  /*29a0*/  CS2R R98, SRZ ;  /* 0x0000000000627805 */ /* 0x000fe2000001ff00 */
[----:B------:R3:W-:Y:S01]  /*29b0*/  STL [R1+0x12c], R169 ;  /* 0x00012ca901007387 */ /* 0x0007e20000100800 */
[----:B------:R-:W-:Y:S02]  /*29c0*/  CS2R R100, SRZ ;  /* 0x0000000000647805 */ /* 0x000fe4000001ff00 */
[----:B0-----:R-:W-:Y:S01]  /*29d0*/  LEA.HI.X.SX32 R173, R180, R7, 0x1, P1 ;  /* 0x00000007b4ad7211 */ /* 0x001fe200008f0eff */
[----:B------:R-:W0:Y:S01]  /*29e0*/  LDC R133, c[0x0][0x268] ;  /* 0x00009a00ff857b82 */ /* 0x000e220000000800 */
[----:B-----5:R-:W-:Y:S01]  /*29f0*/  IMAD R139, R139, 0x17, RZ ;  /* 0x000000178b8b7824 */ /* 0x020fe200078e02ff */
[----:B------:R-:W-:Y:S02]  /*2a00*/  CS2R R102, SRZ ;  /* 0x0000000000667805 */ /* 0x000fe4000001ff00 */
[----:B--2---:R-:W-:Y:S01]  /*2a10*/  IADD3 R171, P1, R167, R5, RZ ;  /* 0x00000005a7ab7210 */ /* 0x004fe20007f3e0ff */
[----:B------:R2:W-:Y:S01]  /*2a20*/  STL [R1+0x100], R173 ;  /* 0x000100ad01007387 */ /* 0x0005e20000100800 */
[----:B------:R-:W-:-:S02]  /*2a30*/  CS2R R104, SRZ ;  /* 0x0000000000687805 */ /* 0x000fc4000001ff00 */
[----:B------:R-:W-:Y:S02]  /*2a40*/  CS2R R106, SRZ ;  /* 0x00000000006a7805 */ /* 0x000fe4000001ff00 */
[----:B---3--:R-:W-:Y:S01]  /*2a50*/  LEA.HI.X.SX32 R169, R178, R7, 0x1, P2 ;  /* 0x00000007b2a97211 */ /* 0x008fe200010f0eff */
[----:B------:R3:W-:Y:S01]  /*2a60*/  STL [R1+0x134], R171 ;  /* 0x000134ab01007387 */ /* 0x0007e20000100800 */
[----:B------:R-:W4:Y:S01]  /*2a70*/  LDC R131, c[0x0][0x268] ;  /* 0x00009a00ff837b82 */ /* 0x000f220000000800 */
[----:B------:R-:W-:Y:S01]  /*2a80*/  IMAD R137, R137, 0x18, RZ ;  /* 0x0000001889897824 */ /* 0x000fe200078e02ff */
[----:B------:R-:W-:Y:S01]  /*2a90*/  CS2R R108, SRZ ;  /* 0x00000000006c7805 */ /* 0x000fe2000001ff00 */
[----:B------:R5:W-:Y:S01]  /*2aa0*/  STL [R1+0x108], R169 ;  /* 0x000108a901007387 */ /* 0x000be20000100800 */
[----:B------:R-:W-:Y:S02]  /*2ab0*/  CS2R R110, SRZ ;  /* 0x00000000006e7805 */ /* 0x000fe4000001ff00 */
[----:B--2---:R-:W-:Y:S01]  /*2ac0*/  IADD3 R173, P2, R165, R5, RZ ;  /* 0x00000005a5ad7210 */ /* 0x004fe20007f5e0ff */
[----:B-1----:R-:W-:Y:S01]  /*2ad0*/  IMAD R135, R135, 0x19, RZ ;  /* 0x0000001987877824 */ /* 0x002fe200078e02ff */
[----:B------:R-:W-:Y:S01]  /*2ae0*/  CS2R R112, SRZ ;  /* 0x0000000000707805 */ /* 0x000fe2000001ff00 */
[----:B------:R-:W1:Y:S01]  /*2af0*/  LDC R129, c[0x0][0x268] ;  /* 0x00009a00ff817b82 */ /* 0x000e620000000800 */
[----:B---3--:R-:W-:Y:S01]  /*2b00*/  LEA.HI.X.SX32 R171, R176, R7, 0x1, P3 ;  /* 0x00000007b0ab7211 */ /* 0x008fe200018f0eff */
[----:B------:R2:W-:Y:S01]  /*2b10*/  STL [R1+0x13c], R173 ;  /* 0x00013cad01007387 */ /* 0x0005e20000100800 */
[----:B------:R-:W-:-:S02]  /*2b20*/  CS2R R114, SRZ ;  /* 0x0000000000727805 */ /* 0x000fc4000001ff00 */
[----:B------:R-:W-:Y:S02]  /*2b30*/  CS2R R116, SRZ ;  /* 0x0000000000747805 */ /* 0x000fe4000001ff00 */
[----:B-----5:R-:W-:Y:S01]  /*2b40*/  IADD3 R169, P3, R163, R5, RZ ;  /* 0x00000005a3a97210 */ /* 0x020fe20007f7e0ff */
[----:B------:R3:W-:Y:S01]  /*2b50*/  STL [R1+0x110], R171 ;  /* 0x000110ab01007387 */ /* 0x0007e20000100800 */
[----:B0-----:R-:W-:Y:S01]  /*2b60*/  IMAD R133, R133, 0x1a, RZ ;  /* 0x0000001a85857824 */ /* 0x001fe200078e02ff */
[----:B------:R-:W0:Y:S01]  /*2b70*/  LDC R127, c[0x0][0x268] ;  /* 0x00009a00ff7f7b82 */ /* 0x000e220000000800 */
[----:B------:R-:W-:Y:S01]  /*2b80*/  CS2R R118, SRZ ;  /* 0x0000000000767805 */ /* 0x000fe2000001ff00 */
[----:B------:R5:W-:Y:S01]  /*2b90*/  STL [R1+0x144], R169 ;  /* 0x000144a901007387 */ /* 0x000be20000100800 */
[----:B------:R-:W-:Y:S02]  /*2ba0*/  CS2R R120, SRZ ;  /* 0x0000000000787805 */ /* 0x000fe4000001ff00 */
[----:B--2---:R-:W-:-:S02]  /*2bb0*/  LEA.HI.X.SX32 R173, R174, R7, 0x1, P4 ;  /* 0x00000007aead7211 */ /* 0x004fc400020f0eff */
[----:B------:R-:W-:Y:S02]  /*2bc0*/  CS2R R122, SRZ ;  /* 0x00000000007a7805 */ /* 0x000fe4000001ff00 */
[----:B------:R-:W-:Y:S01]  /*2bd0*/  CS2R R124, SRZ ;  /* 0x00000000007c7805 */ /* 0x000fe2000001ff00 */
[--C-:B------:R-:W-:Y:S01]  /*2be0*/  IMAD.IADD R190, R193, 0x1, R4.reuse ;  /* 0x00000001c1be7824 */ /* 0x100fe200078e0204 */
[----:B---3--:R-:W-:Y:S01]  /*2bf0*/  IADD3 R171, P4, R161, R5, RZ ;  /* 0x00000005a1ab7210 */ /* 0x008fe20007f9e0ff */
[----:B------:R-:W-:Y:S01]  /*2c00*/  STL [R1+0x118], R173 ;  /* 0x000118ad01007387 */ /* 0x000fe20000100800 */
[----:B------:R-:W2:Y:S01]  /*2c10*/  LDC R86, c[0x0][0x268] ;  /* 0x00009a00ff567b82 */ /* 0x000ea20000000800 */
[----:B----4-:R-:W-:Y:S01]  /*2c20*/  IMAD R131, R131, 0x1b, RZ ;  /* 0x0000001b83837824 */ /* 0x010fe200078e02ff */
[----:B-----5:R-:W-:Y:S01]  /*2c30*/  LEA.HI.X.SX32 R169, R172, R7, 0x1, P5 ;  /* 0x00000007aca97211 */ /* 0x020fe200028f0eff */
[----:B------:R3:W-:Y:S01]  /*2c40*/  STL [R1+0x14c], R171 ;  /* 0x00014cab01007387 */ /* 0x0007e20000100800 */
[----:B------:R-:W-:Y:S01]  /*2c50*/  IADD3 R172, P5, R159, R5, RZ ;  /* 0x000000059fac7210 */ /* 0x000fe20007fbe0ff */
[--C-:B------:R-:W-:Y:S01]  /*2c60*/  IMAD.IADD R188, R189, 0x1, R4.reuse ;  /* 0x00000001bdbc7824 */ /* 0x100fe200078e0204 */
[----:B------:R-:W-:Y:S01]  /*2c70*/  UMOV UR4, URZ ;  /* 0x0000003f00047c82 */ /* 0x000fe20008000000 */
[----:B------:R4:W-:Y:S01]  /*2c80*/  STL [R1+0x120], R169 ;  /* 0x000120a901007387 */ /* 0x0009e20000100800 */
[----:B------:R-:W5:Y:S01]  /*2c90*/  LDC R84, c[0x0][0x268] ;  /* 0x00009a00ff547b82 */ /* 0x000f620000000800 */
[----:B-1----:R-:W-:Y:S01]  /*2ca0*/  IMAD R129, R129, 0x1c, RZ ;  /* 0x0000001c81817824 */ /* 0x002fe200078e02ff */
[----:B------:R-:W-:Y:S01]  /*2cb0*/  UMOV UR5, URZ ;  /* 0x0000003f00057c82 */ /* 0x000fe20008000000 */
[----:B------:R-:W-:Y:S01]  /*2cc0*/  STL [R1+0x154], R172 ;  /* 0x000154ac01007387 */ /* 0x000fe20000100800 */
[----:B------:R-:W-:Y:S01]  /*2cd0*/  IMAD.IADD R187, R187, 0x1, R4 ;  /* 0x00000001bbbb7824 */ /* 0x000fe200078e0204 */
[-C--:B---3--:R-:W-:Y:S01]  /*2ce0*/  LEA.HI.X.SX32 R171, R170, R7.reuse, 0x1, P6 ;  /* 0x00000007aaab7211 */ /* 0x088fe200030f0eff */
[----:B0-----:R-:W-:Y:S01]  /*2cf0*/  IMAD R127, R127, 0x1d, RZ ;  /* 0x0000001d7f7f7824 */ /* 0x001fe200078e02ff */
[----:B------:R-:W-:Y:S01]  /*2d00*/  LEA.HI.X.SX32 R170, R167, R7, 0x1, P1 ;  /* 0x00000007a7aa7211 */ /* 0x000fe200008f0eff */
[----:B------:R-:W0:Y:S01]  /*2d10*/  LDC R82, c[0x0][0x268] ;  /* 0x00009a00ff527b82 */ /* 0x000e220000000800 */
[-C--:B----4-:R-:W-:Y:S01]  /*2d20*/  IADD3 R169, P6, R157, R5.reuse, RZ ;  /* 0x000000059da97210 */ /* 0x090fe20007fde0ff */
[----:B------:R-:W-:Y:S01]  /*2d30*/  STL [R1+0x128], R171 ;  /* 0x000128ab01007387 */ /* 0x000fe20000100800 */
[----:B------:R-:W-:Y:S01]  /*2d40*/  IADD3 R167, P1, R155, R5, RZ ;  /* 0x000000059ba77210 */ /* 0x000fe20007f3e0ff */
[----:B------:R-:W-:-:S02]  /*2d50*/  UIADD3.64 UR26, UR10, 0x2, URZ ;  /* 0x000000020a1a7897 */ /* 0x000fc4000fffe03f */
[----:B------:R1:W-:Y:S01]  /*2d60*/  STL [R1+0x15c], R169 ;  /* 0x00015ca901007387 */ /* 0x0003e20000100800 */
[----:B------:R-:W-:Y:S01]  /*2d70*/  UIADD3.64 UR30, UR10, 0x4, URZ ;  /* 0x000000040a1e7897 */ /* 0x000fe2000fffe03f */
[----:B------:R-:W3:Y:S01]  /*2d80*/  LDC R80, c[0x0][0x268] ;  /* 0x00009a00ff507b82 */ /* 0x000ee20000000800 */
[----:B--2---:R-:W-:Y:S01]  /*2d90*/  IMAD R86, R86, 0x1e, RZ ;  /* 0x0000001e56567824 */ /* 0x004fe200078e02ff */
[----:B------:R-:W-:Y:S01]  /*2da0*/  STL [R1+0x130], R170 ;  /* 0x000130aa01007387 */ /* 0x000fe20000100800 */
[----:B------:R-:W-:Y:S02]  /*2db0*/  UIADD3.64 UR24, UR8, 0x2, URZ ;  /* 0x0000000208187897 */ /* 0x000fe4000fffe03f */
[----:B------:R-:W-:Y:S01]  /*2dc0*/  UIADD3.64 UR28, UR8, 0x4, URZ ;  /* 0x00000004081c7897 */ /* 0x000fe2000fffe03f */
[----:B------:R2:W-:Y:S01]  /*2dd0*/  STL [R1+0x164], R167 ;  /* 0x000164a701007387 */ /* 0x0005e20000100800 */
[----:B------:R-:W-:Y:S01]  /*2de0*/  ULDC UR7, c[0x0][0x238] ;  /* 0x00008e0000077ab9 */ /* 0x000fe20000000800 */
[----:B-1----:R-:W-:Y:S01]  /*2df0*/  LEA.HI.X.SX32 R169, R165, R7, 0x1, P2 ;  /* 0x00000007a5a97211 */ /* 0x002fe200010f0eff */
[----:B------:R-:W1:Y:S01]  /*2e00*/  LDC R78, c[0x0][0x268] ;  /* 0x00009a00ff4e7b82 */ /* 0x000e620000000800 */
[----:B------:R-:W-:Y:S01]  /*2e10*/  IADD3 R165, P2, R153, R5, RZ ;  /* 0x0000000599a57210 */ /* 0x000fe20007f5e0ff */
[----:B-----5:R-:W-:Y:S01]  /*2e20*/  IMAD R84, R84, 0x1f, RZ ;  /* 0x0000001f54547824 */ /* 0x020fe200078e02ff */
[----:B------:R-:W-:Y:S01]  /*2e30*/  UMOV UR19, 0x40000040 ;  /* 0x4000004000137882 */ /* 0x000fe20000000000 */
[----:B------:R-:W-:Y:S01]  /*2e40*/  STL [R1+0x138], R169 ;  /* 0x000138a901007387 */ /* 0x000fe20000100800 */
[----:B--2---:R-:W-:-:S03]  /*2e50*/  LEA.HI.X.SX32 R167, R163, R7, 0x1, P3 ;  /* 0x00000007a3a77211 */ /* 0x004fc600018f0eff */
[----:B------:R2:W-:Y:S01]  /*2e60*/  STL [R1+0x16c], R165 ;  /* 0x00016ca501007387 */ /* 0x0005e20000100800 */
[----:B------:R-:W-:Y:S01]  /*2e70*/  IADD3 R163, P3, R151, R5, RZ ;  /* 0x0000000597a37210 */ /* 0x000fe20007f7e0ff */
[----:B------:R-:W4:Y:S01]  /*2e80*/  LDC R76, c[0x0][0x268] ;  /* 0x00009a00ff4c7b82 */ /* 0x000f220000000800 */
[----:B0-----:R-:W-:Y:S01]  /*2e90*/  IMAD.SHL.U32 R82, R82, 0x20, RZ ;  /* 0x0000002052527824 */ /* 0x001fe200078e00ff */
[----:B------:R-:W-:Y:S01]  /*2ea0*/  STL [R1+0x140], R167 ;  /* 0x000140a701007387 */ /* 0x000fe20000100800 */
[----:B---3--:R-:W-:-:S03]  /*2eb0*/  IMAD R80, R80, 0x21, RZ ;  /* 0x0000002150507824 */ /* 0x008fc600078e02ff */
[----:B------:R0:W-:Y:S01]  /*2ec0*/  STL [R1+0x174], R163 ;  /* 0x000174a301007387 */ /* 0x0001e20000100800 */
[----:B--2---:R-:W-:Y:S01]  /*2ed0*/  LEA.HI.X.SX32 R165, R161, R7, 0x1, P4 ;  /* 0x00000007a1a57211 */ /* 0x004fe200020f0eff */
[----:B------:R-:W2:Y:S01]  /*2ee0*/  LDC R74, c[0x0][0x268] ;  /* 0x00009a00ff4a7b82 */ /* 0x000ea20000000800 */
[----:B------:R-:W-:-:S03]  /*2ef0*/  IADD3 R161, P4, R149, R5, RZ ;  /* 0x0000000595a17210 */ /* 0x000fc60007f9e0ff */
[----:B------:R-:W-:Y:S01]  /*2f00*/  STL [R1+0x148], R165 ;  /* 0x000148a501007387 */ /* 0x000fe20000100800 */
[----:B-1----:R-:W-:Y:S01]  /*2f10*/  IMAD R78, R78, 0x22, RZ ;  /* 0x000000224e4e7824 */ /* 0x002fe200078e02ff */
[----:B0-----:R-:W-:Y:S02]  /*2f20*/  LEA.HI.X.SX32 R163, R159, R7, 0x1, P5 ;  /* 0x000000079fa37211 */ /* 0x001fe400028f0eff */
[----:B------:R0:W-:Y:S01]  /*2f30*/  STL [R1+0x17c], R161 ;  /* 0x00017ca101007387 */ /* 0x0001e20000100800 */
[----:B------:R-:W-:Y:S01]  /*2f40*/  IADD3 R159, P5, R147, R5, RZ ;  /* 0x00000005939f7210 */ /* 0x000fe20007fbe0ff */
[----:B------:R-:W1:Y:S02]  /*2f50*/  LDC R72, c[0x0][0x268] ;  /* 0x00009a00ff487b82 */ /* 0x000e640000000800 */
[----:B------:R-:W-:Y:S01]  /*2f60*/  STL [R1+0x150], R163 ;  /* 0x000150a301007387 */ /* 0x000fe20000100800 */
[----:B----4-:R-:W-:-:S03]  /*2f70*/  IMAD R76, R76, 0x23, RZ ;  /* 0x000000234c4c7824 */ /* 0x010fc600078e02ff */
[----:B------:R3:W-:Y:S01]  /*2f80*/  STL [R1+0x184], R159 ;  /* 0x0001849f01007387 */ /* 0x0007e20000100800 */
[----:B0-----:R-:W-:Y:S01]  /*2f90*/  LEA.HI.X.SX32 R161, R157, R7, 0x1, P6 ;  /* 0x000000079da17211 */ /* 0x001fe200030f0eff */
[----:B------:R-:W0:Y:S01]  /*2fa0*/  LDC R70, c[0x0][0x268] ;  /* 0x00009a00ff467b82 */ /* 0x000e220000000800 */
[----:B------:R-:W-:-:S03]  /*2fb0*/  IADD3 R157, P6, R145, R5, RZ ;  /* 0x00000005919d7210 */ /* 0x000fc60007fde0ff */
[----:B------:R-:W-:Y:S01]  /*2fc0*/  STL [R1+0x158], R161 ;  /* 0x000158a101007387 */ /* 0x000fe20000100800 */
[----:B--2---:R-:W-:Y:S01]  /*2fd0*/  IMAD R74, R74, 0x24, RZ ;  /* 0x000000244a4a7824 */ /* 0x004fe200078e02ff */
[----:B---3--:R-:W-:Y:S02]  /*2fe0*/  LEA.HI.X.SX32 R159, R155, R7, 0x1, P1 ;  /* 0x000000079b9f7211 */ /* 0x008fe400008f0eff */
[----:B------:R2:W-:Y:S01]  /*2ff0*/  STL [R1+0x18c], R157 ;  /* 0x00018c9d01007387 */ /* 0x0005e20000100800 */
[----:B------:R-:W-:Y:S01]  /*3000*/  IADD3 R155, P1, R143, R5, RZ ;  /* 0x000000058f9b7210 */ /* 0x000fe20007f3e0ff */
[----:B------:R-:W3:Y:S02]  /*3010*/  LDC R68, c[0x0][0x268] ;  /* 0x00009a00ff447b82 */ /* 0x000ee40000000800 */
[----:B------:R-:W-:Y:S01]  /*3020*/  STL [R1+0x160], R159 ;  /* 0x0001609f01007387 */ /* 0x000fe20000100800 */
[----:B-1----:R-:W-:-:S03]  /*3030*/  IMAD R72, R72, 0x25, RZ ;  /* 0x0000002548487824 */ /* 0x002fc600078e02ff */
[----:B------:R1:W-:Y:S01]  /*3040*/  STL [R1+0x194], R155 ;  /* 0x0001949b01007387 */ /* 0x0003e20000100800 */
[----:B--2---:R-:W-:Y:S01]  /*3050*/  LEA.HI.X.SX32 R157, R153, R7, 0x1, P2 ;  /* 0x00000007999d7211 */ /* 0x004fe200010f0eff */
[----:B------:R-:W2:Y:S01]  /*3060*/  LDC R66, c[0x0][0x268] ;  /* 0x00009a00ff427b82 */ /* 0x000ea20000000800 */
[----:B------:R-:W-:-:S03]  /*3070*/  IADD3 R153, P2, R141, R5, RZ ;  /* 0x000000058d997210 */ /* 0x000fc60007f5e0ff */
[----:B------:R4:W-:Y:S01]  /*3080*/  STL [R1+0x168], R157 ;  /* 0x0001689d01007387 */ /* 0x0009e20000100800 */
[----:B0-----:R-:W-:Y:S01]  /*3090*/  IMAD R70, R70, 0x26, RZ ;  /* 0x0000002646467824 */ /* 0x001fe200078e02ff */
[----:B-1----:R-:W-:Y:S02]  /*30a0*/  LEA.HI.X.SX32 R155, R151, R7, 0x1, P3 ;  /* 0x00000007979b7211 */ /* 0x002fe400018f0eff */
[----:B------:R0:W-:Y:S01]  /*30b0*/  STL [R1+0x19c], R153 ;  /* 0x00019c9901007387 */ /* 0x0001e20000100800 */
[----:B------:R-:W1:Y:S03]  /*30c0*/  LDC R64, c[0x0][0x268] ;  /* 0x00009a00ff407b82 */ /* 0x000e660000000800 */
[----:B------:R5:W-:Y:S01]  /*30d0*/  STL [R1+0x170], R155 ;  /* 0x0001709b01007387 */ /* 0x000be20000100800 */
[----:B----4-:R-:W-:Y:S01]  /*30e0*/  IADD3 R157, P3, R139, R5, RZ ;  /* 0x000000058b9d7210 */ /* 0x010fe20007f7e0ff */
[----:B---3--:R-:W-:-:S03]  /*30f0*/  IMAD R68, R68, 0x27, RZ ;  /* 0x0000002744447824 */ /* 0x008fc600078e02ff */
[----:B------:R-:W3:Y:S01]  /*3100*/  LDC R62, c[0x0][0x268] ;  /* 0x00009a00ff3e7b82 */ /* 0x000ee20000000800 */
[----:B0-----:R-:W-:Y:S01]  /*3110*/  LEA.HI.X.SX32 R153, R149, R7, 0x1, P4 ;  /* 0x0000000795997211 */ /* 0x001fe200020f0eff */
[----:B------:R0:W-:Y:S01]  /*3120*/  STL [R1+0x1a4], R157 ;  /* 0x0001a49d01007387 */ /* 0x0001e20000100800 */
[----:B-----5:R-:W-:-:S03]  /*3130*/  IADD3 R155, P4, R137, R5, RZ ;  /* 0x00000005899b7210 */ /* 0x020fc60007f9e0ff */
[----:B------:R4:W-:Y:S01]  /*3140*/  STL [R1+0x178], R153 ;  /* 0x0001789901007387 */ /* 0x0009e20000100800 */
[----:B--2---:R-:W-:Y:S01]  /*3150*/  IMAD R66, R66, 0x28, RZ ;  /* 0x0000002842427824 */ /* 0x004fe200078e02ff */
[----:B------:R-:W2:Y:S02]  /*3160*/  LDC R60, c[0x0][0x268] ;  /* 0x00009a00ff3c7b82 */ /* 0x000ea40000000800 */
[----:B------:R5:W-:Y:S01]  /*3170*/  STL [R1+0x1ac], R155 ;  /* 0x0001ac9b01007387 */ /* 0x000be20000100800 */
[----:B0-----:R-:W-:Y:S02]  /*3180*/  LEA.HI.X.SX32 R157, R147, R7, 0x1, P5 ;  /* 0x00000007939d7211 */ /* 0x001fe400028f0eff */
[----:B----4-:R-:W-:-:S03]  /*3190*/  IADD3 R153, P5, R135, R5, RZ ;  /* 0x0000000587997210 */ /* 0x010fc60007fbe0ff */
[----:B------:R0:W-:Y:S01]  /*31a0*/  STL [R1+0x180], R157 ;  /* 0x0001809d01007387 */ /* 0x0001e20000100800 */
[----:B------:R-:W4:Y:S01]  /*31b0*/  LDC R58, c[0x0][0x268] ;  /* 0x00009a00ff3a7b82 */ /* 0x000f220000000800 */
[----:B-1----:R-:W-:Y:S01]  /*31c0*/  IMAD R64, R64, 0x29, RZ ;  /* 0x0000002940407824 */ /* 0x002fe200078e02ff */
[----:B-----5:R-:W-:Y:S01]  /*31d0*/  LEA.HI.X.SX32 R155, R145, R7, 0x1, P6 ;  /* 0x00000007919b7211 */ /* 0x020fe200030f0eff */
[----:B------:R1:W-:Y:S01]  /*31e0*/  STL [R1+0x1b4], R153 ;  /* 0x0001b49901007387 */ /* 0x0003e20000100800 */
[----:B---3--:R-:W-:-:S03]  /*31f0*/  IMAD R62, R62, 0x2a, RZ ;  /* 0x0000002a3e3e7824 */ /* 0x008fc600078e02ff */
[----:B------:R3:W-:Y:S01]  /*3200*/  STL [R1+0x188], R155 ;  /* 0x0001889b01007387 */ /* 0x0007e20000100800 */
[----:B------:R-:W5:Y:S01]  /*3210*/  LDC R56, c[0x0][0x268] ;  /* 0x00009a00ff387b82 */ /* 0x000f620000000800 */
[----:B0-----:R-:W-:Y:S02]  /*3220*/  IADD3 R157, P6, R133, R5, RZ ;  /* 0x00000005859d7210 */ /* 0x001fe40007fde0ff */
[----:B-1----:R-:W-:-:S03]  /*3230*/  LEA.HI.X.SX32 R153, R143, R7, 0x1, P1 ;  /* 0x000000078f997211 */ /* 0x002fc600008f0eff */
[----:B------:R0:W-:Y:S01]  /*3240*/  STL [R1+0x1bc], R157 ;  /* 0x0001bc9d01007387 */ /* 0x0001e20000100800 */
[----:B--2---:R-:W-:Y:S01]  /*3250*/  IMAD R60, R60, 0x2b, RZ ;  /* 0x0000002b3c3c7824 */ /* 0x004fe200078e02ff */
[----:B------:R-:W1:Y:S01]  /*3260*/  LDC R54, c[0x0][0x268] ;  /* 0x00009a00ff367b82 */ /* 0x000e620000000800 */
[----:B---3--:R-:W-:Y:S01]  /*3270*/  IADD3 R155, P1, R131, R5, RZ ;  /* 0x00000005839b7210 */ /* 0x008fe20007f3e0ff */
[----:B------:R2:W-:Y:S04]  /*3280*/  STL [R1+0x190], R153 ;  /* 0x0001909901007387 */ /* 0x0005e80000100800 */
[----:B------:R3:W-:Y:S01]  /*3290*/  STL [R1+0x1c4], R155 ;  /* 0x0001c49b01007387 */ /* 0x0007e20000100800 */
[----:B0-----:R-:W-:Y:S01]  /*32a0*/  LEA.HI.X.SX32 R157, R141, R7, 0x1, P2 ;  /* 0x000000078d9d7211 */ /* 0x001fe200010f0eff */
[----:B------:R-:W0:Y:S01]  /*32b0*/  LDC R52, c[0x0][0x268] ;  /* 0x00009a00ff347b82 */ /* 0x000e220000000800 */
[----:B----4-:R-:W-:Y:S01]  /*32c0*/  IMAD R58, R58, 0x2c, RZ ;  /* 0x0000002c3a3a7824 */ /* 0x010fe200078e02ff */
[----:B--2---:R-:W-:-:S02]  /*32d0*/  IADD3 R153, P2, R129, R5, RZ ;  /* 0x0000000581997210 */ /* 0x004fc40007f5e0ff */
[----:B------:R2:W-:Y:S01]  /*32e0*/  STL [R1+0x198], R157 ;  /* 0x0001989d01007387 */ /* 0x0005e20000100800 */
[----:B---3--:R-:W-:-:S03]  /*32f0*/  LEA.HI.X.SX32 R155, R139, R7, 0x1, P3 ;  /* 0x000000078b9b7211 */ /* 0x008fc600018f0eff */
[----:B------:R3:W-:Y:S01]  /*3300*/  STL [R1+0x1cc], R153 ;  /* 0x0001cc9901007387 */ /* 0x0007e20000100800 */
[----:B------:R-:W4:Y:S01]  /*3310*/  LDC R50, c[0x0][0x268] ;  /* 0x00009a00ff327b82 */ /* 0x000f220000000800 */
[----:B-----5:R-:W-:Y:S02]  /*3320*/  IMAD R56, R56, 0x2d, RZ ;  /* 0x0000002d38387824 */ /* 0x020fe400078e02ff */
[----:B------:R5:W-:Y:S01]  /*3330*/  STL [R1+0x1a0], R155 ;  /* 0x0001a09b01007387 */ /* 0x000be20000100800 */
[----:B--2---:R-:W-:Y:S01]  /*3340*/  IADD3 R157, P3, R127, R5, RZ ;  /* 0x000000057f9d7210 */ /* 0x004fe20007f7e0ff */
[----:B-1----:R-:W-:-:S03]  /*3350*/  IMAD R54, R54, 0x2e, RZ ;  /* 0x0000002e36367824 */ /* 0x002fc600078e02ff */
[----:B------:R-:W1:Y:S01]  /*3360*/  LDC R48, c[0x0][0x268] ;  /* 0x00009a00ff307b82 */ /* 0x000e620000000800 */
[----:B---3--:R-:W-:Y:S01]  /*3370*/  LEA.HI.X.SX32 R153, R137, R7, 0x1, P4 ;  /* 0x0000000789997211 */ /* 0x008fe200020f0eff */
[----:B------:R2:W-:Y:S01]  /*3380*/  STL [R1+0x1d4], R157 ;  /* 0x0001d49d01007387 */ /* 0x0005e20000100800 */
[----:B-----5:R-:W-:-:S03]  /*3390*/  IADD3 R155, P4, R86, R5, RZ ;  /* 0x00000005569b7210 */ /* 0x020fc60007f9e0ff */
[----:B------:R3:W-:Y:S01]  /*33a0*/  STL [R1+0x1a8], R153 ;  /* 0x0001a89901007387 */ /* 0x0007e20000100800 */
[----:B0-----:R-:W-:Y:S01]  /*33b0*/  IMAD R52, R52, 0x2f, RZ ;  /* 0x0000002f34347824 */ /* 0x001fe200078e02ff */
[----:B------:R-:W0:Y:S02]  /*33c0*/  LDC R46, c[0x0][0x268] ;  /* 0x00009a00ff2e7b82 */ /* 0x000e240000000800 */
[----:B------:R5:W-:Y:S01]  /*33d0*/  STL [R1+0x1dc], R155 ;  /* 0x0001dc9b01007387 */ /* 0x000be20000100800 */
[----:B--2---:R-:W-:Y:S02]  /*33e0*/  LEA.HI.X.SX32 R157, R135, R7, 0x1, P5 ;  /* 0x00000007879d7211 */ /* 0x004fe400028f0eff */
[----:B---3--:R-:W-:-:S03]  /*33f0*/  IADD3 R153, P5, R84, R5, RZ ;  /* 0x0000000554997210 */ /* 0x008fc60007fbe0ff */
[----:B------:R2:W-:Y:S01]  /*3400*/  STL [R1+0x1b0], R157 ;  /* 0x0001b09d01007387 */ /* 0x0005e20000100800 */
[----:B------:R-:W3:Y:S01]  /*3410*/  LDC R44, c[0x0][0x268] ;  /* 0x00009a00ff2c7b82 */ /* 0x000ee20000000800 */
[----:B----4-:R-:W-:Y:S01]  /*3420*/  IMAD R50, R50, 0x30, RZ ;  /* 0x0000003032327824 */ /* 0x010fe200078e02ff */
[----:B-----5:R-:W-:Y:S01]  /*3430*/  LEA.HI.X.SX32 R155, R133, R7, 0x1, P6 ;  /* 0x00000007859b7211 */ /* 0x020fe200030f0eff */
[----:B------:R4:W-:Y:S01]  /*3440*/  STL [R1+0x1e4], R153 ;  /* 0x0001e49901007387 */ /* 0x0009e20000100800 */
[----:B-1----:R-:W-:-:S03]  /*3450*/  IMAD R48, R48, 0x31, RZ ;  /* 0x0000003130307824 */ /* 0x002fc600078e02ff */
[----:B------:R1:W-:Y:S01]  /*3460*/  STL [R1+0x1b8], R155 ;  /* 0x0001b89b01007387 */ /* 0x0003e20000100800 */
[----:B------:R-:W5:Y:S01]  /*3470*/  LDC R42, c[0x0][0x268] ;  /* 0x00009a00ff2a7b82 */ /* 0x000f620000000800 */
[----:B--2---:R-:W-:Y:S02]  /*3480*/  IADD3 R157, P6, R82, R5, RZ ;  /* 0x00000005529d7210 */ /* 0x004fe40007fde0ff */
[----:B----4-:R-:W-:-:S03]  /*3490*/  LEA.HI.X.SX32 R153, R131, R7, 0x1, P1 ;  /* 0x0000000783997211 */ /* 0x010fc600008f0eff */
[----:B------:R2:W-:Y:S01]  /*34a0*/  STL [R1+0x1ec], R157 ;  /* 0x0001ec9d01007387 */ /* 0x0005e20000100800 */
[----:B0-----:R-:W-:Y:S01]  /*34b0*/  IMAD R46, R46, 0x32, RZ ;  /* 0x000000322e2e7824 */ /* 0x001fe200078e02ff */
[----:B------:R-:W0:Y:S01]  /*34c0*/  LDC R40, c[0x0][0x268] ;  /* 0x00009a00ff287b82 */ /* 0x000e220000000800 */
[----:B-1----:R-:W-:Y:S01]  /*34d0*/  IADD3 R155, P1, R80, R5, RZ ;  /* 0x00000005509b7210 */ /* 0x002fe20007f3e0ff */
[----:B------:R1:W-:Y:S04]  /*34e0*/  STL [R1+0x1c0], R153 ;  /* 0x0001c09901007387 */ /* 0x0003e80000100800 */
[----:B------:R4:W-:Y:S01]  /*34f0*/  STL [R1+0x1f4], R155 ;  /* 0x0001f49b01007387 */ /* 0x0009e20000100800 */
[----:B--2---:R-:W-:Y:S01]  /*3500*/  LEA.HI.X.SX32 R157, R129, R7, 0x1, P2 ;  /* 0x00000007819d7211 */ /* 0x004fe200010f0eff */
[----:B------:R-:W2:Y:S01]  /*3510*/  LDC R38, c[0x0][0x268] ;  /* 0x00009a00ff267b82 */ /* 0x000ea20000000800 */
[----:B---3--:R-:W-:Y:S01]  /*3520*/  IMAD R44, R44, 0x33, RZ ;  /* 0x000000332c2c7824 */ /* 0x008fe200078e02ff */
[----:B-1----:R-:W-:-:S02]  /*3530*/  IADD3 R153, P2, R78, R5, RZ ;  /* 0x000000054e997210 */ /* 0x002fc40007f5e0ff */
[----:B------:R1:W-:Y:S01]  /*3540*/  STL [R1+0x1c8], R157 ;  /* 0x0001c89d01007387 */ /* 0x0003e20000100800 */
[----:B----4-:R-:W-:-:S03]  /*3550*/  LEA.HI.X.SX32 R155, R127, R7, 0x1, P3 ;  /* 0x000000077f9b7211 */ /* 0x010fc600018f0eff */
[----:B------:R3:W-:Y:S01]  /*3560*/  STL [R1+0x1fc], R153 ;  /* 0x0001fc9901007387 */ /* 0x0007e20000100800 */
[----:B------:R-:W4:Y:S01]  /*3570*/  LDC R36, c[0x0][0x268] ;  /* 0x00009a00ff247b82 */ /* 0x000f220000000800 */
[----:B-----5:R-:W-:Y:S01]  /*3580*/  IMAD R42, R42, 0x34, RZ ;  /* 0x000000342a2a7824 */ /* 0x020fe200078e02ff */
[----:B------:R-:W-:Y:S01]  /*3590*/  CS2R R126, SRZ ;  /* 0x00000000007e7805 */ /* 0x000fe2000001ff00 */
[----:B------:R5:W-:Y:S01]  /*35a0*/  STL [R1+0x1d0], R155 ;  /* 0x0001d09b01007387 */ /* 0x000be20000100800 */
[----:B-1----:R-:W-:Y:S01]  /*35b0*/  IADD3 R157, P3, R76, R5, RZ ;  /* 0x000000054c9d7210 */ /* 0x002fe20007f7e0ff */
[----:B0-----:R-:W-:-:S03]  /*35c0*/  IMAD R40, R40, 0x35, RZ ;  /* 0x0000003528287824 */ /* 0x001fc600078e02ff */
[----:B------:R-:W0:Y:S01]  /*35d0*/  LDC R34, c[0x0][0x268] ;  /* 0x00009a00ff227b82 */ /* 0x000e220000000800 */
[----:B---3--:R-:W-:Y:S01]  /*35e0*/  LEA.HI.X.SX32 R153, R86, R7, 0x1, P4 ;  /* 0x0000000756997211 */ /* 0x008fe200020f0eff */
[----:B------:R1:W-:Y:S01]  /*35f0*/  STL [R1+0x204], R157 ;  /* 0x0002049d01007387 */ /* 0x0003e20000100800 */
[----:B-----5:R-:W-:-:S03]  /*3600*/  IADD3 R155, P4, R74, R5, RZ ;  /* 0x000000054a9b7210 */ /* 0x020fc60007f9e0ff */
[----:B------:R3:W-:Y:S01]  /*3610*/  STL [R1+0x1d8], R153 ;  /* 0x0001d89901007387 */ /* 0x0007e20000100800 */
[----:B--2---:R-:W-:Y:S01]  /*3620*/  IMAD R38, R38, 0x36, RZ ;  /* 0x0000003626267824 */ /* 0x004fe200078e02ff */
[----:B------:R-:W2:Y:S02]  /*3630*/  LDC R32, c[0x0][0x268] ;  /* 0x00009a00ff207b82 */ /* 0x000ea40000000800 */
[----:B------:R5:W-:Y:S01]  /*3640*/  STL [R1+0x20c], R155 ;  /* 0x00020c9b01007387 */ /* 0x000be20000100800 */
[----:B-1----:R-:W-:Y:S02]  /*3650*/  LEA.HI.X.SX32 R157, R84, R7, 0x1, P5 ;  /* 0x00000007549d7211 */ /* 0x002fe400028f0eff */
[----:B---3--:R-:W-:-:S03]  /*3660*/  IADD3 R153, P5, R72, R5, RZ ;  /* 0x0000000548997210 */ /* 0x008fc60007fbe0ff */
[----:B------:R1:W-:Y:S01]  /*3670*/  STL [R1+0x1e0], R157 ;  /* 0x0001e09d01007387 */ /* 0x0003e20000100800 */
[----:B------:R-:W3:Y:S01]  /*3680*/  LDC R30, c[0x0][0x268] ;  /* 0x00009a00ff1e7b82 */ /* 0x000ee20000000800 */
[----:B----4-:R-:W-:Y:S01]  /*3690*/  IMAD R36, R36, 0x37, RZ ;  /* 0x0000003724247824 */ /* 0x010fe200078e02ff */
[----:B-----5:R-:W-:Y:S01]  /*36a0*/  LEA.HI.X.SX32 R155, R82, R7, 0x1, P6 ;  /* 0x00000007529b7211 */ /* 0x020fe200030f0eff */
[----:B------:R4:W-:Y:S01]  /*36b0*/  STL [R1+0x214], R153 ;  /* 0x0002149901007387 */ /* 0x0009e20000100800 */
[----:B0-----:R-:W-:-:S03]  /*36c0*/  IMAD R34, R34, 0x38, RZ ;  /* 0x0000003822227824 */ /* 0x001fc600078e02ff */
[----:B------:R0:W-:Y:S01]  /*36d0*/  STL [R1+0x1e8], R155 ;  /* 0x0001e89b01007387 */ /* 0x0001e20000100800 */
[----:B------:R-:W5:Y:S01]  /*36e0*/  LDC R28, c[0x0][0x268] ;  /* 0x00009a00ff1c7b82 */ /* 0x000f620000000800 */
[----:B-1----:R-:W-:Y:S02]  /*36f0*/  IADD3 R157, P6, R70, R5, RZ ;  /* 0x00000005469d7210 */ /* 0x002fe40007fde0ff */
[----:B----4-:R-:W-:-:S03]  /*3700*/  LEA.HI.X.SX32 R153, R80, R7, 0x1, P1 ;  /* 0x0000000750997211 */ /* 0x010fc600008f0eff */
[----:B------:R1:W-:Y:S01]  /*3710*/  STL [R1+0x21c], R157 ;  /* 0x00021c9d01007387 */ /* 0x0003e20000100800 */
[----:B--2---:R-:W-:Y:S01]  /*3720*/  IMAD R32, R32, 0x39, RZ ;  /* 0x0000003920207824 */ /* 0x004fe200078e02ff */
[----:B------:R-:W2:Y:S01]  /*3730*/  LDC R26, c[0x0][0x268] ;  /* 0x00009a00ff1a7b82 */ /* 0x000ea20000000800 */
[----:B0-----:R-:W-:Y:S01]  /*3740*/  IADD3 R155, P1, R68, R5, RZ ;  /* 0x00000005449b7210 */ /* 0x001fe20007f3e0ff */
[----:B------:R0:W-:Y:S04]  /*3750*/  STL [R1+0x1f0], R153 ;  /* 0x0001f09901007387 */ /* 0x0001e80000100800 */
[----:B------:R4:W-:Y:S01]  /*3760*/  STL [R1+0x224], R155 ;  /* 0x0002249b01007387 */ /* 0x0009e20000100800 */
[----:B-1----:R-:W-:Y:S01]  /*3770*/  LEA.HI.X.SX32 R157, R78, R7, 0x1, P2 ;  /* 0x000000074e9d7211 */ /* 0x002fe200010f0eff */
[----:B------:R-:W1:Y:S01]  /*3780*/  LDC R24, c[0x0][0x268] ;  /* 0x00009a00ff187b82 */ /* 0x000e620000000800 */
[----:B---3--:R-:W-:Y:S01]  /*3790*/  IMAD R30, R30, 0x3a, RZ ;  /* 0x0000003a1e1e7824 */ /* 0x008fe200078e02ff */
[----:B0-----:R-:W-:-:S02]  /*37a0*/  IADD3 R153, P2, R66, R5, RZ ;  /* 0x0000000542997210 */ /* 0x001fc40007f5e0ff */
[----:B------:R0:W-:Y:S01]  /*37b0*/  STL [R1+0x1f8], R157 ;  /* 0x0001f89d01007387 */ /* 0x0001e20000100800 */
[----:B----4-:R-:W-:-:S03]  /*37c0*/  LEA.HI.X.SX32 R155, R76, R7, 0x1, P3 ;  /* 0x000000074c9b7211 */ /* 0x010fc600018f0eff */
[----:B------:R3:W-:Y:S01]  /*37d0*/  STL [R1+0x22c], R153 ;  /* 0x00022c9901007387 */ /* 0x0007e20000100800 */
[----:B------:R-:W4:Y:S01]  /*37e0*/  LDC R22, c[0x0][0x268] ;  /* 0x00009a00ff167b82 */ /* 0x000f220000000800 */
[----:B-----5:R-:W-:Y:S02]  /*37f0*/  IMAD R28, R28, 0x3b, RZ ;  /* 0x0000003b1c1c7824 */ /* 0x020fe400078e02ff */
[----:B------:R5:W-:Y:S01]  /*3800*/  STL [R1+0x200], R155 ;  /* 0x0002009b01007387 */ /* 0x000be20000100800 */
[----:B0-----:R-:W-:Y:S01]  /*3810*/  IADD3 R157, P3, R64, R5, RZ ;  /* 0x00000005409d7210 */ /* 0x001fe20007f7e0ff */
[----:B--2---:R-:W-:-:S03]  /*3820*/  IMAD R26, R26, 0x3c, RZ ;  /* 0x0000003c1a1a7824 */ /* 0x004fc600078e02ff */
[----:B------:R-:W0:Y:S01]  /*3830*/  LDC R19, c[0x0][0x268] ;  /* 0x00009a00ff137b82 */ /* 0x000e220000000800 */
[----:B---3--:R-:W-:Y:S01]  /*3840*/  LEA.HI.X.SX32 R153, R74, R7, 0x1, P4 ;  /* 0x000000074a997211 */ /* 0x008fe200020f0eff */
[----:B------:R2:W-:Y:S01]  /*3850*/  STL [R1+0x234], R157 ;  /* 0x0002349d01007387 */ /* 0x0005e20000100800 */
[----:B-----5:R-:W-:-:S03]  /*3860*/  IADD3 R155, P4, R62, R5, RZ ;  /* 0x000000053e9b7210 */ /* 0x020fc60007f9e0ff */
[----:B------:R3:W-:Y:S01]  /*3870*/  STL [R1+0x208], R153 ;  /* 0x0002089901007387 */ /* 0x0007e20000100800 */
[----:B-1----:R-:W-:Y:S01]  /*3880*/  IMAD R24, R24, 0x3d, RZ ;  /* 0x0000003d18187824 */ /* 0x002fe200078e02ff */
[----:B------:R-:W1:Y:S02]  /*3890*/  LDC R17, c[0x0][0x268] ;  /* 0x00009a00ff117b82 */ /* 0x000e640000000800 */
        /* <DEDUP_REMOVED lines=11> */
[----:B--2---:R-:W-:Y:S02]  /*3950*/  IADD3 R157, P6, R58, R5, RZ ;  /* 0x000000053a9d7210 */ /* 0x004fe40007fde0ff */
[----:B----4-:R-:W-:-:S03]  /*3960*/  LEA.HI.X.SX32 R153, R68, R7, 0x1, P1 ;  /* 0x0000000744997211 */ /* 0x010fc600008f0eff */
[----:B------:R2:W-:Y:S01]  /*3970*/  STL [R1+0x24c], R157 ;  /* 0x00024c9d01007387 */ /* 0x0005e20000100800 */
[----:B-1----:R-:W-:Y:S01]  /*3980*/  IMAD.SHL.U32 R17, R17, 0x40, RZ ;  /* 0x0000004011117824 */ /* 0x002fe200078e00ff */
[----:B------:R-:W1:Y:S01]  /*3990*/  LDC R11, c[0x0][0x268] ;  /* 0x00009a00ff0b7b82 */ /* 0x000e620000000800 */
[----:B0-----:R-:W-:Y:S01]  /*39a0*/  IADD3 R155, P1, R56, R5, RZ ;  /* 0x00000005389b7210 */ /* 0x001fe20007f3e0ff */
[----:B------:R0:W-:Y:S04]  /*39b0*/  STL [R1+0x220], R153 ;  /* 0x0002209901007387 */ /* 0x0001e80000100800 */
[----:B------:R4:W-:Y:S01]  /*39c0*/  STL [R1+0x254], R155 ;  /* 0x0002549b01007387 */ /* 0x0009e20000100800 */
[----:B--2---:R-:W-:Y:S01]  /*39d0*/  LEA.HI.X.SX32 R157, R66, R7, 0x1, P2 ;  /* 0x00000007429d7211 */ /* 0x004fe200010f0eff */
[----:B------:R-:W2:Y:S01]  /*39e0*/  LDC R10, c[0x0][0x268] ;  /* 0x00009a00ff0a7b82 */ /* 0x000ea20000000800 */
        /* <DEDUP_REMOVED lines=9> */
[----:B-1----:R-:W-:-:S03]  /*3a80*/  IMAD R11, R11, 0x43, RZ ;  /* 0x000000430b0b7824 */ /* 0x002fc600078e02ff */
        /* <DEDUP_REMOVED lines=59> */
[----:B-1----:R-:W-:Y:S01]  /*3e40*/  IMAD R31, R31, 0x4e, RZ ;  /* 0x0000004e1f1f7824 */ /* 0x002fe200078e02ff */
        /* <DEDUP_REMOVED lines=64> */
[----:B------:R-:W-:Y:S01]  /*4250*/  STL [R1+0x2d0], R157 ;  /* 0x0002d09d01007387 */ /* 0x000fe20000100800 */
[----:B------:R-:W2:Y:S01]  /*4260*/  LDC R61, c[0x0][0x268] ;  /* 0x00009a00ff3d7b82 */ /* 0x000ea20000000800 */
[----:B----4-:R-:W-:Y:S01]  /*4270*/  IMAD R55, R55, 0x5a, RZ ;  /* 0x0000005a37377824 */ /* 0x010fe200078e02ff */
[----:B-----5:R-:W-:Y:S01]  /*4280*/  LEA.HI.X.SX32 R155, R22, R7, 0x1, P6 ;  /* 0x00000007169b7211 */ /* 0x020fe200030f0eff */
[----:B------:R3:W-:Y:S01]  /*4290*/  STL [R1+0x304], R153 ;  /* 0x0003049901007387 */ /* 0x0007e20000100800 */
[----:B------:R-:W-:Y:S01]  /*42a0*/  IADD3 R22, P6, R10, R5, RZ ;  /* 0x000000050a167210 */ /* 0x000fe20007fde0ff */
[----:B0-----:R-:W-:Y:S02]  /*42b0*/  IMAD R57, R57, 0x5b, RZ ;  /* 0x0000005b39397824 */ /* 0x001fe400078e02ff */
[----:B------:R-:W-:Y:S01]  /*42c0*/  STL [R1+0x2d8], R155 ;  /* 0x0002d89b01007387 */ /* 0x000fe20000100800 */
[----:B------:R-:W0:Y:S03]  /*42d0*/  LDC R63, c[0x0][0x268] ;  /* 0x00009a00ff3f7b82 */ /* 0x000e260000000800 */
[----:B------:R4:W-:Y:S01]  /*42e0*/  STL [R1+0x30c], R22 ;  /* 0x00030c1601007387 */ /* 0x0009e20000100800 */
[----:B---3--:R-:W-:Y:S01]  /*42f0*/  LEA.HI.X.SX32 R153, R19, R7, 0x1, P1 ;  /* 0x0000000713997211 */ /* 0x008fe200008f0eff */
[----:B-1----:R-:W-:Y:S01]  /*4300*/  IMAD R59, R59, 0x5c, RZ ;  /* 0x0000005c3b3b7824 */ /* 0x002fe200078e02ff */
[----:B------:R-:W-:-:S02]  /*4310*/  IADD3 R19, P1, R12, R5, RZ ;  /* 0x000000050c137210 */ /* 0x000fc40007f3e0ff */
[----:B------:R-:W1:Y:S01]  /*4320*/  LDC R65, c[0x0][0x268] ;  /* 0x00009a00ff417b82 */ /* 0x000e620000000800 */
[----:B------:R-:W-:Y:S01]  /*4330*/  STL [R1+0x2e0], R153 ;  /* 0x0002e09901007387 */ /* 0x000fe20000100800 */
[----:B----4-:R-:W-:-:S03]  /*4340*/  LEA.HI.X.SX32 R22, R17, R7, 0x1, P2 ;  /* 0x0000000711167211 */ /* 0x010fc600010f0eff */
[----:B------:R3:W-:Y:S01]  /*4350*/  STL [R1+0x314], R19 ;  /* 0x0003141301007387 */ /* 0x0007e20000100800 */
[----:B------:R-:W-:Y:S02]  /*4360*/  IADD3 R17, P2, R14, R5, RZ ;  /* 0x000000050e117210 */ /* 0x000fe40007f5e0ff */
[----:B------:R-:W4:Y:S01]  /*4370*/  LDC R67, c[0x0][0x268] ;  /* 0x00009a00ff437b82 */ /* 0x000f220000000800 */
[----:B--2---:R-:W-:Y:S01]  /*4380*/  IMAD R61, R61, 0x5d, RZ ;  /* 0x0000005d3d3d7824 */ /* 0x004fe200078e02ff */
[----:B------:R-:W-:Y:S04]  /*4390*/  STL [R1+0x2e8], R22 ;  /* 0x0002e81601007387 */ /* 0x000fe80000100800 */
[----:B------:R2:W-:Y:S01]  /*43a0*/  STL [R1+0x31c], R17 ;  /* 0x00031c1101007387 */ /* 0x0005e20000100800 */
[----:B---3--:R-:W-:Y:S01]  /*43b0*/  LEA.HI.X.SX32 R19, R15, R7, 0x1, P3 ;  /* 0x000000070f137211 */ /* 0x008fe200018f0eff */
[----:B------:R-:W3:Y:S01]  /*43c0*/  LDC R69, c[0x0][0x268] ;  /* 0x00009a00ff457b82 */ /* 0x000ee20000000800 */
[----:B------:R-:W-:Y:S01]  /*43d0*/  IADD3 R15, P3, R16, R5, RZ ;  /* 0x00000005100f7210 */ /* 0x000fe20007f7e0ff */
[----:B0-----:R-:W-:-:S02]  /*43e0*/  IMAD R63, R63, 0x5e, RZ ;  /* 0x0000005e3f3f7824 */ /* 0x001fc400078e02ff */
[----:B------:R-:W-:Y:S01]  /*43f0*/  STL [R1+0x2f0], R19 ;  /* 0x0002f01301007387 */ /* 0x000fe20000100800 */
[----:B--2---:R-:W-:-:S03]  /*4400*/  LEA.HI.X.SX32 R17, R13, R7, 0x1, P4 ;  /* 0x000000070d117211 */ /* 0x004fc600020f0eff */
[----:B------:R0:W-:Y:S01]  /*4410*/  STL [R1+0x324], R15 ;  /* 0x0003240f01007387 */ /* 0x0001e20000100800 */
[----:B------:R-:W-:Y:S01]  /*4420*/  IADD3 R13, P4, R18, R5, RZ ;  /* 0x00000005120d7210 */ /* 0x000fe20007f9e0ff */
[----:B------:R-:W2:Y:S01]  /*4430*/  LDC R71, c[0x0][0x268] ;  /* 0x00009a00ff477b82 */ /* 0x000ea20000000800 */
[----:B-1----:R-:W-:Y:S01]  /*4440*/  IMAD R65, R65, 0x5f, RZ ;  /* 0x0000005f41417824 */ /* 0x002fe200078e02ff */
[----:B------:R-:W-:Y:S01]  /*4450*/  STL [R1+0x2f8], R17 ;  /* 0x0002f81101007387 */ /* 0x000fe20000100800 */
[----:B----4-:R-:W-:-:S03]  /*4460*/  IMAD R67, R67, 0x60, RZ ;  /* 0x0000006043437824 */ /* 0x010fc600078e02ff */
[----:B------:R1:W-:Y:S01]  /*4470*/  STL [R1+0x32c], R13 ;  /* 0x00032c0d01007387 */ /* 0x0003e20000100800 */
[----:B0-----:R-:W-:Y:S01]  /*4480*/  LEA.HI.X.SX32 R15, R11, R7, 0x1, P5 ;  /* 0x000000070b0f7211 */ /* 0x001fe200028f0eff */
[----:B------:R-:W0:Y:S01]  /*4490*/  LDC R73, c[0x0][0x268] ;  /* 0x00009a00ff497b82 */ /* 0x000e220000000800 */
[----:B------:R-:W-:-:S03]  /*44a0*/  IADD3 R11, P5, R20, R5, RZ ;  /* 0x00000005140b7210 */ /* 0x000fc60007fbe0ff */
[----:B------:R-:W-:Y:S01]  /*44b0*/  STL [R1+0x300], R15 ;  /* 0x0003000f01007387 */ /* 0x000fe20000100800 */
[----:B---3--:R-:W-:Y:S01]  /*44c0*/  IMAD R69, R69, 0x61, RZ ;  /* 0x0000006145457824 */ /* 0x008fe200078e02ff */
[----:B-1----:R-:W-:Y:S02]  /*44d0*/  LEA.HI.X.SX32 R13, R10, R7, 0x1, P6 ;  /* 0x000000070a0d7211 */ /* 0x002fe400030f0eff */
[----:B------:R1:W-:Y:S01]  /*44e0*/  STL [R1+0x334], R11 ;  /* 0x0003340b01007387 */ /* 0x0003e20000100800 */
[----:B------:R-:W-:Y:S01]  /*44f0*/  IADD3 R10, P6, R23, R5, RZ ;  /* 0x00000005170a7210 */ /* 0x000fe20007fde0ff */
[----:B------:R-:W3:Y:S02]  /*4500*/  LDC R75, c[0x0][0x268] ;  /* 0x00009a00ff4b7b82 */ /* 0x000ee40000000800 */
[----:B------:R-:W-:Y:S01]  /*4510*/  STL [R1+0x308], R13 ;  /* 0x0003080d01007387 */ /* 0x000fe20000100800 */
[----:B--2---:R-:W-:-:S03]  /*4520*/  IMAD R71, R71, 0x62, RZ ;  /* 0x0000006247477824 */ /* 0x004fc600078e02ff */
[----:B------:R2:W-:Y:S01]  /*4530*/  STL [R1+0x33c], R10 ;  /* 0x00033c0a01007387 */ /* 0x0005e20000100800 */
[----:B-1----:R-:W-:Y:S01]  /*4540*/  LEA.HI.X.SX32 R11, R12, R7, 0x1, P1 ;  /* 0x000000070c0b7211 */ /* 0x002fe200008f0eff */
[----:B------:R-:W1:Y:S01]  /*4550*/  LDC R77, c[0x0][0x268] ;  /* 0x00009a00ff4d7b82 */ /* 0x000e620000000800 */
[----:B------:R-:W-:-:S03]  /*4560*/  IADD3 R12, P1, R25, R5, RZ ;  /* 0x00000005190c7210 */ /* 0x000fc60007f3e0ff */
[----:B------:R4:W-:Y:S01]  /*4570*/  STL [R1+0x310], R11 ;  /* 0x0003100b01007387 */ /* 0x0009e20000100800 */
[----:B0-----:R-:W-:Y:S01]  /*4580*/  IMAD R73, R73, 0x63, RZ ;  /* 0x0000006349497824 */ /* 0x001fe200078e02ff */
[----:B--2---:R-:W-:Y:S02]  /*4590*/  LEA.HI.X.SX32 R10, R14, R7, 0x1, P2 ;  /* 0x000000070e0a7211 */ /* 0x004fe400010f0eff */
[----:B------:R0:W-:Y:S01]  /*45a0*/  STL [R1+0x344], R12 ;  /* 0x0003440c01007387 */ /* 0x0001e20000100800 */
[----:B------:R-:W2:Y:S03]  /*45b0*/  LDC R79, c[0x0][0x268] ;  /* 0x00009a00ff4f7b82 */ /* 0x000ea60000000800 */
        /* <DEDUP_REMOVED lines=8> */
[----:B-1----:R-:W-:Y:S01]  /*4640*/  IMAD R77, R77, 0x65, RZ ;  /* 0x000000654d4d7824 */ /* 0x002fe200078e02ff */
[----:B------:R-:W1:Y:S02]  /*4650*/  LDC R83, c[0x0][0x268] ;  /* 0x00009a00ff537b82 */ /* 0x000e640000000800 */
[----:B------:R5:W-:Y:S01]  /*4660*/  STL [R1+0x354], R10 ;  /* 0x0003540a01007387 */ /* 0x000be20000100800 */
[----:B0-----:R-:W-:Y:S02]  /*4670*/  LEA.HI.X.SX32 R11, R18, R7, 0x1, P4 ;  /* 0x00000007120b7211 */ /* 0x001fe400020f0eff */
[----:B----4-:R-:W-:-:S03]  /*4680*/  IADD3 R12, P4, R31, R5, RZ ;  /* 0x000000051f0c7210 */ /* 0x010fc60007f9e0ff */
[----:B------:R0:W-:Y:S01]  /*4690*/  STL [R1+0x328], R11 ;  /* 0x0003280b01007387 */ /* 0x0001e20000100800 */
[----:B------:R-:W4:Y:S01]  /*46a0*/  LDC R85, c[0x0][0x268] ;  /* 0x00009a00ff557b82 */ /* 0x000f220000000800 */
[----:B--2---:R-:W-:Y:S01]  /*46b0*/  IMAD R79, R79, 0x66, RZ ;  /* 0x000000664f4f7824 */ /* 0x004fe200078e02ff */
[----:B-----5:R-:W-:Y:S01]  /*46c0*/  LEA.HI.X.SX32 R10, R20, R7, 0x1, P5 ;  /* 0x00000007140a7211 */ /* 0x020fe200028f0eff */
[----:B------:R2:W-:Y:S01]  /*46d0*/  STL [R1+0x35c], R12 ;  /* 0x00035c0c01007387 */ /* 0x0005e20000100800 */
[----:B---3--:R-:W-:-:S03]  /*46e0*/  IMAD R81, R81, 0x67, RZ ;  /* 0x0000006751517824 */ /* 0x008fc600078e02ff */
[----:B------:R3:W-:Y:S01]  /*46f0*/  STL [R1+0x330], R10 ;  /* 0x0003300a01007387 */ /* 0x0007e20000100800 */
[----:B------:R-:W5:Y:S01]  /*4700*/  LDC R87, c[0x0][0x268] ;  /* 0x00009a00ff577b82 */ /* 0x000f620000000800 */
[----:B0-----:R-:W-:Y:S02]  /*4710*/  IADD3 R11, P5, R33, R5, RZ ;  /* 0x00000005210b7210 */ /* 0x001fe40007fbe0ff */
[----:B--2---:R-:W-:-:S03]  /*4720*/  LEA.HI.X.SX32 R12, R23, R7, 0x1, P6 ;  /* 0x00000007170c7211 */ /* 0x004fc600030f0eff */
[----:B------:R0:W-:Y:S01]  /*4730*/  STL [R1+0x364], R11 ;  /* 0x0003640b01007387 */ /* 0x0001e20000100800 */
[----:B-1----:R-:W-:Y:S01]  /*4740*/  IMAD R83, R83, 0x68, RZ ;  /* 0x0000006853537824 */ /* 0x002fe200078e02ff */
        /* <DEDUP_REMOVED lines=50> */
[----:B-----5:R-:W-:Y:S02]  /*4a70*/  IMAD R140, R140, 0x71, RZ ;  /* 0x000000718c8c7824 */ /* 0x020fe400078e02ff */
        /* <DEDUP_REMOVED lines=63> */
[----:B0-----:R-:W-:Y:S02]  /*4e70*/  IADD3 R10, P6, R71, R5, RZ ;  /* 0x00000005470a7210 */ /* 0x001fe40007fde0ff */
[----:B------:R0:W-:Y:S04]  /*4e80*/  STL [R1+0x3c8], R12 ;  /* 0x0003c80c01007387 */ /* 0x0001e80000100800 */
[----:B------:R1:W-:Y:S01]  /*4e90*/  STL [R1+0x3fc], R10 ;  /* 0x0003fc0a01007387 */ /* 0x0003e20000100800 */
[----:B--2---:R-:W-:Y:S01]  /*4ea0*/  LEA.HI.X.SX32 R11, R61, R7, 0x1, P1 ;  /* 0x000000073d0b7211 */ /* 0x004fe200008f0eff */
[----:B---3--:R-:W-:Y:S01]  /*4eb0*/  IMAD R166, R166, 0x7e, RZ ;  /* 0x0000007ea6a67824 */ /* 0x008fe200078e02ff */
[----:B0-----:R-:W-:-:S03]  /*4ec0*/  IADD3 R12, P1, R73, R5, RZ ;  /* 0x00000005490c7210 */ /* 0x001fc60007f3e0ff */
[----:B------:R0:W-:Y:S01]  /*4ed0*/  STL [R1+0x3d0], R11 ;  /* 0x0003d00b01007387 */ /* 0x0001e20000100800 */
[----:B-1----:R-:W-:-:S03]  /*4ee0*/  LEA.HI.X.SX32 R10, R63, R7, 0x1, P2 ;  /* 0x000000073f0a7211 */ /* 0x002fc600010f0eff */
[----:B------:R1:W-:Y:S01]  /*4ef0*/  STL [R1+0x404], R12 ;  /* 0x0004040c01007387 */ /* 0x0003e20000100800 */
[----:B-----5:R-:W-:-:S03]  /*4f00*/  IMAD R168, R168, 0x7f, RZ ;  /* 0x0000007fa8a87824 */ /* 0x020fc600078e02ff */
[----:B------:R2:W-:Y:S01]  /*4f10*/  STL [R1+0x3d8], R10 ;  /* 0x0003d80a01007387 */ /* 0x0005e20000100800 */
[----:B0-----:R-:W-:Y:S02]  /*4f20*/  IADD3 R11, P2, R75, R5, RZ ;  /* 0x000000054b0b7210 */ /* 0x001fe40007f5e0ff */
[----:B-1----:R-:W-:-:S03]  /*4f30*/  LEA.HI.X.SX32 R12, R65, R7, 0x1, P3 ;  /* 0x00000007410c7211 */ /* 0x002fc600018f0eff */
[----:B------:R0:W-:Y:S01]  /*4f40*/  STL [R1+0x40c], R11 ;  /* 0x00040c0b01007387 */ /* 0x0001e20000100800 */
[----:B--2---:R-:W-:-:S03]  /*4f50*/  IADD3 R10, P3, R77, R5, RZ ;  /* 0x000000054d0a7210 */ /* 0x004fc60007f7e0ff */
[----:B------:R1:W-:Y:S04]  /*4f60*/  STL [R1+0x3e0], R12 ;  /* 0x0003e00c01007387 */ /* 0x0003e80000100800 */
[----:B------:R2:W-:Y:S01]  /*4f70*/  STL [R1+0x414], R10 ;  /* 0x0004140a01007387 */ /* 0x0005e20000100800 */
[----:B0-----:R-:W-:Y:S02]  /*4f80*/  LEA.HI.X.SX32 R11, R67, R7, 0x1, P4 ;  /* 0x00000007430b7211 */ /* 0x001fe400020f0eff */
[----:B-1----:R-:W-:-:S03]  /*4f90*/  IADD3 R12, P4, R79, R5, RZ ;  /* 0x000000054f0c7210 */ /* 0x002fc60007f9e0ff */
[----:B------:R0:W-:Y:S01]  /*4fa0*/  STL [R1+0x3e8], R11 ;  /* 0x0003e80b01007387 */ /* 0x0001e20000100800 */
[----:B--2---:R-:W-:-:S03]  /*4fb0*/  LEA.HI.X.SX32 R10, R69, R7, 0x1, P5 ;  /* 0x00000007450a7211 */ /* 0x004fc600028f0eff */
[----:B------:R1:W-:Y:S04]  /*4fc0*/  STL [R1+0x41c], R12 ;  /* 0x00041c0c01007387 */ /* 0x0003e80000100800 */
        /* <DEDUP_REMOVED lines=40> */
[----:B------:R-:W-:Y:S02]  /*5250*/  CS2R R128, SRZ ;  /* 0x0000000000807805 */ /* 0x000fe4000001ff00 */
[----:B--2---:R-:W-:Y:S01]  /*5260*/  IADD3 R10, P3, R140, R5, RZ ;  /* 0x000000058c0a7210 */ /* 0x004fe20007f7e0ff */
[----:B------:R1:W-:Y:S04]  /*5270*/  STL [R1+0x440], R12 ;  /* 0x0004400c01007387 */ /* 0x0003e80000100800 */
[----:B------:R2:W-:Y:S01]  /*5280*/  STL [R1+0x474], R10 ;  /* 0x0004740a01007387 */ /* 0x0005e20000100800 */
[----:B0-----:R-:W-:Y:S02]  /*5290*/  LEA.HI.X.SX32 R11, R130, R7, 0x1, P4 ;  /* 0x00000007820b7211 */ /* 0x001fe400020f0eff */
[----:B------:R-:W-:-:S02]  /*52a0*/  CS2R R130, SRZ ;  /* 0x0000000000827805 */ /* 0x000fc4000001ff00 */
[----:B-1----:R-:W-:Y:S01]  /*52b0*/  IADD3 R12, P4, R142, R5, RZ ;  /* 0x000000058e0c7210 */ /* 0x002fe20007f9e0ff */
[----:B------:R0:W-:Y:S01]  /*52c0*/  STL [R1+0x448], R11 ;  /* 0x0004480b01007387 */ /* 0x0001e20000100800 */
[----:B--2---:R-:W-:-:S03]  /*52d0*/  LEA.HI.X.SX32 R10, R132, R7, 0x1, P5 ;  /* 0x00000007840a7211 */ /* 0x004fc600028f0eff */
[----:B------:R1:W-:Y:S01]  /*52e0*/  STL [R1+0x47c], R12 ;  /* 0x00047c0c01007387 */ /* 0x0003e20000100800 */
[----:B------:R-:W-:-:S03]  /*52f0*/  CS2R R132, SRZ ;  /* 0x0000000000847805 */ /* 0x000fc6000001ff00 */
        /* <DEDUP_REMOVED lines=61> */
[----:B--2---:R-:W-:-:S05]  /*56d0*/  LEA.HI.X.SX32 R10, R158, R7, 0x1, P6 ;  /* 0x000000079e0a7211 */ /* 0x004fca00030f0eff */
[----:B------:R1:W-:Y:S01]  /*56e0*/  STL [R1+0x4b8], R10 ;  /* 0x0004b80a01007387 */ /* 0x0003e20000100800 */
[----:B0-----:R-:W-:-:S03]  /*56f0*/  LEA.HI.X.SX32 R11, R162, R7, 0x1, P2 ;  /* 0x00000007a20b7211 */ /* 0x001fc600010f0eff */
[----:B------:R-:W-:Y:S04]  /*5700*/  STL [R1+0x4c0], R12 ;  /* 0x0004c00c01007387 */ /* 0x000fe80000100800 */
[----:B------:R-:W-:Y:S01]  /*5710*/  STL [R1+0x4c8], R11 ;  /* 0x0004c80b01007387 */ /* 0x000fe20000100800 */
[----:B-1----:R-:W-:-:S05]  /*5720*/  LEA.HI.X.SX32 R10, R164, R7, 0x1, P3 ;  /* 0x00000007a40a7211 */ /* 0x002fca00018f0eff */
[----:B------:R0:W-:Y:S02]  /*5730*/  STL [R1+0x4d0], R10 ;  /* 0x0004d00a01007387 */ /* 0x0001e40000100800 */
[----:B0-----:R-:W-:-:S05]  /*5740*/  LEA.HI.X.SX32 R10, R166, R7, 0x1, P4 ;  /* 0x00000007a60a7211 */ /* 0x001fca00020f0eff */
[----:B------:R0:W-:Y:S02]  /*5750*/  STL [R1+0x4d8], R10 ;  /* 0x0004d80a01007387 */ /* 0x0001e40000100800 */
[----:B0-----:R-:W-:-:S05]  /*5760*/  LEA.HI.X.SX32 R10, R168, R7, 0x1, P5 ;  /* 0x00000007a80a7211 */ /* 0x001fca00028f0eff */
[----:B------:R0:W-:Y:S02]  /*5770*/  STL [R1+0x4e0], R10 ;  /* 0x0004e00a01007387 */ /* 0x0001e40000100800 */
[----:B0-----:R-:W-:-:S07]  /*5780*/  IMAD.IADD R10, R4, 0x1, R21 ;  /* 0x00000001040a7824 */ /* 0x001fce00078e0215 */
.L_x_1:
[C---:B------:R-:W-:Y:S01]  /*5790*/  IMAD R11, R21.reuse, 0xc, RZ ;  /* 0x0000000c150b7824 */ /* 0x040fe200078e02ff */
[----:B------:R-:W-:Y:S01]  /*57a0*/  SHF.R.S32.HI R47, RZ, 0x1f, R0 ;  /* 0x0000001fff2f7819 */ /* 0x000fe20000011400 */
[----:B-----5:R-:W-:Y:S01]  /*57b0*/  IMAD.IADD R10, R4, 0x1, R21 ;  /* 0x00000001040a7824 */ /* 0x020fe200078e0215 */
[-C--:B------:R-:W-:Y:S01]  /*57c0*/  IADD3 R44, P1, R0, R4.reuse, RZ ;  /* 0x00000004002c7210 */ /* 0x080fe20007f3e0ff */
[----:B------:R-:W-:Y:S01]  /*57d0*/  IMAD R14, R21, 0xd, RZ ;  /* 0x0000000d150e7824 */ /* 0x000fe200078e02ff */
[----:B------:R-:W-:Y:S01]  /*57e0*/  IADD3 RZ, P3, R4, R21, RZ ;  /* 0x0000001504ff7210 */ /* 0x000fe20007f7e0ff */
[----:B------:R0:W-:Y:S01]  /*57f0*/  STL [R1+0x53c], R2 ;  /* 0x00053c0201007387 */ /* 0x0001e20000100800 */
[----:B------:R-:W-:Y:S01]  /*5800*/  IADD3 R12, P4, R11, R4, RZ ;  /* 0x000000040b0c7210 */ /* 0x000fe20007f9e0ff */
[----:B------:R-:W-:Y:S01]  /*5810*/  IMAD.X R45, R47, 0x1, R6, P1 ;  /* 0x000000012f2d7824 */ /* 0x000fe200008e0606 */
[C---:B------:R-:W-:Y:S01]  /*5820*/  IADD3 R52, P2, R0.reuse, R10, RZ ;  /* 0x0000000a00347210 */ /* 0x040fe20007f5e0ff */
[C---:B------:R-:W-:Y:S01]  /*5830*/  IMAD R15, R21.reuse, 0xe, RZ ;  /* 0x0000000e150f7824 */ /* 0x040fe200078e02ff */
[CC--:B------:R-:W-:Y:S01]  /*5840*/  LEA.HI.X.SX32 R13, R21.reuse, R6.reuse, 0x1, P3 ;  /* 0x00000006150d7211 */ /* 0x0c0fe200018f0eff */
[----:B------:R-:W-:Y:S01]  /*5850*/  IMAD R16, R21, 0x13, RZ ;  /* 0x0000001315107824 */ /* 0x000fe200078e02ff */
[----:B------:R-:W-:Y:S01]  /*5860*/  LEA.HI.X.SX32 R11, R11, R6, 0x1, P4 ;  /* 0x000000060b0b7211 */ /* 0x000fe200020f0eff */
[----:B------:R-:W2:Y:S01]  /*5870*/  LDG.E.U8 R44, desc[UR20][R44.64] ;  /* 0x000000142c2c7981 */ /* 0x000ea2000c1e1100 */
[----:B------:R-:W-:Y:S01]  /*5880*/  IADD3 R12, P1, R0, R12, RZ ;  /* 0x0000000c000c7210 */ /* 0x000fe20007f3e0ff */
[----:B------:R-:W-:Y:S01]  /*5890*/  IMAD.X R53, R47, 0x1, R13, P2 ;  /* 0x000000012f357824 */ /* 0x000fe200010e060d */
[C---:B------:R-:W-:Y:S01]  /*58a0*/  IADD3 R10, P3, R14.reuse, R4, RZ ;  /* 0x000000040e0a7210 */ /* 0x040fe20007f7e0ff */
[----:B------:R-:W-:Y:S01]  /*58b0*/  IMAD R20, R21, 0x25, RZ ;  /* 0x0000002515147824 */ /* 0x000fe200078e02ff */
[----:B------:R1:W-:Y:S01]  /*58c0*/  STL [R1+0x500], R8 ;  /* 0x0005000801007387 */ /* 0x0003e20000100800 */
[----:B------:R-:W-:Y:S01]  /*58d0*/  IMAD.X R13, R47, 0x1, R11, P1 ;  /* 0x000000012f0d7824 */ /* 0x000fe200008e060b */
[----:B------:R-:W-:-:S02]  /*58e0*/  LEA.HI.X.SX32 R14, R14, R6, 0x1, P3 ;  /* 0x000000060e0e7211 */ /* 0x000fc400018f0eff */
[----:B------:R-:W-:Y:S01]  /*58f0*/  IADD3 R10, P2, R0, R10, RZ ;  /* 0x0000000a000a7210 */ /* 0x000fe20007f5e0ff */
[----:B------:R-:W3:Y:S01]  /*5900*/  LDG.E.U8 R52, desc[UR20][R52.64] ;  /* 0x0000001434347981 */ /* 0x000ee2000c1e1100 */
[----:B------:R-:W-:-:S03]  /*5910*/  IADD3 R28, P1, R15, R4, RZ ;  /* 0x000000040f1c7210 */ /* 0x000fc60007f3e0ff */
[----:B------:R-:W-:Y:S01]  /*5920*/  IMAD.X R11, R47, 0x1, R14, P2 ;  /* 0x000000012f0b7824 */ /* 0x000fe200010e060e */
[----:B------:R4:W3:Y:S01]  /*5930*/  LDG.E.U8 R71, desc[UR20][R12.64] ;  /* 0x000000140c477981 */ /* 0x0008e2000c1e1100 */
[----:B------:R-:W-:-:S03]  /*5940*/  IMAD R14, R21, 0x11, RZ ;  /* 0x00000011150e7824 */ /* 0x000fc600078e02ff */
[----:B------:R1:W3:Y:S01]  /*5950*/  LDG.E.U8 R35, desc[UR20][R10.64] ;  /* 0x000000140a237981 */ /* 0x0002e2000c1e1100 */
[C---:B------:R-:W-:Y:S02]  /*5960*/  IMAD R60, R21.reuse, 0x52, RZ ;  /* 0x00000052153c7824 */ /* 0x040fe400078e02ff */
[C---:B0-----:R-:W-:Y:S01]  /*5970*/  IMAD R2, R21.reuse, 0x3, RZ ;  /* 0x0000000315027824 */ /* 0x041fe200078e02ff */
[----:B------:R0:W-:Y:S01]  /*5980*/  STL [R1+0x4fc], R9 ;  /* 0x0004fc0901007387 */ /* 0x0001e20000100800 */
[----:B----4-:R-:W-:Y:S01]  /*5990*/  IMAD R13, R21, 0xf, RZ ;  /* 0x0000000f150d7824 */ /* 0x010fe200078e02ff */
[----:B-1----:R-:W-:Y:S01]  /*59a0*/  LEA.HI.X.SX32 R10, R15, R6, 0x1, P1 ;  /* 0x000000060f0a7211 */ /* 0x002fe200008f0eff */
[----:B------:R-:W-:-:S03]  /*59b0*/  IMAD.SHL.U32 R11, R21, 0x10, RZ ;  /* 0x00000010150b7824 */ /* 0x000fc600078e00ff */
[----:B------:R-:W-:Y:S01]  /*59c0*/  IADD3 R18, P2, R13, R4, RZ ;  /* 0x000000040d127210 */ /* 0x000fe20007f5e0ff */
[----:B------:R-:W-:Y:S01]  /*59d0*/  IMAD.IADD R2, R2, 0x1, R4 ;  /* 0x0000000102027824 */ /* 0x000fe200078e0204 */
[C---:B------:R-:W-:Y:S01]  /*59e0*/  IADD3 R28, P1, R0.reuse, R28, RZ ;  /* 0x0000001c001c7210 */ /* 0x040fe20007f3e0ff */
[----:B------:R-:W-:Y:S01]  /*59f0*/  IMAD.SHL.U32 R8, R21, 0x2, RZ ;  /* 0x0000000215087824 */ /* 0x000fe200078e00ff */
[----:B------:R-:W-:Y:S01]  /*5a00*/  LEA.HI.X.SX32 R13, R13, R6, 0x1, P2 ;  /* 0x000000060d0d7211 */ /* 0x000fe200010f0eff */
[----:B------:R-:W-:Y:S01]  /*5a10*/  IMAD.SHL.U32 R152, R21, 0x4, RZ ;  /* 0x0000000415987824 */ /* 0x000fe200078e00ff */
[----:B------:R-:W-:Y:S01]  /*5a20*/  IADD3 R18, P2, R0, R18, RZ ;  /* 0x0000001200127210 */ /* 0x000fe20007f5e0ff */
[----:B------:R-:W-:Y:S01]  /*5a30*/  IMAD.X R29, R47, 0x1, R10, P1 ;  /* 0x000000012f1d7824 */ /* 0x000fe200008e060a */
[-C--:B------:R-:W-:Y:S01]  /*5a40*/  IADD3 R12, P3, R11, R4.reuse, RZ ;  /* 0x000000040b0c7210 */ /* 0x080fe20007f7e0ff */
[----:B0-----:R-:W-:Y:S01]  /*5a50*/  IMAD R9, R21, 0x9, RZ ;  /* 0x0000000915097824 */ /* 0x001fe200078e02ff */
[----:B------:R-:W-:Y:S01]  /*5a60*/  IADD3 R10, P4, R14, R4, RZ ;  /* 0x000000040e0a7210 */ /* 0x000fe20007f9e0ff */
[----:B------:R-:W-:Y:S01]  /*5a70*/  IMAD.X R19, R47, 0x1, R13, P2 ;  /* 0x000000012f137824 */ /* 0x000fe200010e060d */
[----:B------:R-:W-:Y:S01]  /*5a80*/  LEA.HI.X.SX32 R11, R11, R6, 0x1, P3 ;  /* 0x000000060b0b7211 */ /* 0x000fe200018f0eff */
[----:B------:R-:W-:Y:S01]  /*5a90*/  IMAD R15, R21, 0x15, RZ ;  /* 0x00000015150f7824 */ /* 0x000fe200078e02ff */
[----:B------:R-:W-:Y:S01]  /*5aa0*/  IADD3 R12, P1, R0, R12, RZ ;  /* 0x0000000c000c7210 */ /* 0x000fe20007f3e0ff */
[----:B------:R-:W4:Y:S01]  /*5ab0*/  LDG.E.U8 R28, desc[UR20][R28.64] ;  /* 0x000000141c1c7981 */ /* 0x000f22000c1e1100 */
[----:B------:R-:W-:-:S02]  /*5ac0*/  LEA.HI.X.SX32 R14, R14, R6, 0x1, P4 ;  /* 0x000000060e0e7211 */ /* 0x000fc400020f0eff */
[----:B------:R-:W-:Y:S01]  /*5ad0*/  IADD3 R10, P2, R0, R10, RZ ;  /* 0x0000000a000a7210 */ /* 0x000fe20007f5e0ff */
[C---:B------:R-:W-:Y:S01]  /*5ae0*/  IMAD.X R13, R47.reuse, 0x1, R11, P1 ;  /* 0x000000012f0d7824 */ /* 0x040fe200008e060b */
[----:B------:R-:W4:Y:S03]  /*5af0*/  LDG.E.U8 R18, desc[UR20][R18.64] ;  /* 0x0000001412127981 */ /* 0x000f26000c1e1100 */
[----:B------:R-:W-:Y:S01]  /*5b00*/  IMAD.X R11, R47, 0x1, R14, P2 ;  /* 0x000000012f0b7824 */ /* 0x000fe200010e060e */
[----:B------:R0:W3:Y:S01]  /*5b10*/  LDG.E.U8 R45, desc[UR20][R12.64] ;  /* 0x000000140c2d7981 */ /* 0x0000e2000c1e1100 */
[----:B------:R-:W-:-:S03]  /*5b20*/  IMAD R14, R21, 0x12, RZ ;  /* 0x00000012150e7824 */ /* 0x000fc600078e02ff */
[----:B------:R1:W4:Y:S04]  /*5b30*/  LDG.E.U8 R51, desc[UR20][R10.64] ;  /* 0x000000140a337981 */ /* 0x000328000c1e1100 */
[----:B------:R-:W2:Y:S01]  /*5b40*/  LDL R208, [R1+0xd8] ;  /* 0x0000d80001d07983 */ /* 0x000ea20000100800 */
[----:B0-----:R-:W-:-:S03]  /*5b50*/  IMAD R13, R21, 0x14, RZ ;  /* 0x00000014150d7824 */ /* 0x001fc600078e02ff */
[----:B------:R-:W3:Y:S01]  /*5b60*/  LDL R207, [R1+0xdc] ;  /* 0x0000dc0001cf7983 */ /* 0x000ee20000100800 */
[----:B-1----:R-:W-:-:S04]  /*5b70*/  IADD3 R10, P1, R14, R4, RZ ;  /* 0x000000040e0a7210 */ /* 0x002fc80007f3e0ff */
[----:B------:R-:W-:Y:S02]  /*5b80*/  LEA.HI.X.SX32 R11, R14, R6, 0x1, P1 ;  /* 0x000000060e0b7211 */ /* 0x000fe400008f0eff */
[----:B------:R-:W-:Y:S02]  /*5b90*/  IADD3 R10, P1, R0, R10, RZ ;  /* 0x0000000a000a7210 */ /* 0x000fe40007f3e0ff */
[-C--:B------:R-:W-:Y:S02]  /*5ba0*/  IADD3 R12, P3, R13, R4.reuse, RZ ;  /* 0x000000040d0c7210 */ /* 0x080fe40007f7e0ff */
[----:B------:R-:W-:Y:S01]  /*5bb0*/  IADD3 R86, P2, R16, R4, RZ ;  /* 0x0000000410567210 */ /* 0x000fe20007f5e0ff */
[----:B------:R-:W-:Y:S01]  /*5bc0*/  IMAD.X R11, R47, 0x1, R11, P1 ;  /* 0x000000012f0b7824 */ /* 0x000fe200008e060b */
[----:B------:R-:W-:Y:S02]  /*5bd0*/  LEA.HI.X.SX32 R13, R13, R6, 0x1, P3 ;  /* 0x000000060d0d7211 */ /* 0x000fe400018f0eff */
[----:B------:R-:W-:-:S02]  /*5be0*/  IADD3 R12, P1, R0, R12, RZ ;  /* 0x0000000c000c7210 */ /* 0x000fc40007f3e0ff */
[----:B------:R-:W-:Y:S01]  /*5bf0*/  LEA.HI.X.SX32 R16, R16, R6, 0x1, P2 ;  /* 0x0000000610107211 */ /* 0x000fe200010f0eff */
[----:B------:R0:W4:Y:S01]  /*5c00*/  LDG.E.U8 R61, desc[UR20][R10.64] ;  /* 0x000000140a3d7981 */ /* 0x000122000c1e1100 */
[----:B------:R-:W-:Y:S01]  /*5c10*/  IADD3 R86, P2, R0, R86, RZ ;  /* 0x0000005600567210 */ /* 0x000fe20007f5e0ff */
[----:B------:R-:W-:Y:S01]  /*5c20*/  IMAD.X R13, R47, 0x1, R13, P1 ;  /* 0x000000012f0d7824 */ /* 0x000fe200008e060d */
[----:B------:R-:W-:-:S03]  /*5c30*/  IADD3 R14, P4, R15, R4, RZ ;  /* 0x000000040f0e7210 */ /* 0x000fc60007f9e0ff */
[----:B------:R-:W-:Y:S01]  /*5c40*/  IMAD.X R87, R47, 0x1, R16, P2 ;  /* 0x000000012f577824 */ /* 0x000fe200010e0610 */
[----:B------:R1:W4:Y:S01]  /*5c50*/  LDG.E.U8 R70, desc[UR20][R12.64] ;  /* 0x000000140c467981 */ /* 0x000322000c1e1100 */
[----:B0-----:R-:W-:Y:S02]  /*5c60*/  LEA.HI.X.SX32 R11, R15, R6, 0x1, P4 ;  /* 0x000000060f0b7211 */ /* 0x001fe400020f0eff */
[----:B------:R-:W-:Y:S01]  /*5c70*/  IADD3 R10, P2, R0, R14, RZ ;  /* 0x0000000e000a7210 */ /* 0x000fe20007f5e0ff */
[C---:B------:R-:W-:Y:S01]  /*5c80*/  IMAD R15, R21.reuse, 0x16, RZ ;  /* 0x00000016150f7824 */ /* 0x040fe200078e02ff */
[----:B------:R-:W4:Y:S01]  /*5c90*/  LDG.E.U8 R86, desc[UR20][R86.64] ;  /* 0x0000001456567981 */ /* 0x000f22000c1e1100 */
[----:B-1----:R-:W-:Y:S02]  /*5ca0*/  IMAD R13, R21, 0x17, RZ ;  /* 0x00000017150d7824 */ /* 0x002fe400078e02ff */
[----:B------:R-:W-:Y:S01]  /*5cb0*/  IMAD.X R11, R47, 0x1, R11, P2 ;  /* 0x000000012f0b7824 */ /* 0x000fe200010e060b */
[----:B------:R-:W-:-:S02]  /*5cc0*/  IADD3 R14, P1, R15, R4, RZ ;  /* 0x000000040f0e7210 */ /* 0x000fc40007f3e0ff */
[----:B------:R-:W-:Y:S02]  /*5cd0*/  IADD3 R12, P2, R13, R4, RZ ;  /* 0x000000040d0c7210 */ /* 0x000fe40007f5e0ff */
[----:B------:R0:W4:Y:S01]  /*5ce0*/  LDG.E.U8 R34, desc[UR20][R10.64] ;  /* 0x000000140a227981 */ /* 0x000122000c1e1100 */
[-C--:B------:R-:W-:Y:S02]  /*5cf0*/  LEA.HI.X.SX32 R15, R15, R6.reuse, 0x1, P1 ;  /* 0x000000060f0f7211 */ /* 0x080fe400008f0eff */
[----:B------:R-:W-:Y:S02]  /*5d00*/  LEA.HI.X.SX32 R13, R13, R6, 0x1, P2 ;  /* 0x000000060d0d7211 */ /* 0x000fe400010f0eff */
[C---:B------:R-:W-:Y:S02]  /*5d10*/  IADD3 R12, P2, R0.reuse, R12, RZ ;  /* 0x0000000c000c7210 */ /* 0x040fe40007f5e0ff */
[----:B------:R-:W-:Y:S01]  /*5d20*/  IADD3 R14, P1, R0, R14, RZ ;  /* 0x0000000e000e7210 */ /* 0x000fe20007f3e0ff */
[----:B0-----:R-:W-:-:S02]  /*5d30*/  IMAD R11, R21, 0x18, RZ ;  /* 0x00000018150b7824 */ /* 0x001fc400078e02ff */
[----:B------:R-:W-:-:S03]  /*5d40*/  IMAD R16, R21, 0x19, RZ ;  /* 0x0000001915107824 */ /* 0x000fc600078e02ff */
[----:B------:R-:W-:Y:S01]  /*5d50*/  IADD3 R10, P3, R11, R4, RZ ;  /* 0x000000040b0a7210 */ /* 0x000fe20007f7e0ff */
[C---:B------:R-:W-:Y:S02]  /*5d60*/  IMAD.X R13, R47.reuse, 0x1, R13, P2 ;  /* 0x000000012f0d7824 */ /* 0x040fe400010e060d */
[----:B------:R-:W-:Y:S01]  /*5d70*/  IMAD.X R15, R47, 0x1, R15, P1 ;  /* 0x000000012f0f7824 */ /* 0x000fe200008e060f */
[----:B------:R-:W-:Y:S02]  /*5d80*/  LEA.HI.X.SX32 R11, R11, R6, 0x1, P3 ;  /* 0x000000060b0b7211 */ /* 0x000fe400018f0eff */
[----:B------:R-:W-:Y:S01]  /*5d90*/  IADD3 R10, P1, R0, R10, RZ ;  /* 0x0000000a000a7210 */ /* 0x000fe20007f3e0ff */
[----:B------:R0:W4:Y:S01]  /*5da0*/  LDG.E.U8 R17, desc[UR20][R12.64] ;  /* 0x000000140c117981 */ /* 0x000122000c1e1100 */
[----:B------:R-:W-:-:S03]  /*5db0*/  IADD3 R42, P4, R16, R4, RZ ;  /* 0x00000004102a7210 */ /* 0x000fc60007f9e0ff */
[----:B------:R-:W-:Y:S01]  /*5dc0*/  IMAD.X R11, R47, 0x1, R11, P1 ;  /* 0x000000012f0b7824 */ /* 0x000fe200008e060b */
[----:B------:R1:W4:Y:S01]  /*5dd0*/  LDG.E.U8 R27, desc[UR20][R14.64] ;  /* 0x000000140e1b7981 */ /* 0x000322000c1e1100 */
[----:B------:R-:W-:-:S03]  /*5de0*/  IADD3 R42, P2, R0, R42, RZ ;  /* 0x0000002a002a7210 */ /* 0x000fc60007f5e0ff */
[----:B------:R1:W4:Y:S01]  /*5df0*/  LDG.E.U8 R53, desc[UR20][R10.64] ;  /* 0x000000140a357981 */ /* 0x000322000c1e1100 */
[C---:B0-----:R-:W-:Y:S02]  /*5e00*/  IMAD R12, R21.reuse, 0x1a, RZ ;  /* 0x0000001a150c7824 */ /* 0x041fe400078e02ff */
[C---:B------:R-:W-:Y:S01]  /*5e10*/  IMAD R13, R21.reuse, 0x1b, RZ ;  /* 0x0000001b150d7824 */ /* 0x040fe200078e02ff */
[----:B-1----:R-:W-:Y:S02]  /*5e20*/  LEA.HI.X.SX32 R14, R16, R6, 0x1, P4 ;  /* 0x00000006100e7211 */ /* 0x002fe400020f0eff */
[-C--:B------:R-:W-:Y:S01]  /*5e30*/  IADD3 R76, P1, R12, R4.reuse, RZ ;  /* 0x000000040c4c7210 */ /* 0x080fe20007f3e0ff */
[----:B------:R-:W-:Y:S02]  /*5e40*/  IMAD R11, R21, 0x1c, RZ ;  /* 0x0000001c150b7824 */ /* 0x000fe400078e02ff */
[----:B------:R-:W-:Y:S01]  /*5e50*/  IMAD.X R43, R47, 0x1, R14, P2 ;  /* 0x000000012f2b7824 */ /* 0x000fe200010e060e */
[----:B------:R-:W-:-:S02]  /*5e60*/  IADD3 R14, P2, R13, R4, RZ ;  /* 0x000000040d0e7210 */ /* 0x000fc40007f5e0ff */
[----:B------:R-:W-:Y:S02]  /*5e70*/  LEA.HI.X.SX32 R10, R12, R6, 0x1, P1 ;  /* 0x000000060c0a7211 */ /* 0x000fe400008f0eff */
[C---:B------:R-:W-:Y:S01]  /*5e80*/  IADD3 R76, P1, R0.reuse, R76, RZ ;  /* 0x0000004c004c7210 */ /* 0x040fe20007f3e0ff */
[----:B------:R-:W-:Y:S01]  /*5e90*/  IMAD R16, R21, 0x1d, RZ ;  /* 0x0000001d15107824 */ /* 0x000fe200078e02ff */
[----:B------:R-:W-:Y:S01]  /*5ea0*/  IADD3 R12, P3, R11, R4, RZ ;  /* 0x000000040b0c7210 */ /* 0x000fe20007f7e0ff */
[----:B------:R-:W-:Y:S01]  /*5eb0*/  IMAD R29, R21, 0x45, RZ ;  /* 0x00000045151d7824 */ /* 0x000fe200078e02ff */
[----:B------:R-:W-:Y:S01]  /*5ec0*/  LEA.HI.X.SX32 R13, R13, R6, 0x1, P2 ;  /* 0x000000060d0d7211 */ /* 0x000fe200010f0eff */
[----:B------:R-:W-:Y:S01]  /*5ed0*/  IMAD.X R77, R47, 0x1, R10, P1 ;  /* 0x000000012f4d7824 */ /* 0x000fe200008e060a */
[----:B------:R-:W-:Y:S01]  /*5ee0*/  IADD3 R14, P2, R0, R14, RZ ;  /* 0x0000000e000e7210 */ /* 0x000fe20007f5e0ff */
[----:B------:R-:W4:Y:S01]  /*5ef0*/  LDG.E.U8 R42, desc[UR20][R42.64] ;  /* 0x000000142a2a7981 */ /* 0x000f22000c1e1100 */
[----:B------:R-:W-:-:S02]  /*5f00*/  LEA.HI.X.SX32 R11, R11, R6, 0x1, P3 ;  /* 0x000000060b0b7211 */ /* 0x000fc400018f0eff */
[----:B------:R-:W-:Y:S01]  /*5f10*/  IADD3 R12, P1, R0, R12, RZ ;  /* 0x0000000c000c7210 */ /* 0x000fe20007f3e0ff */
[C---:B------:R-:W-:Y:S01]  /*5f20*/  IMAD.X R15, R47.reuse, 0x1, R13, P2 ;  /* 0x000000012f0f7824 */ /* 0x040fe200010e060d */
[C---:B------:R-:W-:Y:S01]  /*5f30*/  IADD3 R10, P4, R16.reuse, R4, RZ ;  /* 0x00000004100a7210 */ /* 0x040fe20007f9e0ff */
[----:B------:R-:W4:Y:S02]  /*5f40*/  LDG.E.U8 R76, desc[UR20][R76.64] ;  /* 0x000000144c4c7981 */ /* 0x000f24000c1e1100 */
[----:B------:R-:W-:Y:S01]  /*5f50*/  IMAD.X R13, R47, 0x1, R11, P1 ;  /* 0x000000012f0d7824 */ /* 0x000fe200008e060b */
[----:B------:R-:W-:Y:S01]  /*5f60*/  LEA.HI.X.SX32 R16, R16, R6, 0x1, P4 ;  /* 0x0000000610107211 */ /* 0x000fe200020f0eff */
[----:B------:R0:W4:Y:S01]  /*5f70*/  LDG.E.U8 R85, desc[UR20][R14.64] ;  /* 0x000000140e557981 */ /* 0x000122000c1e1100 */
[----:B------:R-:W-:-:S03]  /*5f80*/  IADD3 R10, P2, R0, R10, RZ ;  /* 0x0000000a000a7210 */ /* 0x000fc60007f5e0ff */
[----:B------:R1:W4:Y:S02]  /*5f90*/  LDG.E.U8 R69, desc[UR20][R12.64] ;  /* 0x000000140c457981 */ /* 0x000324000c1e1100 */
[----:B------:R-:W-:Y:S02]  /*5fa0*/  IMAD.X R11, R47, 0x1, R16, P2 ;  /* 0x000000012f0b7824 */ /* 0x000fe400010e0610 */
[----:B0-----:R-:W-:-:S03]  /*5fb0*/  IMAD R15, R21, 0x1e, RZ ;  /* 0x0000001e150f7824 */ /* 0x001fc600078e02ff */
[----:B------:R0:W4:Y:S01]  /*5fc0*/  LDG.E.U8 R33, desc[UR20][R10.64] ;  /* 0x000000140a217981 */ /* 0x000122000c1e1100 */
[----:B-1----:R-:W-:Y:S01]  /*5fd0*/  IMAD R13, R21, 0x1f, RZ ;  /* 0x0000001f150d7824 */ /* 0x002fe200078e02ff */
[----:B------:R-:W-:-:S04]  /*5fe0*/  IADD3 R14, P1, R15, R4, RZ ;  /* 0x000000040f0e7210 */ /* 0x000fc80007f3e0ff */
[----:B------:R-:W-:Y:S01]  /*5ff0*/  IADD3 R12, P2, R13, R4, RZ ;  /* 0x000000040d0c7210 */ /* 0x000fe20007f5e0ff */
[----:B0-----:R-:W-:Y:S01]  /*6000*/  IMAD.SHL.U32 R11, R21, 0x20, RZ ;  /* 0x00000020150b7824 */ /* 0x001fe200078e00ff */
[----:B------:R-:W-:Y:S02]  /*6010*/  LEA.HI.X.SX32 R15, R15, R6, 0x1, P1 ;  /* 0x000000060f0f7211 */ /* 0x000fe400008f0eff */
[C---:B------:R-:W-:Y:S01]  /*6020*/  IADD3 R14, P1, R0.reuse, R14, RZ ;  /* 0x0000000e000e7210 */ /* 0x040fe20007f3e0ff */
[----:B------:R-:W-:Y:S01]  /*6030*/  IMAD R16, R21, 0x21, RZ ;  /* 0x0000002115107824 */ /* 0x000fe200078e02ff */
[----:B------:R-:W-:Y:S02]  /*6040*/  LEA.HI.X.SX32 R13, R13, R6, 0x1, P2 ;  /* 0x000000060d0d7211 */ /* 0x000fe400010f0eff */
[----:B------:R-:W-:Y:S02]  /*6050*/  IADD3 R12, P2, R0, R12, RZ ;  /* 0x0000000c000c7210 */ /* 0x000fe40007f5e0ff */
[-C--:B------:R-:W-:Y:S01]  /*6060*/  IADD3 R10, P3, R11, R4.reuse, RZ ;  /* 0x000000040b0a7210 */ /* 0x080fe20007f7e0ff */
[C---:B------:R-:W-:Y:S01]  /*6070*/  IMAD.X R15, R47.reuse, 0x1, R15, P1 ;  /* 0x000000012f0f7824 */ /* 0x040fe200008e060f */
[----:B------:R-:W-:Y:S01]  /*6080*/  IADD3 R56, P4, R16, R4, RZ ;  /* 0x0000000410387210 */ /* 0x000fe20007f9e0ff */
[----:B------:R-:W-:Y:S01]  /*6090*/  IMAD.X R13, R47, 0x1, R13, P2 ;  /* 0x000000012f0d7824 */ /* 0x000fe200010e060d */
[----:B------:R-:W-:-:S02]  /*60a0*/  LEA.HI.X.SX32 R11, R11, R6, 0x1, P3 ;  /* 0x000000060b0b7211 */ /* 0x000fc400018f0eff */
[C---:B------:R-:W-:Y:S01]  /*60b0*/  IADD3 R10, P1, R0.reuse, R10, RZ ;  /* 0x0000000a000a7210 */ /* 0x040fe20007f3e0ff */
[----:B------:R0:W4:Y:S04]  /*60c0*/  LDG.E.U8 R26, desc[UR20][R14.64] ;  /* 0x000000140e1a7981 */ /* 0x000128000c1e1100 */
[----:B------:R-:W-:Y:S01]  /*60d0*/  IMAD.X R11, R47, 0x1, R11, P1 ;  /* 0x000000012f0b7824 */ /* 0x000fe200008e060b */
[----:B------:R-:W-:-:S04]  /*60e0*/  IADD3 R56, P2, R0, R56, RZ ;  /* 0x0000003800387210 */ /* 0x000fc80007f5e0ff */
[----:B------:R-:W4:Y:S01]  /*60f0*/  LDG.E.U8 R49, desc[UR20][R10.64] ;  /* 0x000000140a317981 */ /* 0x000f22000c1e1100 */
[----:B0-----:R-:W-:-:S03]  /*6100*/  LEA.HI.X.SX32 R14, R16, R6, 0x1, P4 ;  /* 0x00000006100e7211 */ /* 0x001fc600020f0eff */
[----:B------:R0:W4:Y:S01]  /*6110*/  LDG.E.U8 R16, desc[UR20][R12.64] ;  /* 0x000000140c107981 */ /* 0x000122000c1e1100 */
[C---:B------:R-:W-:Y:S02]  /*6120*/  IMAD R15, R21.reuse, 0x23, RZ ;  /* 0x00000023150f7824 */ /* 0x040fe400078e02ff */
[----:B0-----:R-:W-:-:S05]  /*6130*/  IMAD R12, R21, 0x22, RZ ;  /* 0x00000022150c7824 */ /* 0x001fca00078e02ff */
[CC--:B------:R-:W-:Y:S01]  /*6140*/  IADD3 R10, P1, R12.reuse, R4.reuse, RZ ;  /* 0x000000040c0a7210 */ /* 0x0c0fe20007f3e0ff */
[----:B------:R-:W-:Y:S01]  /*6150*/  IMAD.X R57, R47, 0x1, R14, P2 ;  /* 0x000000012f397824 */ /* 0x000fe200010e060e */
[----:B------:R-:W-:Y:S02]  /*6160*/  IADD3 R14, P2, R15, R4, RZ ;  /* 0x000000040f0e7210 */ /* 0x000fe40007f5e0ff */
[----:B------:R-:W-:Y:S02]  /*6170*/  LEA.HI.X.SX32 R11, R12, R6, 0x1, P1 ;  /* 0x000000060c0b7211 */ /* 0x000fe400008f0eff */
[C---:B------:R-:W-:Y:S01]  /*6180*/  IADD3 R10, P1, R0.reuse, R10, RZ ;  /* 0x0000000a000a7210 */ /* 0x040fe20007f3e0ff */
[----:B------:R-:W-:Y:S01]  /*6190*/  IMAD R13, R21, 0x24, RZ ;  /* 0x00000024150d7824 */ /* 0x000fe200078e02ff */
[----:B------:R-:W-:Y:S01]  /*61a0*/  LEA.HI.X.SX32 R15, R15, R6, 0x1, P2 ;  /* 0x000000060f0f7211 */ /* 0x000fe200010f0eff */
[----:B------:R-:W4:Y:S01]  /*61b0*/  LDG.E.U8 R56, desc[UR20][R56.64] ;  /* 0x0000001438387981 */ /* 0x000f22000c1e1100 */
[----:B------:R-:W-:Y:S01]  /*61c0*/  IADD3 R14, P2, R0, R14, RZ ;  /* 0x0000000e000e7210 */ /* 0x000fe20007f5e0ff */
[----:B------:R-:W-:Y:S01]  /*61d0*/  IMAD.X R11, R47, 0x1, R11, P1 ;  /* 0x000000012f0b7824 */ /* 0x000fe200008e060b */
[----:B------:R-:W-:-:S03]  /*61e0*/  IADD3 R19, P4, R20, R4, RZ ;  /* 0x0000000414137210 */ /* 0x000fc60007f9e0ff */
[----:B------:R-:W-:Y:S01]  /*61f0*/  IMAD.X R15, R47, 0x1, R15, P2 ;  /* 0x000000012f0f7824 */ /* 0x000fe200010e060f */
[----:B------:R0:W4:Y:S01]  /*6200*/  LDG.E.U8 R41, desc[UR20][R10.64] ;  /* 0x000000140a297981 */ /* 0x000122000c1e1100 */
[----:B------:R-:W-:-:S03]  /*6210*/  IADD3 R12, P3, R13, R4, RZ ;  /* 0x000000040d0c7210 */ /* 0x000fc60007f7e0ff */
[----:B------:R1:W4:Y:S01]  /*6220*/  LDG.E.U8 R84, desc[UR20][R14.64] ;  /* 0x000000140e547981 */ /* 0x000322000c1e1100 */
[-C--:B------:R-:W-:Y:S02]  /*6230*/  LEA.HI.X.SX32 R13, R13, R6.reuse, 0x1, P3 ;  /* 0x000000060d0d7211 */ /* 0x080fe400018f0eff */
[----:B0-----:R-:W-:Y:S02]  /*6240*/  LEA.HI.X.SX32 R11, R20, R6, 0x1, P4 ;  /* 0x00000006140b7211 */ /* 0x001fe400020f0eff */
[C---:B------:R-:W-:Y:S01]  /*6250*/  IADD3 R10, P2, R0.reuse, R19, RZ ;  /* 0x00000013000a7210 */ /* 0x040fe20007f5e0ff */
[----:B------:R-:W-:Y:S01]  /*6260*/  IMAD R19, R21, 0x26, RZ ;  /* 0x0000002615137824 */ /* 0x000fe200078e02ff */
[----:B------:R-:W-:-:S03]  /*6270*/  IADD3 R12, P1, R0, R12, RZ ;  /* 0x0000000c000c7210 */ /* 0x000fc60007f3e0ff */
[C---:B------:R-:W-:Y:S02]  /*6280*/  IMAD.X R11, R47.reuse, 0x1, R11, P2 ;  /* 0x000000012f0b7824 */ /* 0x040fe400010e060b */
[----:B------:R-:W-:Y:S02]  /*6290*/  IMAD.X R13, R47, 0x1, R13, P1 ;  /* 0x000000012f0d7824 */ /* 0x000fe400008e060d */
[C---:B-1----:R-:W-:Y:S01]  /*62a0*/  IMAD R15, R21.reuse, 0x27, RZ ;  /* 0x00000027150f7824 */ /* 0x042fe200078e02ff */
[----:B------:R0:W4:Y:S01]  /*62b0*/  LDG.E.U8 R32, desc[UR20][R10.64] ;  /* 0x000000140a207981 */ /* 0x000122000c1e1100 */
[----:B------:R-:W-:-:S03]  /*62c0*/  IMAD R20, R21, 0x29, RZ ;  /* 0x0000002915147824 */ /* 0x000fc600078e02ff */
[-C--:B------:R-:W-:Y:S01]  /*62d0*/  IADD3 R14, P2, R15, R4.reuse, RZ ;  /* 0x000000040f0e7210 */ /* 0x080fe20007f5e0ff */
[----:B------:R1:W4:Y:S01]  /*62e0*/  LDG.E.U8 R68, desc[UR20][R12.64] ;  /* 0x000000140c447981 */ /* 0x000322000c1e1100 */
[----:B0-----:R-:W-:-:S04]  /*62f0*/  IADD3 R10, P1, R19, R4, RZ ;  /* 0x00000004130a7210 */ /* 0x001fc80007f3e0ff */
[----:B------:R-:W-:Y:S02]  /*6300*/  LEA.HI.X.SX32 R11, R19, R6, 0x1, P1 ;  /* 0x00000006130b7211 */ /* 0x000fe400008f0eff */
[C---:B------:R-:W-:Y:S02]  /*6310*/  IADD3 R10, P1, R0.reuse, R10, RZ ;  /* 0x0000000a000a7210 */ /* 0x040fe40007f3e0ff */
[----:B------:R-:W-:Y:S02]  /*6320*/  LEA.HI.X.SX32 R15, R15, R6, 0x1, P2 ;  /* 0x000000060f0f7211 */ /* 0x000fe400010f0eff */
[----:B------:R-:W-:Y:S01]  /*6330*/  IADD3 R14, P2, R0, R14, RZ ;  /* 0x0000000e000e7210 */ /* 0x000fe20007f5e0ff */
[----:B------:R-:W-:Y:S01]  /*6340*/  IMAD.X R11, R47, 0x1, R11, P1 ;  /* 0x000000012f0b7824 */ /* 0x000fe200008e060b */
[-C--:B------:R-:W-:Y:S01]  /*6350*/  IADD3 R19, P4, R20, R4.reuse, RZ ;  /* 0x0000000414137210 */ /* 0x080fe20007f9e0ff */
[----:B-1----:R-:W-:Y:S02]  /*6360*/  IMAD R13, R21, 0x28, RZ ;  /* 0x00000028150d7824 */ /* 0x002fe400078e02ff */
[----:B------:R-:W-:Y:S01]  /*6370*/  IMAD.X R15, R47, 0x1, R15, P2 ;  /* 0x000000012f0f7824 */ /* 0x000fe200010e060f */
[----:B------:R0:W4:Y:S02]  /*6380*/  LDG.E.U8 R25, desc[UR20][R10.64] ;  /* 0x000000140a197981 */ /* 0x000124000c1e1100 */
[----:B------:R-:W-:-:S03]  /*6390*/  IADD3 R12, P3, R13, R4, RZ ;  /* 0x000000040d0c7210 */ /* 0x000fc60007f7e0ff */
[----:B------:R1:W4:Y:S01]  /*63a0*/  LDG.E.U8 R15, desc[UR20][R14.64] ;  /* 0x000000140e0f7981 */ /* 0x000322000c1e1100 */
[-C--:B0-----:R-:W-:Y:S02]  /*63b0*/  LEA.HI.X.SX32 R11, R20, R6.reuse, 0x1, P4 ;  /* 0x00000006140b7211 */ /* 0x081fe400020f0eff */
[C---:B------:R-:W-:Y:S02]  /*63c0*/  IADD3 R10, P2, R0.reuse, R19, RZ ;  /* 0x00000013000a7210 */ /* 0x040fe40007f5e0ff */
[----:B------:R-:W-:Y:S01]  /*63d0*/  LEA.HI.X.SX32 R13, R13, R6, 0x1, P3 ;  /* 0x000000060d0d7211 */ /* 0x000fe200018f0eff */
[----:B-1----:R-:W-:Y:S01]  /*63e0*/  IMAD R14, R21, 0x2a, RZ ;  /* 0x0000002a150e7824 */ /* 0x002fe200078e02ff */
[----:B------:R-:W-:Y:S01]  /*63f0*/  IADD3 R12, P1, R0, R12, RZ ;  /* 0x0000000c000c7210 */ /* 0x000fe20007f3e0ff */
[----:B------:R-:W-:Y:S02]  /*6400*/  IMAD.X R11, R47, 0x1, R11, P2 ;  /* 0x000000012f0b7824 */ /* 0x000fe400010e060b */
[----:B------:R-:W-:-:S02]  /*6410*/  IMAD R20, R21, 0x2b, RZ ;  /* 0x0000002b15147824 */ /* 0x000fc400078e02ff */
[----:B------:R-:W-:Y:S01]  /*6420*/  IMAD.X R13, R47, 0x1, R13, P1 ;  /* 0x000000012f0d7824 */ /* 0x000fe200008e060d */
[----:B------:R0:W4:Y:S02]  /*6430*/  LDG.E.U8 R163, desc[UR20][R10.64] ;  /* 0x000000140aa37981 */ /* 0x000124000c1e1100 */
[-C--:B------:R-:W-:Y:S01]  /*6440*/  IADD3 R22, P2, R20, R4.reuse, RZ ;  /* 0x0000000414167210 */ /* 0x080fe20007f5e0ff */
[----:B------:R-:W-:Y:S01]  /*6450*/  IMAD R19, R21, 0x2d, RZ ;  /* 0x0000002d15137824 */ /* 0x000fe200078e02ff */
[----:B------:R1:W4:Y:S01]  /*6460*/  LDG.E.U8 R50, desc[UR20][R12.64] ;  /* 0x000000140c327981 */ /* 0x000322000c1e1100 */
[----:B0-----:R-:W-:-:S04]  /*6470*/  IADD3 R10, P1, R14, R4, RZ ;  /* 0x000000040e0a7210 */ /* 0x001fc80007f3e0ff */
[----:B------:R-:W-:Y:S02]  /*6480*/  LEA.HI.X.SX32 R11, R14, R6, 0x1, P1 ;  /* 0x000000060e0b7211 */ /* 0x000fe400008f0eff */
[----:B------:R-:W-:Y:S01]  /*6490*/  IADD3 R10, P1, R0, R10, RZ ;  /* 0x0000000a000a7210 */ /* 0x000fe20007f3e0ff */
[----:B-1----:R-:W-:Y:S01]  /*64a0*/  IMAD R13, R21, 0x2c, RZ ;  /* 0x0000002c150d7824 */ /* 0x002fe200078e02ff */
[----:B------:R-:W-:Y:S02]  /*64b0*/  LEA.HI.X.SX32 R20, R20, R6, 0x1, P2 ;  /* 0x0000000614147211 */ /* 0x000fe400010f0eff */
[----:B------:R-:W-:Y:S01]  /*64c0*/  IADD3 R22, P2, R0, R22, RZ ;  /* 0x0000001600167210 */ /* 0x000fe20007f5e0ff */
[----:B------:R-:W-:Y:S01]  /*64d0*/  IMAD.X R11, R47, 0x1, R11, P1 ;  /* 0x000000012f0b7824 */ /* 0x000fe200008e060b */
[-C--:B------:R-:W-:Y:S02]  /*64e0*/  IADD3 R12, P3, R13, R4.reuse, RZ ;  /* 0x000000040d0c7210 */ /* 0x080fe40007f7e0ff */
[----:B------:R-:W-:Y:S01]  /*64f0*/  IADD3 R14, P4, R19, R4, RZ ;  /* 0x00000004130e7210 */ /* 0x000fe20007f9e0ff */
[----:B------:R-:W-:Y:S01]  /*6500*/  IMAD.X R23, R47, 0x1, R20, P2 ;  /* 0x000000012f177824 */ /* 0x000fe200010e0614 */
[----:B------:R0:W4:Y:S01]  /*6510*/  LDG.E.U8 R48, desc[UR20][R10.64] ;  /* 0x000000140a307981 */ /* 0x000122000c1e1100 */
[----:B------:R-:W-:-:S02]  /*6520*/  LEA.HI.X.SX32 R13, R13, R6, 0x1, P3 ;  /* 0x000000060d0d7211 */ /* 0x000fc400018f0eff */
[C---:B------:R-:W-:Y:S01]  /*6530*/  IADD3 R12, P1, R0.reuse, R12, RZ ;  /* 0x0000000c000c7210 */ /* 0x040fe20007f3e0ff */
[----:B------:R-:W-:Y:S01]  /*6540*/  IMAD R20, R21, 0x31, RZ ;  /* 0x0000003115147824 */ /* 0x000fe200078e02ff */
[----:B------:R-:W4:Y:S01]  /*6550*/  LDG.E.U8 R83, desc[UR20][R22.64] ;  /* 0x0000001416537981 */ /* 0x000f22000c1e1100 */
[----:B0-----:R-:W-:Y:S02]  /*6560*/  LEA.HI.X.SX32 R11, R19, R6, 0x1, P4 ;  /* 0x00000006130b7211 */ /* 0x001fe400020f0eff */
[----:B------:R-:W-:Y:S01]  /*6570*/  IADD3 R10, P2, R0, R14, RZ ;  /* 0x0000000e000a7210 */ /* 0x000fe20007f5e0ff */
[----:B------:R-:W-:Y:S02]  /*6580*/  IMAD.X R13, R47, 0x1, R13, P1 ;  /* 0x000000012f0d7824 */ /* 0x000fe400008e060d */
[----:B------:R-:W-:Y:S02]  /*6590*/  IMAD R19, R21, 0x2e, RZ ;  /* 0x0000002e15137824 */ /* 0x000fe400078e02ff */
[----:B------:R-:W-:Y:S01]  /*65a0*/  IMAD.X R11, R47, 0x1, R11, P2 ;  /* 0x000000012f0b7824 */ /* 0x000fe200010e060b */
[----:B------:R0:W4:Y:S04]  /*65b0*/  LDG.E.U8 R67, desc[UR20][R12.64] ;  /* 0x000000140c437981 */ /* 0x000128000c1e1100 */
[----:B------:R1:W4:Y:S01]  /*65c0*/  LDG.E.U8 R31, desc[UR20][R10.64] ;  /* 0x000000140a1f7981 */ /* 0x000322000c1e1100 */
[----:B0-----:R-:W-:Y:S01]  /*65d0*/  IMAD R13, R21, 0x2f, RZ ;  /* 0x0000002f150d7824 */ /* 0x001fe200078e02ff */
[----:B-1----:R-:W-:Y:S01]  /*65e0*/  IADD3 R10, P1, R19, R4, RZ ;  /* 0x00000004130a7210 */ /* 0x002fe20007f3e0ff */
[----:B------:R-:W-:-:S03]  /*65f0*/  IMAD R14, R21, 0x30, RZ ;  /* 0x00000030150e7824 */ /* 0x000fc600078e02ff */
[----:B------:R-:W-:Y:S02]  /*6600*/  IADD3 R12, P2, R13, R4, RZ ;  /* 0x000000040d0c7210 */ /* 0x000fe40007f5e0ff */
[----:B------:R-:W-:Y:S02]  /*6610*/  LEA.HI.X.SX32 R11, R19, R6, 0x1, P1 ;  /* 0x00000006130b7211 */ /* 0x000fe400008f0eff */
[C---:B------:R-:W-:Y:S02]  /*6620*/  IADD3 R10, P1, R0.reuse, R10, RZ ;  /* 0x0000000a000a7210 */ /* 0x040fe40007f3e0ff */
[----:B------:R-:W-:Y:S02]  /*6630*/  LEA.HI.X.SX32 R13, R13, R6, 0x1, P2 ;  /* 0x000000060d0d7211 */ /* 0x000fe400010f0eff */
[----:B------:R-:W-:Y:S01]  /*6640*/  IADD3 R12, P2, R0, R12, RZ ;  /* 0x0000000c000c7210 */ /* 0x000fe20007f5e0ff */
[----:B------:R-:W-:Y:S01]  /*6650*/  IMAD.X R11, R47, 0x1, R11, P1 ;  /* 0x000000012f0b7824 */ /* 0x000fe200008e060b */
[----:B------:R-:W-:-:S02]  /*6660*/  IADD3 R58, P3, R14, R4, RZ ;  /* 0x000000040e3a7210 */ /* 0x000fc40007f7e0ff */
[----:B------:R-:W-:Y:S01]  /*6670*/  IADD3 R19, P4, R20, R4, RZ ;  /* 0x0000000414137210 */ /* 0x000fe20007f9e0ff */
[----:B------:R-:W-:Y:S01]  /*6680*/  IMAD.X R13, R47, 0x1, R13, P2 ;  /* 0x000000012f0d7824 */ /* 0x000fe200010e060d */
[----:B------:R-:W-:Y:S01]  /*6690*/  LEA.HI.X.SX32 R14, R14, R6, 0x1, P3 ;  /* 0x000000060e0e7211 */ /* 0x000fe200018f0eff */
[----:B------:R0:W4:Y:S01]  /*66a0*/  LDG.E.U8 R24, desc[UR20][R10.64] ;  /* 0x000000140a187981 */ /* 0x000122000c1e1100 */
[----:B------:R-:W-:Y:S01]  /*66b0*/  IADD3 R58, P1, R0, R58, RZ ;  /* 0x0000003a003a7210 */ /* 0x000fe20007f3e0ff */
[----:B------:R-:W-:-:S04]  /*66c0*/  IMAD R23, R21, 0x33, RZ ;  /* 0x0000003315177824 */ /* 0x000fc800078e02ff */
[C---:B------:R-:W-:Y:S02]  /*66d0*/  IMAD.X R59, R47.reuse, 0x1, R14, P1 ;  /* 0x000000012f3b7824 */ /* 0x040fe400008e060e */
[----:B------:R1:W4:Y:S01]  /*66e0*/  LDG.E.U8 R14, desc[UR20][R12.64] ;  /* 0x000000140c0e7981 */ /* 0x000322000c1e1100 */
[----:B0-----:R-:W-:Y:S02]  /*66f0*/  LEA.HI.X.SX32 R11, R20, R6, 0x1, P4 ;  /* 0x00000006140b7211 */ /* 0x001fe400020f0eff */
[----:B------:R-:W-:Y:S01]  /*6700*/  IADD3 R10, P2, R0, R19, RZ ;  /* 0x00000013000a7210 */ /* 0x000fe20007f5e0ff */
[----:B------:R-:W4:Y:S04]  /*6710*/  LDG.E.U8 R58, desc[UR20][R58.64] ;  /* 0x000000143a3a7981 */ /* 0x000f28000c1e1100 */
[----:B------:R-:W-:-:S02]  /*6720*/  IMAD.X R11, R47, 0x1, R11, P2 ;  /* 0x000000012f0b7824 */ /* 0x000fc400010e060b */
[----:B-1----:R-:W-:Y:S01]  /*6730*/  IMAD R12, R21, 0x32, RZ ;  /* 0x00000032150c7824 */ /* 0x002fe200078e02ff */
[----:B------:R-:W-:Y:S02]  /*6740*/  IADD3 R22, P2, R23, R4, RZ ;  /* 0x0000000417167210 */ /* 0x000fe40007f5e0ff */
[----:B------:R0:W4:Y:S01]  /*6750*/  LDG.E.U8 R75, desc[UR20][R10.64] ;  /* 0x000000140a4b7981 */ /* 0x000122000c1e1100 */
[----:B------:R-:W-:Y:S01]  /*6760*/  IMAD R13, R21, 0x34, RZ ;  /* 0x00000034150d7824 */ /* 0x000fe200078e02ff */
[----:B------:R-:W-:Y:S02]  /*6770*/  LEA.HI.X.SX32 R23, R23, R6, 0x1, P2 ;  /* 0x0000000617177211 */ /* 0x000fe400010f0eff */
[----:B------:R-:W-:Y:S02]  /*6780*/  IADD3 R22, P2, R0, R22, RZ ;  /* 0x0000001600167210 */ /* 0x000fe40007f5e0ff */
[----:B0-----:R-:W-:-:S04]  /*6790*/  IADD3 R10, P1, R12, R4, RZ ;  /* 0x000000040c0a7210 */ /* 0x001fc80007f3e0ff */
[----:B------:R-:W-:Y:S02]  /*67a0*/  LEA.HI.X.SX32 R11, R12, R6, 0x1, P1 ;  /* 0x000000060c0b7211 */ /* 0x000fe400008f0eff */
[C---:B------:R-:W-:Y:S02]  /*67b0*/  IADD3 R10, P1, R0.reuse, R10, RZ ;  /* 0x0000000a000a7210 */ /* 0x040fe40007f3e0ff */
[----:B------:R-:W-:Y:S01]  /*67c0*/  IADD3 R12, P3, R13, R4, RZ ;  /* 0x000000040d0c7210 */ /* 0x000fe20007f7e0ff */
[----:B------:R-:W-:Y:S02]  /*67d0*/  IMAD R20, R21, 0x35, RZ ;  /* 0x0000003515147824 */ /* 0x000fe400078e02ff */
[----:B------:R-:W-:Y:S01]  /*67e0*/  IMAD.X R11, R47, 0x1, R11, P1 ;  /* 0x000000012f0b7824 */ /* 0x000fe200008e060b */
[----:B------:R-:W-:Y:S01]  /*67f0*/  LEA.HI.X.SX32 R13, R13, R6, 0x1, P3 ;  /* 0x000000060d0d7211 */ /* 0x000fe200018f0eff */
[----:B------:R-:W-:Y:S01]  /*6800*/  IMAD.X R23, R47, 0x1, R23, P2 ;  /* 0x000000012f177824 */ /* 0x000fe200010e0617 */
[----:B------:R-:W-:-:S02]  /*6810*/  IADD3 R12, P1, R0, R12, RZ ;  /* 0x0000000c000c7210 */ /* 0x000fc40007f3e0ff */
[C---:B------:R-:W-:Y:S01]  /*6820*/  IADD3 R19, P4, R20.reuse, R4, RZ ;  /* 0x0000000414137210 */ /* 0x040fe20007f9e0ff */
[----:B------:R0:W4:Y:S02]  /*6830*/  LDG.E.U8 R74, desc[UR20][R10.64] ;  /* 0x000000140a4a7981 */ /* 0x000124000c1e1100 */
[----:B------:R-:W-:Y:S02]  /*6840*/  IMAD.X R13, R47, 0x1, R13, P1 ;  /* 0x000000012f0d7824 */ /* 0x000fe400008e060d */
[----:B------:R1:W4:Y:S04]  /*6850*/  LDG.E.U8 R82, desc[UR20][R22.64] ;  /* 0x0000001416527981 */ /* 0x000328000c1e1100 */
[----:B------:R2:W4:Y:S01]  /*6860*/  LDG.E.U8 R66, desc[UR20][R12.64] ;  /* 0x000000140c427981 */ /* 0x000522000c1e1100 */
[----:B0-----:R-:W-:-:S02]  /*6870*/  LEA.HI.X.SX32 R11, R20, R6, 0x1, P4 ;  /* 0x00000006140b7211 */ /* 0x001fc400020f0eff */
[----:B------:R-:W-:Y:S01]  /*6880*/  IADD3 R10, P2, R0, R19, RZ ;  /* 0x00000013000a7210 */ /* 0x000fe20007f5e0ff */
[C---:B-1----:R-:W-:Y:S02]  /*6890*/  IMAD R23, R21.reuse, 0x36, RZ ;  /* 0x0000003615177824 */ /* 0x042fe400078e02ff */
[----:B------:R-:W-:-:S03]  /*68a0*/  IMAD R19, R21, 0x38, RZ ;  /* 0x0000003815137824 */ /* 0x000fc600078e02ff */
[----:B--2---:R-:W-:Y:S01]  /*68b0*/  IADD3 R12, P1, R23, R4, RZ ;  /* 0x00000004170c7210 */ /* 0x004fe20007f3e0ff */
[----:B------:R-:W-:Y:S02]  /*68c0*/  IMAD.X R11, R47, 0x1, R11, P2 ;  /* 0x000000012f0b7824 */ /* 0x000fe400010e060b */
[----:B------:R-:W-:Y:S01]  /*68d0*/  IMAD R22, R21, 0x37, RZ ;  /* 0x0000003715167824 */ /* 0x000fe200078e02ff */
[----:B------:R-:W-:Y:S02]  /*68e0*/  LEA.HI.X.SX32 R13, R23, R6, 0x1, P1 ;  /* 0x00000006170d7211 */ /* 0x000fe400008f0eff */
[----:B------:R-:W-:Y:S01]  /*68f0*/  IADD3 R12, P1, R0, R12, RZ ;  /* 0x0000000c000c7210 */ /* 0x000fe20007f3e0ff */
[----:B------:R0:W2:Y:S01]  /*6900*/  LDG.E.U8 R30, desc[UR20][R10.64] ;  /* 0x000000140a1e7981 */ /* 0x0000a2000c1e1100 */
[----:B------:R-:W-:Y:S01]  /*6910*/  IADD3 R54, P3, R19, R4, RZ ;  /* 0x0000000413367210 */ /* 0x000fe20007f7e0ff */
[----:B------:R-:W-:Y:S02]  /*6920*/  IMAD R20, R21, 0x39, RZ ;  /* 0x0000003915147824 */ /* 0x000fe400078e02ff */
[----:B------:R-:W-:Y:S01]  /*6930*/  IMAD.X R13, R47, 0x1, R13, P1 ;  /* 0x000000012f0d7824 */ /* 0x000fe200008e060d */
[----:B------:R-:W-:-:S02]  /*6940*/  LEA.HI.X.SX32 R19, R19, R6, 0x1, P3 ;  /* 0x0000000613137211 */ /* 0x000fc400018f0eff */
[----:B------:R-:W-:Y:S02]  /*6950*/  IADD3 R54, P1, R0, R54, RZ ;  /* 0x0000003600367210 */ /* 0x000fe40007f3e0ff */
[C---:B0-----:R-:W-:Y:S01]  /*6960*/  IADD3 R10, P2, R22.reuse, R4, RZ ;  /* 0x00000004160a7210 */ /* 0x041fe20007f5e0ff */
[----:B------:R0:W2:Y:S03]  /*6970*/  LDG.E.U8 R23, desc[UR20][R12.64] ;  /* 0x000000140c177981 */ /* 0x0000a6000c1e1100 */
[----:B------:R-:W-:Y:S02]  /*6980*/  LEA.HI.X.SX32 R11, R22, R6, 0x1, P2 ;  /* 0x00000006160b7211 */ /* 0x000fe400010f0eff */
[----:B------:R-:W-:Y:S01]  /*6990*/  IADD3 R10, P2, R0, R10, RZ ;  /* 0x0000000a000a7210 */ /* 0x000fe20007f5e0ff */
[----:B------:R-:W-:Y:S01]  /*69a0*/  IMAD.X R55, R47, 0x1, R19, P1 ;  /* 0x000000012f377824 */ /* 0x000fe200008e0613 */
[----:B------:R-:W-:Y:S01]  /*69b0*/  IADD3 R164, P4, R20, R4, RZ ;  /* 0x0000000414a47210 */ /* 0x000fe20007f9e0ff */
[----:B------:R-:W-:-:S02]  /*69c0*/  IMAD R19, R21, 0x3a, RZ ;  /* 0x0000003a15137824 */ /* 0x000fc400078e02ff */
[----:B------:R-:W-:Y:S01]  /*69d0*/  IMAD.X R11, R47, 0x1, R11, P2 ;  /* 0x000000012f0b7824 */ /* 0x000fe200010e060b */
[----:B0-----:R-:W-:Y:S01]  /*69e0*/  LEA.HI.X.SX32 R12, R20, R6, 0x1, P4 ;  /* 0x00000006140c7211 */ /* 0x001fe200020f0eff */
[C---:B------:R-:W-:Y:S01]  /*69f0*/  IMAD R20, R21.reuse, 0x3b, RZ ;  /* 0x0000003b15147824 */ /* 0x040fe200078e02ff */
[----:B------:R-:W-:Y:S01]  /*6a00*/  IADD3 R164, P2, R0, R164, RZ ;  /* 0x000000a400a47210 */ /* 0x000fe20007f5e0ff */
[----:B------:R-:W-:Y:S01]  /*6a10*/  IMAD R22, R21, 0x3f, RZ ;  /* 0x0000003f15167824 */ /* 0x000fe200078e02ff */
[----:B------:R-:W-:Y:S01]  /*6a20*/  IADD3 R36, P1, R19, R4, RZ ;  /* 0x0000000413247210 */ /* 0x000fe20007f3e0ff */
[----:B------:R0:W2:Y:S02]  /*6a30*/  LDG.E.U8 R13, desc[UR20][R10.64] ;  /* 0x000000140a0d7981 */ /* 0x0000a4000c1e1100 */
[----:B------:R-:W-:Y:S01]  /*6a40*/  IMAD.X R165, R47, 0x1, R12, P2 ;  /* 0x000000012fa57824 */ /* 0x000fe200010e060c */
[----:B------:R-:W-:Y:S01]  /*6a50*/  LEA.HI.X.SX32 R19, R19, R6, 0x1, P1 ;  /* 0x0000000613137211 */ /* 0x000fe200008f0eff */
[----:B------:R-:W2:Y:S01]  /*6a60*/  LDG.E.U8 R54, desc[UR20][R54.64] ;  /* 0x0000001436367981 */ /* 0x000ea2000c1e1100 */
[----:B------:R-:W-:-:S02]  /*6a70*/  IADD3 R38, P2, R20, R4, RZ ;  /* 0x0000000414267210 */ /* 0x000fc40007f5e0ff */
[----:B------:R-:W-:Y:S01]  /*6a80*/  IADD3 R36, P1, R0, R36, RZ ;  /* 0x0000002400247210 */ /* 0x000fe20007f3e0ff */
[C---:B0-----:R-:W-:Y:S02]  /*6a90*/  IMAD R11, R21.reuse, 0x3c, RZ ;  /* 0x0000003c150b7824 */ /* 0x041fe400078e02ff */
[----:B------:R-:W-:Y:S01]  /*6aa0*/  IMAD R12, R21, 0x3d, RZ ;  /* 0x0000003d150c7824 */ /* 0x000fe200078e02ff */
[----:B------:R-:W-:Y:S01]  /*6ab0*/  LEA.HI.X.SX32 R20, R20, R6, 0x1, P2 ;  /* 0x0000000614147211 */ /* 0x000fe200010f0eff */
[--C-:B------:R-:W-:Y:S01]  /*6ac0*/  IMAD.IADD R8, R8, 0x1, R4.reuse ;  /* 0x0000000108087824 */ /* 0x100fe200078e0204 */
[----:B------:R-:W-:Y:S01]  /*6ad0*/  IADD3 R10, P3, R11, R4, RZ ;  /* 0x000000040b0a7210 */ /* 0x000fe20007f7e0ff */
[----:B------:R-:W-:Y:S01]  /*6ae0*/  IMAD.X R37, R47, 0x1, R19, P1 ;  /* 0x000000012f257824 */ /* 0x000fe200008e0613 */
[----:B------:R-:W-:Y:S02]  /*6af0*/  IADD3 R38, P2, R0, R38, RZ ;  /* 0x0000002600267210 */ /* 0x000fe40007f5e0ff */
[----:B------:R-:W-:Y:S01]  /*6b00*/  IADD3 RZ, P6, R152, R4, RZ ;  /* 0x0000000498ff7210 */ /* 0x000fe20007fde0ff */
[----:B------:R-:W-:Y:S01]  /*6b10*/  IMAD.IADD R9, R9, 0x1, R4 ;  /* 0x0000000109097824 */ /* 0x000fe200078e0204 */
[----:B------:R-:W-:Y:S01]  /*6b20*/  LEA.HI.X.SX32 R11, R11, R6, 0x1, P3 ;  /* 0x000000060b0b7211 */ /* 0x000fe200018f0eff */
[----:B------:R-:W2:Y:S01]  /*6b30*/  LDG.E.U8 R164, desc[UR20][R164.64] ;  /* 0x00000014a4a47981 */ /* 0x000ea2000c1e1100 */
[----:B------:R-:W-:-:S02]  /*6b40*/  IADD3 R10, P1, R0, R10, RZ ;  /* 0x0000000a000a7210 */ /* 0x000fc40007f3e0ff */
[C---:B------:R-:W-:Y:S01]  /*6b50*/  IADD3 R19, P4, R12.reuse, R4, RZ ;  /* 0x000000040c137210 */ /* 0x040fe20007f9e0ff */
[C---:B------:R-:W-:Y:S01]  /*6b60*/  IMAD.X R39, R47.reuse, 0x1, R20, P2 ;  /* 0x000000012f277824 */ /* 0x040fe200010e0614 */
[----:B------:R0:W2:Y:S01]  /*6b70*/  LDG.E.U8 R77, desc[UR20][R36.64] ;  /* 0x00000014244d7981 */ /* 0x0000a2000c1e1100 */
[----:B------:R-:W-:Y:S01]  /*6b80*/  IMAD.X R11, R47, 0x1, R11, P1 ;  /* 0x000000012f0b7824 */ /* 0x000fe200008e060b */
[----:B------:R-:W-:Y:S01]  /*6b90*/  LEA.HI.X.SX32 R12, R12, R6, 0x1, P4 ;  /* 0x000000060c0c7211 */ /* 0x000fe200020f0eff */
[C---:B------:R-:W-:Y:S01]  /*6ba0*/  IMAD R20, R21.reuse, 0x41, RZ ;  /* 0x0000004115147824 */ /* 0x040fe200078e02ff */
[----:B------:R-:W2:Y:S04]  /*6bb0*/  LDG.E.U8 R81, desc[UR20][R38.64] ;  /* 0x0000001426517981 */ /* 0x000ea8000c1e1100 */
[----:B------:R1:W2:Y:S01]  /*6bc0*/  LDG.E.U8 R65, desc[UR20][R10.64] ;  /* 0x000000140a417981 */ /* 0x0002a2000c1e1100 */
[----:B0-----:R-:W-:Y:S01]  /*6bd0*/  IADD3 R36, P2, R0, R19, RZ ;  /* 0x0000001300247210 */ /* 0x001fe20007f5e0ff */
[----:B------:R-:W-:-:S04]  /*6be0*/  IMAD R19, R21, 0x3e, RZ ;  /* 0x0000003e15137824 */ /* 0x000fc800078e02ff */
[----:B------:R-:W-:Y:S01]  /*6bf0*/  IMAD.X R37, R47, 0x1, R12, P2 ;  /* 0x000000012f257824 */ /* 0x000fe200010e060c */
[-C--:B-1----:R-:W-:Y:S02]  /*6c00*/  IADD3 R10, P1, R19, R4.reuse, RZ ;  /* 0x00000004130a7210 */ /* 0x082fe40007f3e0ff */
[----:B------:R-:W-:Y:S01]  /*6c10*/  IADD3 R62, P2, R22, R4, RZ ;  /* 0x00000004163e7210 */ /* 0x000fe20007f5e0ff */
[----:B------:R-:W-:Y:S01]  /*6c20*/  IMAD.SHL.U32 R12, R21, 0x40, RZ ;  /* 0x00000040150c7824 */ /* 0x000fe200078e00ff */
[----:B------:R-:W-:Y:S01]  /*6c30*/  LEA.HI.X.SX32 R11, R19, R6, 0x1, P1 ;  /* 0x00000006130b7211 */ /* 0x000fe200008f0eff */
[----:B------:R-:W2:Y:S01]  /*6c40*/  LDG.E.U8 R36, desc[UR20][R36.64] ;  /* 0x0000001424247981 */ /* 0x000ea2000c1e1100 */
[----:B------:R-:W-:Y:S02]  /*6c50*/  IADD3 R10, P1, R0, R10, RZ ;  /* 0x0000000a000a7210 */ /* 0x000fe40007f3e0ff */
[----:B------:R-:W-:Y:S02]  /*6c60*/  LEA.HI.X.SX32 R22, R22, R6, 0x1, P2 ;  /* 0x0000000616167211 */ /* 0x000fe400010f0eff */
[----:B------:R-:W-:Y:S01]  /*6c70*/  IADD3 R62, P2, R0, R62, RZ ;  /* 0x0000003e003e7210 */ /* 0x000fe20007f5e0ff */
[----:B------:R-:W-:Y:S01]  /*6c80*/  IMAD.X R11, R47, 0x1, R11, P1 ;  /* 0x000000012f0b7824 */ /* 0x000fe200008e060b */
[----:B------:R-:W-:-:S03]  /*6c90*/  IADD3 R19, P4, R20, R4, RZ ;  /* 0x0000000414137210 */ /* 0x000fc60007f9e0ff */
[----:B------:R-:W-:Y:S02]  /*6ca0*/  IMAD.X R63, R47, 0x1, R22, P2 ;  /* 0x000000012f3f7824 */ /* 0x000fe400010e0616 */
[----:B------:R0:W2:Y:S01]  /*6cb0*/  LDG.E.U8 R22, desc[UR20][R10.64] ;  /* 0x000000140a167981 */ /* 0x0000a2000c1e1100 */
[----:B------:R-:W-:-:S04]  /*6cc0*/  IADD3 R38, P3, R12, R4, RZ ;  /* 0x000000040c267210 */ /* 0x000fc80007f7e0ff */
[-C--:B------:R-:W-:Y:S02]  /*6cd0*/  LEA.HI.X.SX32 R12, R12, R6.reuse, 0x1, P3 ;  /* 0x000000060c0c7211 */ /* 0x080fe400018f0eff */
[----:B0-----:R-:W-:Y:S02]  /*6ce0*/  LEA.HI.X.SX32 R11, R20, R6, 0x1, P4 ;  /* 0x00000006140b7211 */ /* 0x001fe400020f0eff */
[C---:B------:R-:W-:Y:S01]  /*6cf0*/  IADD3 R10, P2, R0.reuse, R19, RZ ;  /* 0x00000013000a7210 */ /* 0x040fe20007f5e0ff */
[----:B------:R-:W-:Y:S01]  /*6d00*/  IMAD R20, R21, 0x42, RZ ;  /* 0x0000004215147824 */ /* 0x000fe200078e02ff */
[----:B------:R-:W-:-:S03]  /*6d10*/  IADD3 R38, P1, R0, R38, RZ ;  /* 0x0000002600267210 */ /* 0x000fc60007f3e0ff */
[C---:B------:R-:W-:Y:S02]  /*6d20*/  IMAD.X R11, R47.reuse, 0x1, R11, P2 ;  /* 0x000000012f0b7824 */ /* 0x040fe400010e060b */
[----:B------:R-:W-:Y:S02]  /*6d30*/  IMAD.X R39, R47, 0x1, R12, P1 ;  /* 0x000000012f277824 */ /* 0x000fe400008e060c */
[C---:B------:R-:W-:Y:S01]  /*6d40*/  IMAD R37, R21.reuse, 0x43, RZ ;  /* 0x0000004315257824 */ /* 0x040fe200078e02ff */
[----:B------:R0:W2:Y:S01]  /*6d50*/  LDG.E.U8 R153, desc[UR20][R10.64] ;  /* 0x000000140a997981 */ /* 0x0000a2000c1e1100 */
[----:B------:R-:W-:-:S03]  /*6d60*/  IMAD R19, R21, 0x44, RZ ;  /* 0x0000004415137824 */ /* 0x000fc600078e02ff */
[----:B------:R1:W2:Y:S04]  /*6d70*/  LDG.E.U8 R12, desc[UR20][R62.64] ;  /* 0x000000143e0c7981 */ /* 0x0002a8000c1e1100 */
[----:B------:R3:W2:Y:S01]  /*6d80*/  LDG.E.U8 R55, desc[UR20][R38.64] ;  /* 0x0000001426377981 */ /* 0x0006a2000c1e1100 */
[----:B0-----:R-:W-:-:S04]  /*6d90*/  IADD3 R10, P1, R20, R4, RZ ;  /* 0x00000004140a7210 */ /* 0x001fc80007f3e0ff */
[----:B------:R-:W-:Y:S02]  /*6da0*/  LEA.HI.X.SX32 R11, R20, R6, 0x1, P1 ;  /* 0x00000006140b7211 */ /* 0x000fe400008f0eff */
[----:B-1----:R-:W-:Y:S02]  /*6db0*/  IADD3 R62, P2, R37, R4, RZ ;  /* 0x00000004253e7210 */ /* 0x002fe40007f5e0ff */
[C---:B------:R-:W-:Y:S02]  /*6dc0*/  IADD3 R10, P1, R0.reuse, R10, RZ ;  /* 0x0000000a000a7210 */ /* 0x040fe40007f3e0ff */
[----:B---3--:R-:W-:Y:S02]  /*6dd0*/  IADD3 R38, P3, R19, R4, RZ ;  /* 0x0000000413267210 */ /* 0x008fe40007f7e0ff */
[----:B------:R-:W-:Y:S01]  /*6de0*/  LEA.HI.X.SX32 R37, R37, R6, 0x1, P2 ;  /* 0x0000000625257211 */ /* 0x000fe200010f0eff */
[----:B------:R-:W-:Y:S01]  /*6df0*/  IMAD.X R11, R47, 0x1, R11, P1 ;  /* 0x000000012f0b7824 */ /* 0x000fe200008e060b */
[----:B------:R-:W-:-:S02]  /*6e00*/  IADD3 R62, P2, R0, R62, RZ ;  /* 0x0000003e003e7210 */ /* 0x000fc40007f5e0ff */
[----:B------:R-:W-:Y:S02]  /*6e10*/  LEA.HI.X.SX32 R19, R19, R6, 0x1, P3 ;  /* 0x0000000613137211 */ /* 0x000fe400018f0eff */
[----:B------:R-:W-:Y:S02]  /*6e20*/  IADD3 R38, P1, R0, R38, RZ ;  /* 0x0000002600267210 */ /* 0x000fe40007f3e0ff */
[----:B------:R-:W-:Y:S01]  /*6e30*/  IADD3 R20, P4, R29, R4, RZ ;  /* 0x000000041d147210 */ /* 0x000fe20007f9e0ff */
[C---:B------:R-:W-:Y:S01]  /*6e40*/  IMAD.X R63, R47.reuse, 0x1, R37, P2 ;  /* 0x000000012f3f7824 */ /* 0x040fe200010e0625 */
[----:B------:R0:W3:Y:S01]  /*6e50*/  LDG.E.U8 R87, desc[UR20][R10.64] ;  /* 0x000000140a577981 */ /* 0x0000e2000c1e1100 */
[----:B------:R-:W-:-:S03]  /*6e60*/  IMAD.X R39, R47, 0x1, R19, P1 ;  /* 0x000000012f277824 */ /* 0x000fc600008e0613 */
[----:B------:R-:W3:Y:S04]  /*6e70*/  LDG.E.U8 R80, desc[UR20][R62.64] ;  /* 0x000000143e507981 */ /* 0x000ee8000c1e1100 */
[----:B------:R1:W3:Y:S01]  /*6e80*/  LDG.E.U8 R64, desc[UR20][R38.64] ;  /* 0x0000001426407981 */ /* 0x0002e2000c1e1100 */
[----:B0-----:R-:W-:Y:S02]  /*6e90*/  LEA.HI.X.SX32 R11, R29, R6, 0x1, P4 ;  /* 0x000000061d0b7211 */ /* 0x001fe400020f0eff */
[----:B------:R-:W-:Y:S01]  /*6ea0*/  IADD3 R10, P2, R0, R20, RZ ;  /* 0x00000014000a7210 */ /* 0x000fe20007f5e0ff */
[----:B------:R-:W-:-:S04]  /*6eb0*/  IMAD R20, R21, 0x46, RZ ;  /* 0x0000004615147824 */ /* 0x000fc800078e02ff */
[----:B------:R-:W-:Y:S01]  /*6ec0*/  IMAD.X R11, R47, 0x1, R11, P2 ;  /* 0x000000012f0b7824 */ /* 0x000fe200010e060b */
[----:B-1----:R-:W-:Y:S01]  /*6ed0*/  IADD3 R38, P1, R20, R4, RZ ;  /* 0x0000000414267210 */ /* 0x002fe20007f3e0ff */
[----:B------:R-:W-:-:S03]  /*6ee0*/  IMAD R39, R21, 0x47, RZ ;  /* 0x0000004715277824 */ /* 0x000fc600078e02ff */
[----:B------:R0:W3:Y:S01]  /*6ef0*/  LDG.E.U8 R37, desc[UR20][R10.64] ;  /* 0x000000140a257981 */ /* 0x0000e2000c1e1100 */
[----:B------:R-:W-:Y:S02]  /*6f00*/  LEA.HI.X.SX32 R20, R20, R6, 0x1, P1 ;  /* 0x0000000614147211 */ /* 0x000fe400008f0eff */
[----:B------:R-:W-:Y:S01]  /*6f10*/  IADD3 R38, P1, R0, R38, RZ ;  /* 0x0000002600267210 */ /* 0x000fe20007f3e0ff */
[----:B------:R-:W-:Y:S01]  /*6f20*/  IMAD R29, R21, 0x49, RZ ;  /* 0x00000049151d7824 */ /* 0x000fe200078e02ff */
[----:B0-----:R-:W-:Y:S01]  /*6f30*/  IADD3 R10, P2, R39, R4, RZ ;  /* 0x00000004270a7210 */ /* 0x001fe20007f5e0ff */
[----:B------:R-:W-:-:S03]  /*6f40*/  IMAD R19, R21, 0x48, RZ ;  /* 0x0000004815137824 */ /* 0x000fc600078e02ff */
[----:B------:R-:W-:Y:S01]  /*6f50*/  LEA.HI.X.SX32 R11, R39, R6, 0x1, P2 ;  /* 0x00000006270b7211 */ /* 0x000fe200010f0eff */
[----:B------:R-:W-:Y:S01]  /*6f60*/  IMAD.X R39, R47, 0x1, R20, P1 ;  /* 0x000000012f277824 */ /* 0x000fe200008e0614 */
[----:B------:R-:W-:Y:S02]  /*6f70*/  IADD3 R10, P2, R0, R10, RZ ;  /* 0x0000000a000a7210 */ /* 0x000fe40007f5e0ff */
[----:B------:R-:W-:Y:S02]  /*6f80*/  IADD3 R40, P4, R29, R4, RZ ;  /* 0x000000041d287210 */ /* 0x000fe40007f9e0ff */
[----:B------:R0:W3:Y:S01]  /*6f90*/  LDG.E.U8 R20, desc[UR20][R38.64] ;  /* 0x0000001426147981 */ /* 0x0000e2000c1e1100 */
[----:B------:R-:W-:Y:S01]  /*6fa0*/  IMAD.X R11, R47, 0x1, R11, P2 ;  /* 0x000000012f0b7824 */ /* 0x000fe200010e060b */
[----:B------:R-:W-:Y:S02]  /*6fb0*/  LEA.HI.X.SX32 R29, R29, R6, 0x1, P4 ;  /* 0x000000061d1d7211 */ /* 0x000fe400020f0eff */
[----:B------:R-:W-:-:S03]  /*6fc0*/  IADD3 R62, P3, R19, R4, RZ ;  /* 0x00000004133e7210 */ /* 0x000fc60007f7e0ff */
[----:B------:R1:W3:Y:S01]  /*6fd0*/  LDG.E.U8 R11, desc[UR20][R10.64] ;  /* 0x000000140a0b7981 */ /* 0x0002e2000c1e1100 */
[C---:B0-----:R-:W-:Y:S02]  /*6fe0*/  IADD3 R38, P2, R0.reuse, R40, RZ ;  /* 0x0000002800267210 */ /* 0x041fe40007f5e0ff */
[----:B------:R-:W-:Y:S02]  /*6ff0*/  LEA.HI.X.SX32 R19, R19, R6, 0x1, P3 ;  /* 0x0000000613137211 */ /* 0x000fe400018f0eff */
[----:B------:R-:W-:Y:S01]  /*7000*/  IADD3 R62, P1, R0, R62, RZ ;  /* 0x0000003e003e7210 */ /* 0x000fe20007f3e0ff */
[----:B------:R-:W-:Y:S02]  /*7010*/  IMAD.X R39, R47, 0x1, R29, P2 ;  /* 0x000000012f277824 */ /* 0x000fe400010e061d */
[----:B------:R-:W-:Y:S02]  /*7020*/  IMAD R29, R21, 0x4a, RZ ;  /* 0x0000004a151d7824 */ /* 0x000fe400078e02ff */
[----:B------:R-:W-:Y:S01]  /*7030*/  IMAD.X R63, R47, 0x1, R19, P1 ;  /* 0x000000012f3f7824 */ /* 0x000fe200008e0613 */
[----:B------:R0:W3:Y:S01]  /*7040*/  LDG.E.U8 R162, desc[UR20][R38.64] ;  /* 0x0000001426a27981 */ /* 0x0000e2000c1e1100 */
[----:B------:R-:W-:-:S02]  /*7050*/  IMAD R40, R21, 0x4b, RZ ;  /* 0x0000004b15287824 */ /* 0x000fc400078e02ff */
[----:B-1----:R-:W-:Y:S01]  /*7060*/  IMAD R10, R21, 0x4c, RZ ;  /* 0x0000004c150a7824 */ /* 0x002fe200078e02ff */
[----:B------:R1:W3:Y:S01]  /*7070*/  LDG.E.U8 R59, desc[UR20][R62.64] ;  /* 0x000000143e3b7981 */ /* 0x0002e2000c1e1100 */
[CC--:B0-----:R-:W-:Y:S02]  /*7080*/  IADD3 R38, P1, R29.reuse, R4.reuse, RZ ;  /* 0x000000041d267210 */ /* 0x0c1fe40007f3e0ff */
[----:B------:R-:W-:Y:S02]  /*7090*/  IADD3 R72, P2, R40, R4, RZ ;  /* 0x0000000428487210 */ /* 0x000fe40007f5e0ff */
[----:B------:R-:W-:Y:S02]  /*70a0*/  LEA.HI.X.SX32 R29, R29, R6, 0x1, P1 ;  /* 0x000000061d1d7211 */ /* 0x000fe400008f0eff */
[----:B------:R-:W-:Y:S01]  /*70b0*/  IADD3 R38, P1, R0, R38, RZ ;  /* 0x0000002600267210 */ /* 0x000fe20007f3e0ff */
[----:B------:R-:W-:Y:S01]  /*70c0*/  IMAD R19, R21, 0x4d, RZ ;  /* 0x0000004d15137824 */ /* 0x000fe200078e02ff */
[----:B------:R-:W-:-:S02]  /*70d0*/  LEA.HI.X.SX32 R40, R40, R6, 0x1, P2 ;  /* 0x0000000628287211 */ /* 0x000fc400010f0eff */
[----:B-1----:R-:W-:Y:S01]  /*70e0*/  IADD3 R62, P3, R10, R4, RZ ;  /* 0x000000040a3e7210 */ /* 0x002fe20007f7e0ff */
[----:B------:R-:W-:Y:S01]  /*70f0*/  IMAD.X R39, R47, 0x1, R29, P1 ;  /* 0x000000012f277824 */ /* 0x000fe200008e061d */
[----:B------:R-:W-:Y:S02]  /*7100*/  IADD3 R72, P2, R0, R72, RZ ;  /* 0x0000004800487210 */ /* 0x000fe40007f5e0ff */
[----:B------:R-:W-:Y:S02]  /*7110*/  IADD3 R29, P4, R19, R4, RZ ;  /* 0x00000004131d7210 */ /* 0x000fe40007f9e0ff */
[----:B------:R-:W-:Y:S01]  /*7120*/  LEA.HI.X.SX32 R10, R10, R6, 0x1, P3 ;  /* 0x000000060a0a7211 */ /* 0x000fe200018f0eff */
[----:B------:R-:W-:Y:S01]  /*7130*/  IMAD.X R73, R47, 0x1, R40, P2 ;  /* 0x000000012f497824 */ /* 0x000fe200010e0628 */
[----:B------:R-:W-:Y:S01]  /*7140*/  IADD3 R62, P1, R0, R62, RZ ;  /* 0x0000003e003e7210 */ /* 0x000fe20007f3e0ff */
[----:B------:R0:W3:Y:S01]  /*7150*/  LDG.E.U8 R57, desc[UR20][R38.64] ;  /* 0x0000001426397981 */ /* 0x0000e2000c1e1100 */
[----:B------:R-:W-:-:S03]  /*7160*/  LEA.HI.X.SX32 R19, R19, R6, 0x1, P4 ;  /* 0x0000000613137211 */ /* 0x000fc600020f0eff */
[----:B------:R-:W-:Y:S01]  /*7170*/  IMAD.X R63, R47, 0x1, R10, P1 ;  /* 0x000000012f3f7824 */ /* 0x000fe200008e060a */
[----:B------:R1:W3:Y:S01]  /*7180*/  LDG.E.U8 R79, desc[UR20][R72.64] ;  /* 0x00000014484f7981 */ /* 0x0002e2000c1e1100 */
[C---:B------:R-:W-:Y:S01]  /*7190*/  IMAD R10, R21.reuse, 0x4e, RZ ;  /* 0x0000004e150a7824 */ /* 0x040fe200078e02ff */
[----:B0-----:R-:W-:Y:S01]  /*71a0*/  IADD3 R38, P2, R0, R29, RZ ;  /* 0x0000001d00267210 */ /* 0x001fe20007f5e0ff */
[----:B------:R-:W-:Y:S02]  /*71b0*/  IMAD R40, R21, 0x54, RZ ;  /* 0x0000005415287824 */ /* 0x000fe400078e02ff */
[----:B------:R-:W3:Y:S02]  /*71c0*/  LDG.E.U8 R63, desc[UR20][R62.64] ;  /* 0x000000143e3f7981 */ /* 0x000ee4000c1e1100 */
[----:B------:R-:W-:Y:S01]  /*71d0*/  IMAD.X R39, R47, 0x1, R19, P2 ;  /* 0x000000012f277824 */ /* 0x000fe200010e0613 */
[----:B-1----:R-:W-:Y:S01]  /*71e0*/  IADD3 R72, P1, R10, R4, RZ ;  /* 0x000000040a487210 */ /* 0x002fe20007f3e0ff */
[----:B------:R-:W-:-:S03]  /*71f0*/  IMAD R19, R21, 0x4f, RZ ;  /* 0x0000004f15137824 */ /* 0x000fc600078e02ff */
[----:B------:R0:W3:Y:S01]  /*7200*/  LDG.E.U8 R38, desc[UR20][R38.64] ;  /* 0x0000001426267981 */ /* 0x0000e2000c1e1100 */
[----:B------:R-:W-:Y:S02]  /*7210*/  LEA.HI.X.SX32 R10, R10, R6, 0x1, P1 ;  /* 0x000000060a0a7211 */ /* 0x000fe400008f0eff */
[----:B------:R-:W-:Y:S02]  /*7220*/  IADD3 R156, P2, R19, R4, RZ ;  /* 0x00000004139c7210 */ /* 0x000fe40007f5e0ff */
[----:B------:R-:W-:Y:S01]  /*7230*/  IADD3 R72, P1, R0, R72, RZ ;  /* 0x0000004800487210 */ /* 0x000fe20007f3e0ff */
[----:B0-----:R-:W-:Y:S01]  /*7240*/  IMAD R39, R21, 0x50, RZ ;  /* 0x0000005015277824 */ /* 0x001fe200078e02ff */
[----:B------:R-:W-:Y:S01]  /*7250*/  LEA.HI.X.SX32 R19, R19, R6, 0x1, P2 ;  /* 0x0000000613137211 */ /* 0x000fe200010f0eff */
[----:B------:R-:W-:-:S03]  /*7260*/  IMAD R29, R21, 0x51, RZ ;  /* 0x00000051151d7824 */ /* 0x000fc600078e02ff */
[----:B------:R-:W-:Y:S01]  /*7270*/  IADD3 R154, P3, R39, R4, RZ ;  /* 0x00000004279a7210 */ /* 0x000fe20007f7e0ff */
[----:B------:R-:W-:Y:S01]  /*7280*/  IMAD.X R73, R47, 0x1, R10, P1 ;  /* 0x000000012f497824 */ /* 0x000fe200008e060a */
[C---:B------:R-:W-:Y:S02]  /*7290*/  IADD3 R156, P2, R0.reuse, R156, RZ ;  /* 0x0000009c009c7210 */ /* 0x040fe40007f5e0ff */
[----:B------:R-:W-:Y:S02]  /*72a0*/  LEA.HI.X.SX32 R39, R39, R6, 0x1, P3 ;  /* 0x0000000627277211 */ /* 0x000fe400018f0eff */
[----:B------:R-:W-:Y:S02]  /*72b0*/  IADD3 R154, P1, R0, R154, RZ ;  /* 0x0000009a009a7210 */ /* 0x000fe40007f3e0ff */
[----:B------:R-:W-:Y:S01]  /*72c0*/  IADD3 R10, P4, R29, R4, RZ ;  /* 0x000000041d0a7210 */ /* 0x000fe20007f9e0ff */
[C---:B------:R-:W-:Y:S02]  /*72d0*/  IMAD.X R157, R47.reuse, 0x1, R19, P2 ;  /* 0x000000012f9d7824 */ /* 0x040fe400010e0613 */
[----:B------:R0:W3:Y:S01]  /*72e0*/  LDG.E.U8 R19, desc[UR20][R72.64] ;  /* 0x0000001448137981 */ /* 0x0000e2000c1e1100 */
[----:B------:R-:W-:Y:S01]  /*72f0*/  IMAD.X R155, R47, 0x1, R39, P1 ;  /* 0x000000012f9b7824 */ /* 0x000fe200008e0627 */
[----:B------:R-:W-:-:S02]  /*7300*/  LEA.HI.X.SX32 R29, R29, R6, 0x1, P4 ;  /* 0x000000061d1d7211 */ /* 0x000fc400020f0eff */
[----:B------:R-:W-:Y:S01]  /*7310*/  IADD3 R158, P2, R60, R4, RZ ;  /* 0x000000043c9e7210 */ /* 0x000fe20007f5e0ff */
[----:B------:R-:W-:Y:S01]  /*7320*/  IMAD R39, R21, 0x53, RZ ;  /* 0x0000005315277824 */ /* 0x000fe200078e02ff */
[----:B------:R-:W3:Y:S01]  /*7330*/  LDG.E.U8 R46, desc[UR20][R154.64] ;  /* 0x000000149a2e7981 */ /* 0x000ee2000c1e1100 */
[----:B0-----:R-:W-:Y:S02]  /*7340*/  IADD3 R72, P1, R0, R10, RZ ;  /* 0x0000000a00487210 */ /* 0x001fe40007f3e0ff */
[----:B------:R-:W-:Y:S01]  /*7350*/  LEA.HI.X.SX32 R60, R60, R6, 0x1, P2 ;  /* 0x000000063c3c7211 */ /* 0x000fe200010f0eff */
[----:B------:R0:W3:Y:S02]  /*7360*/  LDG.E.U8 R10, desc[UR20][R156.64] ;  /* 0x000000149c0a7981 */ /* 0x0000e4000c1e1100 */
[----:B------:R-:W-:Y:S02]  /*7370*/  IMAD.X R73, R47, 0x1, R29, P1 ;  /* 0x000000012f497824 */ /* 0x000fe400008e061d */
[----:B------:R-:W-:Y:S01]  /*7380*/  IMAD R29, R21, 0x55, RZ ;  /* 0x00000055151d7824 */ /* 0x000fe200078e02ff */
[----:B------:R-:W-:-:S02]  /*7390*/  IADD3 R158, P2, R0, R158, RZ ;  /* 0x0000009e009e7210 */ /* 0x000fc40007f5e0ff */
[----:B------:R1:W3:Y:S01]  /*73a0*/  LDG.E.U8 R43, desc[UR20][R72.64] ;  /* 0x00000014482b7981 */ /* 0x0002e2000c1e1100 */
[-C--:B0-----:R-:W-:Y:S02]  /*73b0*/  IADD3 R156, P3, R39, R4.reuse, RZ ;  /* 0x00000004279c7210 */ /* 0x081fe40007f7e0ff */
[----:B------:R-:W-:Y:S01]  /*73c0*/  IMAD.X R159, R47, 0x1, R60, P2 ;  /* 0x000000012f9f7824 */ /* 0x000fe200010e063c */
[----:B-1----:R-:W-:-:S04]  /*73d0*/  IADD3 R72, P1, R29, R4, RZ ;  /* 0x000000041d487210 */ /* 0x002fc80007f3e0ff */
[----:B------:R0:W3:Y:S01]  /*73e0*/  LDG.E.U8 R60, desc[UR20][R158.64] ;  /* 0x000000149e3c7981 */ /* 0x0000e2000c1e1100 */
[----:B------:R-:W-:Y:S02]  /*73f0*/  LEA.HI.X.SX32 R29, R29, R6, 0x1, P1 ;  /* 0x000000061d1d7211 */ /* 0x000fe400008f0eff */
[C---:B------:R-:W-:Y:S02]  /*7400*/  IADD3 R72, P1, R0.reuse, R72, RZ ;  /* 0x0000004800487210 */ /* 0x040fe40007f3e0ff */
[----:B------:R-:W-:Y:S02]  /*7410*/  LEA.HI.X.SX32 R39, R39, R6, 0x1, P3 ;  /* 0x0000000627277211 */ /* 0x000fe400018f0eff */
[C---:B------:R-:W-:Y:S01]  /*7420*/  IADD3 R156, P3, R0.reuse, R156, RZ ;  /* 0x0000009c009c7210 */ /* 0x040fe20007f7e0ff */
[----:B------:R-:W-:Y:S01]  /*7430*/  IMAD.X R73, R47, 0x1, R29, P1 ;  /* 0x000000012f497824 */ /* 0x000fe200008e061d */
[----:B0-----:R-:W-:Y:S01]  /*7440*/  IADD3 R158, P2, R0, R2, RZ ;  /* 0x00000002009e7210 */ /* 0x001fe20007f5e0ff */
[----:B------:R-:W-:Y:S01]  /*7450*/  IMAD.SHL.U32 R2, R21, 0x4, RZ ;  /* 0x0000000415027824 */ /* 0x000fe200078e00ff */
[----:B------:R-:W-:Y:S01]  /*7460*/  IADD3 R154, P4, R40, R4, RZ ;  /* 0x00000004289a7210 */ /* 0x000fe20007f9e0ff */
[----:B------:R-:W-:-:S02]  /*7470*/  IMAD.X R157, R47, 0x1, R39, P3 ;  /* 0x000000012f9d7824 */ /* 0x000fc400018e0627 */
[----:B------:R0:W3:Y:S01]  /*7480*/  LDG.E.U8 R39, desc[UR20][R72.64] ;  /* 0x0000001448277981 */ /* 0x0000e2000c1e1100 */
[----:B------:R-:W-:Y:S01]  /*7490*/  IMAD.IADD R2, R2, 0x1, R4 ;  /* 0x0000000102027824 */ /* 0x000fe200078e0204 */
[----:B------:R-:W-:Y:S02]  /*74a0*/  LEA.HI.X.SX32 R40, R40, R6, 0x1, P4 ;  /* 0x0000000628287211 */ /* 0x000fe400020f0eff */
[----:B------:R-:W-:Y:S01]  /*74b0*/  IADD3 R154, P4, R0, R154, RZ ;  /* 0x0000009a009a7210 */ /* 0x000fe20007f9e0ff */
[----:B------:R1:W3:Y:S01]  /*74c0*/  LDG.E.U8 R78, desc[UR20][R156.64] ;  /* 0x000000149c4e7981 */ /* 0x0002e2000c1e1100 */
[C---:B0-----:R-:W-:Y:S02]  /*74d0*/  IMAD.SHL.U32 R73, R21.reuse, 0x2, RZ ;  /* 0x0000000215497824 */ /* 0x041fe400078e00ff */
[----:B------:R-:W-:-:S03]  /*74e0*/  IMAD R29, R21, 0x5, RZ ;  /* 0x00000005151d7824 */ /* 0x000fc600078e02ff */
[----:B------:R-:W-:Y:S02]  /*74f0*/  IADD3 RZ, P3, R73, R4, RZ ;  /* 0x0000000449ff7210 */ /* 0x000fe40007f7e0ff */
[C---:B-1----:R-:W-:Y:S01]  /*7500*/  IADD3 R156, P1, R0.reuse, R2, RZ ;  /* 0x00000002009c7210 */ /* 0x042fe20007f3e0ff */
[----:B------:R-:W-:Y:S01]  /*7510*/  IMAD R2, R21, 0x5, RZ ;  /* 0x0000000515027824 */ /* 0x000fe200078e02ff */
[----:B------:R-:W-:Y:S01]  /*7520*/  LEA.HI.X.SX32 R73, R73, R6, 0x1, P3 ;  /* 0x0000000649497211 */ /* 0x000fe200018f0eff */
[----:B------:R-:W-:Y:S01]  /*7530*/  IMAD.X R155, R47, 0x1, R40, P4 ;  /* 0x000000012f9b7824 */ /* 0x000fe200020e0628 */
[----:B------:R-:W-:Y:S01]  /*7540*/  IADD3 R72, P4, R0, R8, RZ ;  /* 0x0000000800487210 */ /* 0x000fe20007f9e0ff */
[----:B------:R-:W-:Y:S01]  /*7550*/  IMAD R40, R21, 0x3, RZ ;  /* 0x0000000315287824 */ /* 0x000fe200078e02ff */
[-C--:B------:R-:W-:Y:S01]  /*7560*/  IADD3 RZ, P3, R29, R4.reuse, RZ ;  /* 0x000000041dff7210 */ /* 0x080fe20007f7e0ff */
[----:B------:R-:W-:Y:S01]  /*7570*/  IMAD.IADD R2, R2, 0x1, R4 ;  /* 0x0000000102027824 */ /* 0x000fe200078e0204 */
[----:B------:R0:W3:Y:S01]  /*7580*/  LDG.E.U8 R62, desc[UR20][R154.64] ;  /* 0x000000149a3e7981 */ /* 0x0000e2000c1e1100 */
[----:B------:R-:W-:Y:S01]  /*7590*/  IMAD.X R73, R47, 0x1, R73, P4 ;  /* 0x000000012f497824 */ /* 0x000fe200020e0649 */
[----:B------:R-:W-:-:S02]  /*75a0*/  IADD3 RZ, P5, R40, R4, RZ ;  /* 0x0000000428ff7210 */ /* 0x000fc40007fbe0ff */
[-C--:B------:R-:W-:Y:S02]  /*75b0*/  LEA.HI.X.SX32 R29, R29, R6.reuse, 0x1, P3 ;  /* 0x000000061d1d7211 */ /* 0x080fe400018f0eff */
[----:B------:R-:W-:Y:S01]  /*75c0*/  LEA.HI.X.SX32 R40, R40, R6, 0x1, P5 ;  /* 0x0000000628287211 */ /* 0x000fe200028f0eff */
[----:B------:R-:W3:Y:S01]  /*75d0*/  LDG.E.U8 R73, desc[UR20][R72.64] ;  /* 0x0000001448497981 */ /* 0x000ee2000c1e1100 */
[----:B0-----:R-:W-:Y:S01]  /*75e0*/  IADD3 R154, P4, R0, R2, RZ ;  /* 0x00000002009a7210 */ /* 0x001fe20007f9e0ff */
[----:B------:R-:W-:-:S04]  /*75f0*/  IMAD R2, R21, 0x7, RZ ;  /* 0x0000000715027824 */ /* 0x000fc800078e02ff */
[C---:B------:R-:W-:Y:S02]  /*7600*/  IMAD.X R155, R47.reuse, 0x1, R29, P4 ;  /* 0x000000012f9b7824 */ /* 0x040fe400020e061d */
[----:B------:R-:W-:Y:S01]  /*7610*/  IMAD.IADD R2, R2, 0x1, R4 ;  /* 0x0000000102027824 */ /* 0x000fe200078e0204 */
[----:B------:R-:W-:Y:S01]  /*7620*/  LEA.HI.X.SX32 R152, R152, R6, 0x1, P6 ;  /* 0x0000000698987211 */ /* 0x000fe200030f0eff */
[C---:B------:R-:W-:Y:S02]  /*7630*/  IMAD.X R159, R47.reuse, 0x1, R40, P2 ;  /* 0x000000012f9f7824 */ /* 0x040fe400010e0628 */
[----:B------:R0:W3:Y:S02]  /*7640*/  LDG.E.U8 R40, desc[UR20][R154.64] ;  /* 0x000000149a287981 */ /* 0x0000e4000c1e1100 */
[----:B------:R-:W-:Y:S02]  /*7650*/  IMAD.X R157, R47, 0x1, R152, P1 ;  /* 0x000000012f9d7824 */ /* 0x000fe400008e0698 */
[C---:B------:R-:W-:Y:S01]  /*7660*/  IMAD R8, R21.reuse, 0x6, RZ ;  /* 0x0000000615087824 */ /* 0x040fe200078e02ff */
[----:B------:R-:W3:Y:S04]  /*7670*/  LDG.E.U8 R152, desc[UR20][R158.64] ;  /* 0x000000149e987981 */ /* 0x000ee8000c1e1100 */
[----:B------:R1:W3:Y:S01]  /*7680*/  LDG.E.U8 R72, desc[UR20][R156.64] ;  /* 0x000000149c487981 */ /* 0x0002e2000c1e1100 */
[----:B0-----:R-:W-:Y:S01]  /*7690*/  IADD3 R154, P2, R0, R2, RZ ;  /* 0x00000002009a7210 */ /* 0x001fe20007f5e0ff */
[----:B------:R-:W-:-:S04]  /*76a0*/  IMAD.SHL.U32 R2, R21, 0x8, RZ ;  /* 0x0000000815027824 */ /* 0x000fc800078e00ff */
[----:B------:R-:W-:-:S05]  /*76b0*/  IMAD.IADD R2, R2, 0x1, R4 ;  /* 0x0000000102027824 */ /* 0x000fca00078e0204 */
[----:B-1----:R-:W-:Y:S02]  /*76c0*/  IADD3 R156, P1, R0, R2, RZ ;  /* 0x00000002009c7210 */ /* 0x002fe40007f3e0ff */
[----:B------:R-:W4:Y:S01]  /*76d0*/  LDL R2, [R1+0xd4] ;  /* 0x0000d40001027983 */ /* 0x000f220000100800 */
[----:B------:R-:W-:-:S05]  /*76e0*/  IMAD.IADD R8, R8, 0x1, R4 ;  /* 0x0000000108087824 */ /* 0x000fca00078e0204 */
[----:B------:R-:W-:Y:S02]  /*76f0*/  IADD3 R160, P4, R0, R8, RZ ;  /* 0x0000000800a07210 */ /* 0x000fe40007f9e0ff */
[----:B------:R-:W2:Y:S01]  /*7700*/  LDL R8, [R1+0xd0] ;  /* 0x0000d00001087983 */ /* 0x000ea20000100800 */
[C---:B------:R-:W-:Y:S02]  /*7710*/  IMAD R155, R21.reuse, 0x6, RZ ;  /* 0x00000006159b7824 */ /* 0x040fe400078e02ff */
[----:B------:R-:W-:-:S03]  /*7720*/  IMAD R29, R21, 0x7, RZ ;  /* 0x00000007151d7824 */ /* 0x000fc600078e02ff */
[-C--:B------:R-:W-:Y:S02]  /*7730*/  IADD3 RZ, P3, R155, R4.reuse, RZ ;  /* 0x000000049bff7210 */ /* 0x080fe40007f7e0ff */
[----:B------:R-:W-:Y:S02]  /*7740*/  IADD3 RZ, P5, R29, R4, RZ ;  /* 0x000000041dff7210 */ /* 0x000fe40007fbe0ff */
[-C--:B------:R-:W-:Y:S02]  /*7750*/  LEA.HI.X.SX32 R155, R155, R6.reuse, 0x1, P3 ;  /* 0x000000069b9b7211 */ /* 0x080fe400018f0eff */
[----:B------:R-:W-:Y:S01]  /*7760*/  LEA.HI.X.SX32 R29, R29, R6, 0x1, P5 ;  /* 0x000000061d1d7211 */ /* 0x000fe200028f0eff */
[----:B------:R-:W-:Y:S02]  /*7770*/  IMAD.SHL.U32 R157, R21, 0x8, RZ ;  /* 0x00000008159d7824 */ /* 0x000fe400078e00ff */
[C---:B------:R-:W-:Y:S02]  /*7780*/  IMAD.X R161, R47.reuse, 0x1, R155, P4 ;  /* 0x000000012fa17824 */ /* 0x040fe400020e069b */
[----:B------:R-:W-:-:S02]  /*7790*/  IMAD.X R155, R47, 0x1, R29, P2 ;  /* 0x000000012f9b7824 */ /* 0x000fc400010e061d */
[----:B------:R-:W-:Y:S01]  /*77a0*/  IMAD R159, R21, 0x9, RZ ;  /* 0x00000009159f7824 */ /* 0x000fe200078e02ff */
[-C--:B------:R-:W-:Y:S01]  /*77b0*/  IADD3 RZ, P6, R157, R4.reuse, RZ ;  /* 0x000000049dff7210 */ /* 0x080fe20007fde0ff */
[----:B------:R-:W3:Y:S01]  /*77c0*/  LDG.E.U8 R29, desc[UR20][R160.64] ;  /* 0x00000014a01d7981 */ /* 0x000ee2000c1e1100 */
[----:B------:R-:W-:Y:S01]  /*77d0*/  IADD3 R158, P4, R0, R9, RZ ;  /* 0x00000009009e7210 */ /* 0x000fe20007f9e0ff */
[----:B------:R-:W-:Y:S01]  /*77e0*/  IMAD R9, R21, 0xa, RZ ;  /* 0x0000000a15097824 */ /* 0x000fe200078e02ff */
[----:B------:R-:W-:Y:S01]  /*77f0*/  IADD3 RZ, P3, R159, R4, RZ ;  /* 0x000000049fff7210 */ /* 0x000fe20007f7e0ff */
[----:B------:R0:W3:Y:S01]  /*7800*/  LDG.E.U8 R165, desc[UR20][R154.64] ;  /* 0x000000149aa57981 */ /* 0x0000e2000c1e1100 */
[-C--:B------:R-:W-:Y:S01]  /*7810*/  LEA.HI.X.SX32 R157, R157, R6.reuse, 0x1, P6 ;  /* 0x000000069d9d7211 */ /* 0x080fe200030f0eff */
[----:B------:R-:W-:Y:S01]  /*7820*/  IMAD.IADD R9, R9, 0x1, R4 ;  /* 0x0000000109097824 */ /* 0x000fe200078e0204 */
[----:B------:R-:W-:Y:S01]  /*7830*/  LEA.HI.X.SX32 R159, R159, R6, 0x1, P3 ;  /* 0x000000069f9f7211 */ /* 0x000fe200018f0eff */
[----:B0-----:R-:W-:-:S02]  /*7840*/  IMAD R155, R21, 0xa, RZ ;  /* 0x0000000a159b7824 */ /* 0x001fc400078e02ff */
[----:B------:R-:W-:-:S03]  /*7850*/  IMAD R160, R21, 0x58, RZ ;  /* 0x0000005815a07824 */ /* 0x000fc600078e02ff */
[----:B------:R-:W-:Y:S01]  /*7860*/  IADD3 RZ, P3, R155, R4, RZ ;  /* 0x000000049bff7210 */ /* 0x000fe20007f7e0ff */
[C---:B------:R-:W-:Y:S01]  /*7870*/  IMAD.X R157, R47.reuse, 0x1, R157, P1 ;  /* 0x000000012f9d7824 */ /* 0x040fe200008e069d */
[----:B------:R-:W-:Y:S01]  /*7880*/  IADD3 R154, P1, R0, R9, RZ ;  /* 0x00000009009a7210 */ /* 0x000fe20007f3e0ff */
[----:B------:R-:W-:Y:S01]  /*7890*/  IMAD.X R159, R47, 0x1, R159, P4 ;  /* 0x000000012f9f7824 */ /* 0x000fe200020e069f */
[----:B------:R-:W-:Y:S01]  /*78a0*/  LEA.HI.X.SX32 R155, R155, R6, 0x1, P3 ;  /* 0x000000069b9b7211 */ /* 0x000fe200018f0eff */
[----:B------:R-:W-:Y:S01]  /*78b0*/  IMAD.IADD R160, R160, 0x1, R4 ;  /* 0x00000001a0a07824 */ /* 0x000fe200078e0204 */
[----:B------:R0:W3:Y:S01]  /*78c0*/  LDG.E.U8 R166, desc[UR20][R156.64] ;  /* 0x000000149ca67981 */ /* 0x0000e2000c1e1100 */
[----:B------:R-:W-:Y:S02]  /*78d0*/  IMAD R161, R21, 0x59, RZ ;  /* 0x0000005915a17824 */ /* 0x000fe400078e02ff */
[----:B------:R-:W-:Y:S01]  /*78e0*/  IMAD.X R155, R47, 0x1, R155, P1 ;  /* 0x000000012f9b7824 */ /* 0x000fe200008e069b */
[----:B------:R1:W3:Y:S01]  /*78f0*/  LDG.E.U8 R167, desc[UR20][R158.64] ;  /* 0x000000149ea77981 */ /* 0x0002e2000c1e1100 */
[----:B------:R-:W-:Y:S01]  /*7900*/  IADD3 R160, P3, R0, R160, RZ ;  /* 0x000000a000a07210 */ /* 0x000fe20007f7e0ff */
[----:B------:R-:W-:-:S02]  /*7910*/  IMAD R9, R21, 0xb, RZ ;  /* 0x0000000b15097824 */ /* 0x000fc400078e02ff */
[----:B------:R1:W3:Y:S01]  /*7920*/  LDG.E.U8 R168, desc[UR20][R154.64] ;  /* 0x000000149aa87981 */ /* 0x0002e2000c1e1100 */
[C---:B0-----:R-:W-:Y:S02]  /*7930*/  IMAD R157, R21.reuse, 0xb, RZ ;  /* 0x0000000b159d7824 */ /* 0x041fe400078e02ff */
[----:B-1----:R-:W-:-:S03]  /*7940*/  IMAD R158, R21, 0x57, RZ ;  /* 0x00000057159e7824 */ /* 0x002fc600078e02ff */
[----:B------:R-:W-:Y:S01]  /*7950*/  IADD3 RZ, P4, R157, R4, RZ ;  /* 0x000000049dff7210 */ /* 0x000fe20007f9e0ff */
[--C-:B------:R-:W-:Y:S02]  /*7960*/  IMAD.IADD R9, R9, 0x1, R4.reuse ;  /* 0x0000000109097824 */ /* 0x100fe400078e0204 */
[--C-:B------:R-:W-:Y:S02]  /*7970*/  IMAD.IADD R158, R158, 0x1, R4.reuse ;  /* 0x000000019e9e7824 */ /* 0x100fe400078e0204 */
[----:B------:R-:W-:Y:S01]  /*7980*/  IMAD.IADD R154, R161, 0x1, R4 ;  /* 0x00000001a19a7824 */ /* 0x000fe200078e0204 */
[C---:B------:R-:W-:Y:S02]  /*7990*/  IADD3 R156, P2, R0.reuse, R9, RZ ;  /* 0x00000009009c7210 */ /* 0x040fe40007f5e0ff */
[----:B------:R-:W-:Y:S02]  /*79a0*/  IADD3 R158, P1, R0, R158, RZ ;  /* 0x0000009e009e7210 */ /* 0x000fe40007f3e0ff */
[----:B------:R-:W-:-:S05]  /*79b0*/  LEA.HI.X.SX32 R157, R157, R6, 0x1, P4 ;  /* 0x000000069d9d7211 */ /* 0x000fca00020f0eff */
[----:B------:R-:W-:-:S05]  /*79c0*/  IMAD.X R157, R47, 0x1, R157, P2 ;  /* 0x000000012f9d7824 */ /* 0x000fca00010e069d */
[----:B------:R0:W3:Y:S02]  /*79d0*/  LDG.E.U8 R170, desc[UR20][R156.64] ;  /* 0x000000149caa7981 */ /* 0x0000e4000c1e1100 */
[----:B0-----:R-:W-:-:S04]  /*79e0*/  IMAD R157, R21, 0x5a, RZ ;  /* 0x0000005a159d7824 */ /* 0x001fc800078e02ff */
[----:B------:R-:W-:Y:S02]  /*79f0*/  IMAD.IADD R157, R157, 0x1, R4 ;  /* 0x000000019d9d7824 */ /* 0x000fe400078e0204 */
[----:B------:R-:W-:-:S04]  /*7a00*/  IMAD R156, R21, 0x5b, RZ ;  /* 0x0000005b159c7824 */ /* 0x000fc800078e02ff */
[----:B------:R-:W-:-:S05]  /*7a10*/  IMAD.IADD R156, R156, 0x1, R4 ;  /* 0x000000019c9c7824 */ /* 0x000fca00078e0204 */
[----:B------:R-:W-:Y:S01]  /*7a20*/  IADD3 R156, P2, R0, R156, RZ ;  /* 0x0000009c009c7210 */ /* 0x000fe20007f5e0ff */
[----:B----4-:R-:W-:Y:S02]  /*7a30*/  IMAD.X R161, R47, 0x1, R2, P3 ;  /* 0x000000012fa17824 */ /* 0x010fe400018e0602 */
[----:B------:R-:W-:-:S03]  /*7a40*/  IMAD R2, R21, 0x59, RZ ;  /* 0x0000005915027824 */ /* 0x000fc600078e02ff */
[----:B------:R0:W4:Y:S02]  /*7a50*/  LDG.E.U8 R171, desc[UR20][R160.64] ;  /* 0x00000014a0ab7981 */ /* 0x000124000c1e1100 */
[----:B------:R-:W-:Y:S01]  /*7a60*/  IADD3 RZ, P5, R2, R4, RZ ;  /* 0x0000000402ff7210 */ /* 0x000fe20007fbe0ff */
[----:B--2---:R-:W-:Y:S01]  /*7a70*/  IMAD.X R159, R47, 0x1, R8, P1 ;  /* 0x000000012f9f7824 */ /* 0x004fe200008e0608 */
[----:B------:R-:W-:Y:S02]  /*7a80*/  IADD3 R154, P1, R0, R154, RZ ;  /* 0x0000009a009a7210 */ /* 0x000fe40007f3e0ff */
[----:B------:R-:W-:Y:S01]  /*7a90*/  LEA.HI.X.SX32 R2, R2, R6, 0x1, P5 ;  /* 0x0000000602027211 */ /* 0x000fe200028f0eff */
[----:B0-----:R-:W-:Y:S01]  /*7aa0*/  IMAD R160, R21, 0x5d, RZ ;  /* 0x0000005d15a07824 */ /* 0x001fe200078e02ff */
[----:B------:R-:W2:Y:S03]  /*7ab0*/  LDG.E.U8 R169, desc[UR20][R158.64] ;  /* 0x000000149ea97981 */ /* 0x000ea6000c1e1100 */
[----:B------:R-:W-:-:S02]  /*7ac0*/  IMAD.X R155, R47, 0x1, R2, P1 ;  /* 0x000000012f9b7824 */ /* 0x000fc400008e0602 */
[----:B------:R-:W-:-:S03]  /*7ad0*/  IMAD R2, R21, 0x5a, RZ ;  /* 0x0000005a15027824 */ /* 0x000fc600078e02ff */
[----:B------:R0:W2:Y:S02]  /*7ae0*/  LDG.E.U8 R172, desc[UR20][R154.64] ;  /* 0x000000149aac7981 */ /* 0x0000a4000c1e1100 */
[----:B------:R-:W-:-:S04]  /*7af0*/  IADD3 RZ, P5, R2, R4, RZ ;  /* 0x0000000402ff7210 */ /* 0x000fc80007fbe0ff */
[----:B------:R-:W-:Y:S02]  /*7b00*/  LEA.HI.X.SX32 R2, R2, R6, 0x1, P5 ;  /* 0x0000000602027211 */ /* 0x000fe400028f0eff */
[----:B0-----:R-:W-:-:S05]  /*7b10*/  IADD3 R154, P1, R0, R157, RZ ;  /* 0x0000009d009a7210 */ /* 0x001fca0007f3e0ff */
[----:B------:R-:W-:Y:S02]  /*7b20*/  IMAD.X R155, R47, 0x1, R2, P1 ;  /* 0x000000012f9b7824 */ /* 0x000fe400008e0602 */
[----:B------:R-:W-:Y:S02]  /*7b30*/  IMAD R2, R21, 0x5b, RZ ;  /* 0x0000005b15027824 */ /* 0x000fe400078e02ff */
[----:B------:R-:W-:Y:S01]  /*7b40*/  IMAD.IADD R160, R160, 0x1, R4 ;  /* 0x00000001a0a07824 */ /* 0x000fe200078e0204 */
[----:B------:R0:W2:Y:S02]  /*7b50*/  LDG.E.U8 R173, desc[UR20][R154.64] ;  /* 0x000000149aad7981 */ /* 0x0000a4000c1e1100 */
[----:B------:R-:W-:-:S04]  /*7b60*/  IADD3 RZ, P5, R2, R4, RZ ;  /* 0x0000000402ff7210 */ /* 0x000fc80007fbe0ff */
[----:B------:R-:W-:-:S05]  /*7b70*/  LEA.HI.X.SX32 R2, R2, R6, 0x1, P5 ;  /* 0x0000000602027211 */ /* 0x000fca00028f0eff */
[----:B------:R-:W-:Y:S02]  /*7b80*/  IMAD.X R157, R47, 0x1, R2, P2 ;  /* 0x000000012f9d7824 */ /* 0x000fe400010e0602 */
[C---:B------:R-:W-:Y:S01]  /*7b90*/  IMAD R2, R21.reuse, 0x5d, RZ ;  /* 0x0000005d15027824 */ /* 0x040fe200078e02ff */
[----:B------:R-:W-:Y:S01]  /*7ba0*/  IADD3 R160, P3, R0, R160, RZ ;  /* 0x000000a000a07210 */ /* 0x000fe20007f7e0ff */
[C---:B------:R-:W-:Y:S01]  /*7bb0*/  IMAD R158, R21.reuse, 0x5c, RZ ;  /* 0x0000005c159e7824 */ /* 0x040fe200078e02ff */
[----:B------:R1:W2:Y:S02]  /*7bc0*/  LDG.E.U8 R174, desc[UR20][R156.64] ;  /* 0x000000149cae7981 */ /* 0x0002a4000c1e1100 */
[C---:B------:R-:W-:Y:S01]  /*7bd0*/  IADD3 RZ, P5, R2.reuse, R4, RZ ;  /* 0x0000000402ff7210 */ /* 0x040fe20007fbe0ff */
[C---:B------:R-:W-:Y:S02]  /*7be0*/  IMAD R161, R21.reuse, 0x5e, RZ ;  /* 0x0000005e15a17824 */ /* 0x040fe400078e02ff */
[----:B------:R-:W-:Y:S01]  /*7bf0*/  IMAD R8, R21, 0x5c, RZ ;  /* 0x0000005c15087824 */ /* 0x000fe200078e02ff */
[----:B------:R-:W-:Y:S01]  /*7c00*/  LEA.HI.X.SX32 R2, R2, R6, 0x1, P5 ;  /* 0x0000000602027211 */ /* 0x000fe200028f0eff */
[----:B------:R-:W-:-:S02]  /*7c10*/  IMAD.IADD R158, R158, 0x1, R4 ;  /* 0x000000019e9e7824 */ /* 0x000fc400078e0204 */
[----:B0-----:R-:W-:Y:S01]  /*7c20*/  IMAD.IADD R154, R161, 0x1, R4 ;  /* 0x00000001a19a7824 */ /* 0x001fe200078e0204 */
[----:B------:R-:W-:Y:S01]  /*7c30*/  IADD3 RZ, P6, R8, R4, RZ ;  /* 0x0000000408ff7210 */ /* 0x000fe20007fde0ff */
[----:B------:R-:W-:Y:S02]  /*7c40*/  IMAD.X R161, R47, 0x1, R2, P3 ;  /* 0x000000012fa17824 */ /* 0x000fe400018e0602 */
[C---:B------:R-:W-:Y:S01]  /*7c50*/  IMAD R2, R21.reuse, 0x5e, RZ ;  /* 0x0000005e15027824 */ /* 0x040fe200078e02ff */
[----:B------:R-:W-:Y:S02]  /*7c60*/  IADD3 R158, P1, R0, R158, RZ ;  /* 0x0000009e009e7210 */ /* 0x000fe40007f3e0ff */
[----:B------:R-:W-:Y:S01]  /*7c70*/  LEA.HI.X.SX32 R8, R8, R6, 0x1, P6 ;  /* 0x0000000608087211 */ /* 0x000fe200030f0eff */
[C---:B-1----:R-:W-:Y:S01]  /*7c80*/  IMAD R157, R21.reuse, 0x60, RZ ;  /* 0x00000060159d7824 */ /* 0x042fe200078e02ff */
[C---:B------:R-:W-:Y:S01]  /*7c90*/  IADD3 RZ, P4, R2.reuse, R4, RZ ;  /* 0x0000000402ff7210 */ /* 0x040fe20007f9e0ff */
[----:B------:R-:W-:Y:S01]  /*7ca0*/  IMAD R156, R21, 0x61, RZ ;  /* 0x00000061159c7824 */ /* 0x000fe200078e02ff */
[----:B------:R-:W2:Y:S01]  /*7cb0*/  LDG.E.U8 R176, desc[UR20][R160.64] ;  /* 0x00000014a0b07981 */ /* 0x000ea2000c1e1100 */
[----:B------:R-:W-:Y:S01]  /*7cc0*/  IMAD.X R159, R47, 0x1, R8, P1 ;  /* 0x000000012f9f7824 */ /* 0x000fe200008e0608 */
[----:B------:R-:W-:-:S02]  /*7cd0*/  LEA.HI.X.SX32 R2, R2, R6, 0x1, P4 ;  /* 0x0000000602027211 */ /* 0x000fc400020f0eff */
[----:B------:R-:W-:Y:S01]  /*7ce0*/  IADD3 R154, P1, R0, R154, RZ ;  /* 0x0000009a009a7210 */ /* 0x000fe20007f3e0ff */
[----:B------:R-:W-:Y:S01]  /*7cf0*/  IMAD.IADD R157, R157, 0x1, R4 ;  /* 0x000000019d9d7824 */ /* 0x000fe200078e0204 */
[----:B------:R-:W2:Y:S03]  /*7d00*/  LDG.E.U8 R175, desc[UR20][R158.64] ;  /* 0x000000149eaf7981 */ /* 0x000ea6000c1e1100 */
[----:B------:R-:W-:Y:S02]  /*7d10*/  IMAD.X R155, R47, 0x1, R2, P1 ;  /* 0x000000012f9b7824 */ /* 0x000fe400008e0602 */
[----:B------:R-:W-:-:S03]  /*7d20*/  IMAD R2, R21, 0x60, RZ ;  /* 0x0000006015027824 */ /* 0x000fc600078e02ff */
[----:B------:R0:W2:Y:S02]  /*7d30*/  LDG.E.U8 R177, desc[UR20][R154.64] ;  /* 0x000000149ab17981 */ /* 0x0000a4000c1e1100 */
[----:B------:R-:W-:-:S04]  /*7d40*/  IADD3 RZ, P4, R2, R4, RZ ;  /* 0x0000000402ff7210 */ /* 0x000fc80007f9e0ff */
[----:B------:R-:W-:Y:S02]  /*7d50*/  LEA.HI.X.SX32 R2, R2, R6, 0x1, P4 ;  /* 0x0000000602027211 */ /* 0x000fe400020f0eff */
[----:B0-----:R-:W-:-:S05]  /*7d60*/  IADD3 R154, P1, R0, R157, RZ ;  /* 0x0000009d009a7210 */ /* 0x001fca0007f3e0ff */
[----:B------:R-:W-:Y:S02]  /*7d70*/  IMAD.X R155, R47, 0x1, R2, P1 ;  /* 0x000000012f9b7824 */ /* 0x000fe400008e0602 */
[C---:B------:R-:W-:Y:S02]  /*7d80*/  IMAD R2, R21.reuse, 0x61, RZ ;  /* 0x0000006115027824 */ /* 0x040fe400078e02ff */
[----:B------:R-:W-:Y:S01]  /*7d90*/  IMAD.IADD R156, R156, 0x1, R4 ;  /* 0x000000019c9c7824 */ /* 0x000fe200078e0204 */
[----:B------:R0:W2:Y:S02]  /*7da0*/  LDG.E.U8 R178, desc[UR20][R154.64] ;  /* 0x000000149ab27981 */ /* 0x0000a4000c1e1100 */
[----:B------:R-:W-:Y:S02]  /*7db0*/  IADD3 RZ, P4, R2, R4, RZ ;  /* 0x0000000402ff7210 */ /* 0x000fe40007f9e0ff */
[----:B------:R-:W-:Y:S02]  /*7dc0*/  IADD3 R156, P2, R0, R156, RZ ;  /* 0x0000009c009c7210 */ /* 0x000fe40007f5e0ff */
[----:B------:R-:W-:Y:S01]  /*7dd0*/  LEA.HI.X.SX32 R2, R2, R6, 0x1, P4 ;  /* 0x0000000602027211 */ /* 0x000fe200020f0eff */
[----:B------:R-:W-:-:S04]  /*7de0*/  IMAD R160, R21, 0x63, RZ ;  /* 0x0000006315a07824 */ /* 0x000fc800078e02ff */
[----:B------:R-:W-:Y:S02]  /*7df0*/  IMAD.X R157, R47, 0x1, R2, P2 ;  /* 0x000000012f9d7824 */ /* 0x000fe400010e0602 */
[C---:B------:R-:W-:Y:S02]  /*7e00*/  IMAD R2, R21.reuse, 0x63, RZ ;  /* 0x0000006315027824 */ /* 0x040fe400078e02ff */
[----:B------:R-:W-:Y:S01]  /*7e10*/  IMAD.IADD R160, R160, 0x1, R4 ;  /* 0x00000001a0a07824 */ /* 0x000fe200078e0204 */
[----:B------:R1:W2:Y:S02]  /*7e20*/  LDG.E.U8 R179, desc[UR20][R156.64] ;  /* 0x000000149cb37981 */ /* 0x0002a4000c1e1100 */
[----:B------:R-:W-:Y:S01]  /*7e30*/  IADD3 RZ, P4, R2, R4, RZ ;  /* 0x0000000402ff7210 */ /* 0x000fe20007f9e0ff */
[C---:B------:R-:W-:Y:S01]  /*7e40*/  IMAD R158, R21.reuse, 0x62, RZ ;  /* 0x00000062159e7824 */ /* 0x040fe200078e02ff */
[----:B------:R-:W-:Y:S01]  /*7e50*/  IADD3 R160, P3, R0, R160, RZ ;  /* 0x000000a000a07210 */ /* 0x000fe20007f7e0ff */
[C---:B------:R-:W-:Y:S01]  /*7e60*/  IMAD R161, R21.reuse, 0x64, RZ ;  /* 0x0000006415a17824 */ /* 0x040fe200078e02ff */
[----:B------:R-:W-:Y:S01]  /*7e70*/  LEA.HI.X.SX32 R2, R2, R6, 0x1, P4 ;  /* 0x0000000602027211 */ /* 0x000fe200020f0eff */
[----:B------:R-:W-:-:S02]  /*7e80*/  IMAD R8, R21, 0x62, RZ ;  /* 0x0000006215087824 */ /* 0x000fc400078e02ff */
[--C-:B------:R-:W-:Y:S02]  /*7e90*/  IMAD.IADD R158, R158, 0x1, R4.reuse ;  /* 0x000000019e9e7824 */ /* 0x100fe400078e0204 */
        /* <DEDUP_REMOVED lines=145> */
[----:B------:R-:W-:Y:S02]  /*87b0*/  IADD3 RZ, P4, R2, R4, RZ ;  /* 0x0000000402ff7210 */ /* 0x000fe40007f9e0ff */
[----:B------:R-:W-:Y:S02]  /*87c0*/  IADD3 R156, P1, R0, R156, RZ ;  /* 0x0000009c009c7210 */ /* 0x000fe40007f3e0ff */
[----:B------:R-:W-:-:S05]  /*87d0*/  LEA.HI.X.SX32 R2, R2, R6, 0x1, P4 ;  /* 0x0000000602027211 */ /* 0x000fca00020f0eff */
[----:B------:R-:W-:Y:S02]  /*87e0*/  IMAD.X R157, R47, 0x1, R2, P1 ;  /* 0x000000012f9d7824 */ /* 0x000fe400008e0602 */
[----:B------:R-:W3:Y:S01]  /*87f0*/  LDL R2, [R1+0xe8] ;  /* 0x0000e80001027983 */ /* 0x000ee20000100800 */
[C---:B------:R-:W-:Y:S02]  /*8800*/  IMAD R160, R21.reuse, 0x75, RZ ;  /* 0x0000007515a07824 */ /* 0x040fe400078e02ff */
[----:B------:R-:W-:Y:S01]  /*8810*/  IMAD R8, R21, 0x75, RZ ;  /* 0x0000007515087824 */ /* 0x000fe200078e02ff */
[----:B------:R1:W2:Y:S01]  /*8820*/  LDG.E.U8 R198, desc[UR20][R156.64] ;  /* 0x000000149cc67981 */ /* 0x0002a2000c1e1100 */
[----:B------:R-:W-:-:S03]  /*8830*/  IMAD.IADD R160, R160, 0x1, R4 ;  /* 0x00000001a0a07824 */ /* 0x000fc600078e0204 */
[----:B------:R-:W-:Y:S01]  /*8840*/  IADD3 RZ, P4, R8, R4, RZ ;  /* 0x0000000408ff7210 */ /* 0x000fe20007f9e0ff */
[C---:B------:R-:W-:Y:S01]  /*8850*/  IMAD R161, R21.reuse, 0x7c, RZ ;  /* 0x0000007c15a17824 */ /* 0x040fe200078e02ff */
[----:B------:R-:W-:Y:S02]  /*8860*/  IADD3 R160, P3, R0, R160, RZ ;  /* 0x000000a000a07210 */ /* 0x000fe40007f7e0ff */
[----:B------:R-:W-:Y:S01]  /*8870*/  LEA.HI.X.SX32 R8, R8, R6, 0x1, P4 ;  /* 0x0000000608087211 */ /* 0x000fe200020f0eff */
[C---:B------:R-:W-:Y:S02]  /*8880*/  IMAD R158, R21.reuse, 0x74, RZ ;  /* 0x00000074159e7824 */ /* 0x040fe400078e02ff */
[----:B------:R-:W-:Y:S02]  /*8890*/  IMAD R9, R21, 0x74, RZ ;  /* 0x0000007415097824 */ /* 0x000fe400078e02ff */
[----:B0-----:R-:W-:Y:S02]  /*88a0*/  IMAD.IADD R154, R161, 0x1, R4 ;  /* 0x00000001a19a7824 */ /* 0x001fe400078e0204 */
[----:B------:R-:W-:-:S02]  /*88b0*/  IMAD.X R161, R47, 0x1, R8, P3 ;  /* 0x000000012fa17824 */ /* 0x000fc400018e0608 */
[----:B------:R-:W-:Y:S01]  /*88c0*/  IMAD R8, R21, 0x7c, RZ ;  /* 0x0000007c15087824 */ /* 0x000fe200078e02ff */
[----:B------:R-:W-:Y:S01]  /*88d0*/  IADD3 RZ, P5, R9, R4, RZ ;  /* 0x0000000409ff7210 */ /* 0x000fe20007fbe0ff */
[----:B------:R-:W-:Y:S01]  /*88e0*/  IMAD.IADD R158, R158, 0x1, R4 ;  /* 0x000000019e9e7824 */ /* 0x000fe200078e0204 */
[----:B------:R-:W-:Y:S01]  /*88f0*/  IADD3 R154, P1, R0, R154, RZ ;  /* 0x0000009a009a7210 */ /* 0x000fe20007f3e0ff */
[C---:B-1----:R-:W-:Y:S01]  /*8900*/  IMAD R157, R21.reuse, 0x76, RZ ;  /* 0x00000076159d7824 */ /* 0x042fe200078e02ff */
[----:B------:R-:W-:Y:S01]  /*8910*/  IADD3 RZ, P4, R8, R4, RZ ;  /* 0x0000000408ff7210 */ /* 0x000fe20007f9e0ff */
[C---:B------:R-:W-:Y:S01]  /*8920*/  IMAD R156, R21.reuse, 0x7d, RZ ;  /* 0x0000007d159c7824 */ /* 0x040fe200078e02ff */
[----:B------:R-:W-:Y:S01]  /*8930*/  IADD3 R158, P2, R0, R158, RZ ;  /* 0x0000009e009e7210 */ /* 0x000fe20007f5e0ff */
[----:B------:R-:W-:Y:S01]  /*8940*/  IMAD R203, R21, 0x7d, RZ ;  /* 0x0000007d15cb7824 */ /* 0x000fe200078e02ff */
[-C--:B------:R-:W-:Y:S01]  /*8950*/  LEA.HI.X.SX32 R9, R9, R6.reuse, 0x1, P5 ;  /* 0x0000000609097211 */ /* 0x080fe200028f0eff */
[----:B------:R-:W2:Y:S01]  /*8960*/  LDG.E.U8 R201, desc[UR20][R160.64] ;  /* 0x00000014a0c97981 */ /* 0x000ea2000c1e1100 */
[----:B------:R-:W-:-:S03]  /*8970*/  LEA.HI.X.SX32 R8, R8, R6, 0x1, P4 ;  /* 0x0000000608087211 */ /* 0x000fc600020f0eff */
[C---:B------:R-:W-:Y:S02]  /*8980*/  IMAD.X R159, R47.reuse, 0x1, R9, P2 ;  /* 0x000000012f9f7824 */ /* 0x040fe400010e0609 */
[----:B------:R-:W-:Y:S01]  /*8990*/  IMAD.X R155, R47, 0x1, R8, P1 ;  /* 0x000000012f9b7824 */ /* 0x000fe200008e0608 */
[----:B------:R-:W4:Y:S01]  /*89a0*/  LDL R9, [R1+0xe0] ;  /* 0x0000e00001097983 */ /* 0x000f220000100800 */
[----:B------:R-:W-:-:S03]  /*89b0*/  IMAD R8, R21, 0x76, RZ ;  /* 0x0000007615087824 */ /* 0x000fc600078e02ff */
[----:B------:R0:W2:Y:S01]  /*89c0*/  LDG.E.U8 R200, desc[UR20][R158.64] ;  /* 0x000000149ec87981 */ /* 0x0000a2000c1e1100 */
[----:B------:R-:W-:Y:S01]  /*89d0*/  IMAD.IADD R157, R157, 0x1, R4 ;  /* 0x000000019d9d7824 */ /* 0x000fe200078e0204 */
[C---:B------:R-:W-:Y:S02]  /*89e0*/  IADD3 RZ, P5, R8.reuse, R4, RZ ;  /* 0x0000000408ff7210 */ /* 0x040fe40007fbe0ff */
[----:B------:R1:W2:Y:S01]  /*89f0*/  LDG.E.U8 R202, desc[UR20][R154.64] ;  /* 0x000000149aca7981 */ /* 0x0002a2000c1e1100 */
[----:B0-----:R-:W-:Y:S01]  /*8a00*/  IMAD R158, R21, 0x7e, RZ ;  /* 0x0000007e159e7824 */ /* 0x001fe200078e02ff */
[----:B------:R-:W-:-:S03]  /*8a10*/  LEA.HI.X.SX32 R8, R8, R6, 0x1, P5 ;  /* 0x0000000608087211 */ /* 0x000fc600028f0eff */
[----:B------:R-:W-:Y:S01]  /*8a20*/  IMAD.IADD R158, R158, 0x1, R4 ;  /* 0x000000019e9e7824 */ /* 0x000fe200078e0204 */
[----:B-1----:R-:W-:-:S04]  /*8a30*/  IADD3 R154, P1, R0, R157, RZ ;  /* 0x0000009d009a7210 */ /* 0x002fc80007f3e0ff */
[----:B------:R-:W-:Y:S01]  /*8a40*/  IADD3 R158, P3, R0, R158, RZ ;  /* 0x0000009e009e7210 */ /* 0x000fe20007f7e0ff */
[C---:B------:R-:W-:Y:S02]  /*8a50*/  IMAD.X R155, R47.reuse, 0x1, R8, P1 ;  /* 0x000000012f9b7824 */ /* 0x040fe400008e0608 */
[----:B------:R-:W2:Y:S04]  /*8a60*/  LDL R8, [R1+0xe4] ;  /* 0x0000e40001087983 */ /* 0x000ea80000100800 */
[----:B------:R0:W-:Y:S01]  /*8a70*/  STL [R1+0x4f8], R6 ;  /* 0x0004f80601007387 */ /* 0x0001e20000100800 */
[----:B---3--:R-:W-:-:S03]  /*8a80*/  IMAD.X R159, R47, 0x1, R2, P3 ;  /* 0x000000012f9f7824 */ /* 0x008fc600018e0602 */
[----:B------:R-:W3:Y:S01]  /*8a90*/  LDL R2, [R1+0xec] ;  /* 0x0000ec0001027983 */ /* 0x000ee20000100800 */
[----:B------:R-:W-:Y:S01]  /*8aa0*/  IMAD.IADD R156, R156, 0x1, R4 ;  /* 0x000000019c9c7824 */ /* 0x000fe200078e0204 */
[----:B------:R-:W-:Y:S01]  /*8ab0*/  IADD3 RZ, P5, R203, R4, RZ ;  /* 0x00000004cbff7210 */ /* 0x000fe20007fbe0ff */
[----:B------:R-:W-:Y:S01]  /*8ac0*/  IMAD R161, R21, 0x56, RZ ;  /* 0x0000005615a17824 */ /* 0x000fe200078e02ff */
[----:B------:R-:W3:Y:S02]  /*8ad0*/  LDG.E.U8 R205, desc[UR20][R158.64] ;  /* 0x000000149ecd7981 */ /* 0x000ee4000c1e1100 */
[----:B------:R-:W-:Y:S02]  /*8ae0*/  IADD3 R156, P2, R0, R156, RZ ;  /* 0x0000009c009c7210 */ /* 0x000fe40007f5e0ff */
[----:B------:R-:W-:Y:S02]  /*8af0*/  LEA.HI.X.SX32 R203, R203, R6, 0x1, P5 ;  /* 0x00000006cbcb7211 */ /* 0x000fe400028f0eff */
[----:B------:R-:W-:-:S03]  /*8b00*/  IADD3 R160, P4, R161, R4, RZ ;  /* 0x00000004a1a07210 */ /* 0x000fc60007f9e0ff */
[----:B------:R-:W-:Y:S01]  /*8b10*/  IMAD.X R157, R47, 0x1, R203, P2 ;  /* 0x000000012f9d7824 */ /* 0x000fe200010e06cb */
[----:B------:R-:W-:Y:S01]  /*8b20*/  LEA.HI.X.SX32 R161, R161, R6, 0x1, P4 ;  /* 0x00000006a1a17211 */ /* 0x000fe200020f0eff */
[----:B------:R1:W3:Y:S01]  /*8b30*/  LDG.E.U8 R203, desc[UR20][R154.64] ;  /* 0x000000149acb7981 */ /* 0x0002e2000c1e1100 */
[----:B------:R-:W-:-:S03]  /*8b40*/  IADD3 R160, P1, R0, R160, RZ ;  /* 0x000000a000a07210 */ /* 0x000fc60007f3e0ff */
[----:B------:R0:W3:Y:S02]  /*8b50*/  LDG.E.U8 R204, desc[UR20][R156.64] ;  /* 0x000000149ccc7981 */ /* 0x0000e4000c1e1100 */
[----:B------:R-:W-:Y:S02]  /*8b60*/  IMAD.X R161, R47, 0x1, R161, P1 ;  /* 0x000000012fa17824 */ /* 0x000fe400008e06a1 */
[----:B-1----:R-:W-:-:S03]  /*8b70*/  IMAD R154, R21, 0x5f, RZ ;  /* 0x0000005f159a7824 */ /* 0x002fc600078e02ff */
[----:B------:R1:W3:Y:S01]  /*8b80*/  LDG.E.U8 R206, desc[UR20][R160.64] ;  /* 0x00000014a0ce7981 */ /* 0x0002e2000c1e1100 */
[C---:B------:R-:W-:Y:S02]  /*8b90*/  IMAD R158, R21.reuse, 0x67, RZ ;  /* 0x00000067159e7824 */ /* 0x040fe400078e02ff */
[C---:B0-----:R-:W-:Y:S02]  /*8ba0*/  IMAD R156, R21.reuse, 0x6f, RZ ;  /* 0x0000006f159c7824 */ /* 0x041fe400078e02ff */
[--C-:B------:R-:W-:Y:S02]  /*8bb0*/  IMAD.IADD R158, R158, 0x1, R4.reuse ;  /* 0x000000019e9e7824 */ /* 0x100fe400078e0204 */
[----:B-1----:R-:W-:Y:S02]  /*8bc0*/  IMAD.IADD R160, R154, 0x1, R4 ;  /* 0x000000019aa07824 */ /* 0x002fe400078e0204 */
[----:B------:R-:W-:-:S03]  /*8bd0*/  IMAD R154, R21, 0x77, RZ ;  /* 0x00000077159a7824 */ /* 0x000fc600078e02ff */
[C---:B------:R-:W-:Y:S01]  /*8be0*/  IADD3 R160, P1, R0.reuse, R160, RZ ;  /* 0x000000a000a07210 */ /* 0x040fe20007f3e0ff */
[----:B------:R-:W-:Y:S01]  /*8bf0*/  IMAD R155, R21, 0x7f, RZ ;  /* 0x0000007f159b7824 */ /* 0x000fe200078e02ff */
[----:B------:R-:W-:Y:S01]  /*8c00*/  IADD3 R158, P2, R0, R158, RZ ;  /* 0x0000009e009e7210 */ /* 0x000fe20007f5e0ff */
[--C-:B------:R-:W-:Y:S02]  /*8c10*/  IMAD.IADD R156, R156, 0x1, R4.reuse ;  /* 0x000000019c9c7824 */ /* 0x100fe400078e0204 */
[----:B------:R-:W-:Y:S02]  /*8c20*/  IMAD.IADD R154, R154, 0x1, R4 ;  /* 0x000000019a9a7824 */ /* 0x000fe400078e0204 */
[----:B------:R-:W-:Y:S02]  /*8c30*/  IMAD.X R161, R47, 0x1, R208, P1 ;  /* 0x000000012fa17824 */ /* 0x000fe400008e06d0 */
[----:B------:R-:W-:Y:S01]  /*8c40*/  IMAD.IADD R155, R155, 0x1, R4 ;  /* 0x000000019b9b7824 */ /* 0x000fe200078e0204 */
[C---:B------:R-:W-:Y:S01]  /*8c50*/  IADD3 R156, P1, R0.reuse, R156, RZ ;  /* 0x0000009c009c7210 */ /* 0x040fe20007f3e0ff */
[C---:B------:R-:W-:Y:S01]  /*8c60*/  IMAD.X R159, R47.reuse, 0x1, R207, P2 ;  /* 0x000000012f9f7824 */ /* 0x040fe200010e06cf */
[----:B------:R-:W-:Y:S01]  /*8c70*/  IADD3 R154, P3, R0, R154, RZ ;  /* 0x0000009a009a7210 */ /* 0x000fe20007f7e0ff */
[----:B------:R0:W3:Y:S02]  /*8c80*/  LDG.E.U8 R207, desc[UR20][R160.64] ;  /* 0x00000014a0cf7981 */ /* 0x0000e4000c1e1100 */
[----:B----4-:R-:W-:-:S02]  /*8c90*/  IMAD.X R157, R47, 0x1, R9, P1 ;  /* 0x000000012f9d7824 */ /* 0x010fc400008e0609 */
[----:B------:R-:W4:Y:S04]  /*8ca0*/  LDG.E.U8 R158, desc[UR20][R158.64] ;  /* 0x000000149e9e7981 */ /* 0x000f28000c1e1100 */
[----:B------:R-:W4:Y:S01]  /*8cb0*/  LDG.E.U8 R156, desc[UR20][R156.64] ;  /* 0x000000149c9c7981 */ /* 0x000f22000c1e1100 */
[----:B0-----:R-:W-:Y:S01]  /*8cc0*/  IADD3 R160, P2, R0, R155, RZ ;  /* 0x0000009b00a07210 */ /* 0x001fe20007f5e0ff */
[----:B--2---:R-:W-:-:S05]  /*8cd0*/  IMAD.X R155, R47, 0x1, R8, P3 ;  /* 0x000000012f9b7824 */ /* 0x004fca00018e0608 */
[----:B------:R-:W2:Y:S01]  /*8ce0*/  LDG.E.U8 R154, desc[UR20][R154.64] ;  /* 0x000000149a9a7981 */ /* 0x000ea2000c1e1100 */
[----:B------:R-:W0:Y:S01]  /*8cf0*/  S2R R208, SR_TID.X ;  /* 0x0000000000d07919 */ /* 0x000e220000002100 */
[----:B------:R-:W1:Y:S02]  /*8d00*/  S2R R209, SR_TID.X ;  /* 0x0000000000d17919 */ /* 0x000e640000002100 */
[----:B------:R-:W-:Y:S04]  /*8d10*/  STL [R1+0x504], R21 ;  /* 0x0005041501007387 */ /* 0x000fe80000100800 */
[----:B------:R3:W-:Y:S01]  /*8d20*/  STL [R1+0x508], R4 ;  /* 0x0005080401007387 */ /* 0x0007e20000100800 */
[----:B0-----:R-:W-:Y:S02]  /*8d30*/  LOP3.LUT R6, R208, 0x7f, RZ, 0xc0, !PT ;  /* 0x0000007fd0067812 */ /* 0x001fe400078ec0ff */
[----:B-1----:R-:W-:Y:S01]  /*8d40*/  LOP3.LUT R209, R209, 0x7f, RZ, 0xc0, !PT ;  /* 0x0000007fd1d17812 */ /* 0x002fe200078ec0ff */
[----:B---3--:R-:W-:-:S05]  /*8d50*/  IMAD.X R161, R47, 0x1, R2, P2 ;  /* 0x000000012fa17824 */ /* 0x008fca00010e0602 */
[----:B------:R-:W3:Y:S01]  /*8d60*/  LDG.E.U8 R160, desc[UR20][R160.64] ;  /* 0x00000014a0a07981 */ /* 0x000ee2000c1e1100 */
[----:B------:R-:W-:Y:S01]  /*8d70*/  BAR.SYNC.DEFER_BLOCKING 0x0 ;  /* 0x0000000000007b1d */ /* 0x000fe20000010000 */
[----:B------:R-:W-:-:S05]  /*8d80*/  LOP3.LUT R4, R209, 0x10, RZ, 0x3c, !PT ;  /* 0x00000010d1047812 */ /* 0x000fca00078e3cff */
[----:B------:R-:W-:Y:S04]  /*8d90*/  STS.U8 [R6+UR15], R44 ;  /* 0x0000002c06007988 */ /* 0x000fe8000800000f */
        /* <DEDUP_REMOVED lines=22> */
[----:B------:R-:W-:Y:S01]  /*8f00*/  STS.U8 [R4+UR15+0x1c80], R164 ;  /* 0x001c80a404007988 */ /* 0x000fe2000800000f */
[----:B------:R-:W-:-:S03]  /*8f10*/  LOP3.LUT R2, R209, 0x20, RZ, 0x3c, !PT ;  /* 0x00000020d1027812 */ /* 0x000fc600078e3cff */
        /* <DEDUP_REMOVED lines=19> */
[----:B------:R0:W-:Y:S04]  /*9050*/  STL [R1+0x50c], R0 ;  /* 0x00050c0001007387 */ /* 0x0001e80000100800 */
[----:B------:R-:W-:Y:S04]  /*9060*/  STS.U8 [R2+UR15+0x2900], R60 ;  /* 0x0029003c02007988 */ /* 0x000fe8000800000f */
[----:B------:R-:W-:Y:S01]  /*9070*/  STS.U8 [R2+UR15+0x2d00], R173 ;  /* 0x002d00ad02007988 */ /* 0x000fe2000800000f */
[----:B0-----:R-:W-:-:S03]  /*9080*/  LOP3.LUT R0, R208, 0x30, RZ, 0x3c, !PT ;  /* 0x00000030d0007812 */ /* 0x001fc600078e3cff */
[----:B------:R-:W-:Y:S04]  /*9090*/  STS.U8 [R2+UR15+0x3100], R180 ;  /* 0x003100b402007988 */ /* 0x000fe8000800000f */
[----:B------:R-:W-:Y:S04]  /*90a0*/  STS.U8 [R2+UR15+0x3500], R187 ;  /* 0x003500bb02007988 */ /* 0x000fe8000800000f */
[----:B------:R-:W-:Y:S04]  /*90b0*/  STS.U8 [R2+UR15+0x3900], R195 ;  /* 0x003900c302007988 */ /* 0x000fe8000800000f */
[----:B------:R0:W-:Y:S04]  /*90c0*/  STS.U8 [R2+UR15+0x3d00], R196 ;  /* 0x003d00c402007988 */ /* 0x0001e8000800000f */
        /* <DEDUP_REMOVED lines=80> */
[----:B----4-:R-:W-:Y:S04]  /*95d0*/  STS.U8 [R0+UR15+0x3380], R158 ;  /* 0x0033809e00007988 */ /* 0x010fe8000800000f */
[----:B------:R-:W-:Y:S04]  /*95e0*/  STS.U8 [R0+UR15+0x3780], R156 ;  /* 0x0037809c00007988 */ /* 0x000fe8000800000f */
[----:B--2---:R-:W-:Y:S04]  /*95f0*/  STS.U8 [R0+UR15+0x3b80], R154 ;  /* 0x003b809a00007988 */ /* 0x004fe8000800000f */
[----:B---3--:R0:W-:Y:S01]  /*9600*/  STS.U8 [R0+UR15+0x3f80], R160 ;  /* 0x003f80a000007988 */ /* 0x0081e2000800000f */
[----:B------:R2:W-:Y:S06]  /*9610*/  MEMBAR.ALL.CTA ;  /* 0x0000000000007992 */ /* 0x0005ec0000008000 */
[----:B--2---:R-:W2:Y:S02]  /*9620*/  FENCE.VIEW.ASYNC.S ;  /* 0x00000000000073c6 */ /* 0x004ea40000000000 */
[----:B--2---:R-:W-:Y:S06]  /*9630*/  BAR.SYNC.DEFER_BLOCKING 0x0 ;  /* 0x0000000000007b1d */ /* 0x004fec0000010000 */
[----:B------:R-:W-:Y:S01]  /*9640*/  UMOV UR17, 0x40000040 ;  /* 0x4000004000117882 */ /* 0x000fe20000000000 */
[----:B-1----:R-:W-:-:S06]  /*9650*/  WARPGROUP.ARRIVE ;  /* 0x00000000000079c5 */ /* 0x002fcc0000000000 */
[----:B------:R-:W-:-:S12]  /*9660*/  QGMMA.64x128x32.F32.E4M3.E4M3 R24, gdesc[UR16], RZ, !UPT ;  /* 0x01e00000101879f3 */ /* 0x000fd8000c7008ff */
[----:B------:R-:W-:-:S12]  /*9670*/  QGMMA.64x128x32.F32.E4M3.E4M3 R24, gdesc[UR8], R24 ;  /* 0x01e00000081879f3 */ /* 0x000fd80008700818 */
[----:B------:R-:W-:Y:S01]  /*9680*/  QGMMA.64x128x32.F32.E4M3.E4M3 R24, gdesc[UR24], R24 ;  /* 0x01e00000181879f3 */ /* 0x000fe20008700818 */
[----:B0-----:R-:W0:Y:S01]  /*9690*/  S2R R0, SR_TID.X ;  /* 0x0000000000007919 */ /* 0x001e220000002100 */
[----:B------:R-:W-:Y:S01]  /*96a0*/  LOP3.LUT R14, R3, 0x8, RZ, 0xfc, !PT ;  /* 0x00000008030e7812 */ /* 0x000fe200078efcff */
[----:B0-----:R-:W-:-:S09]  /*96b0*/  IMAD.SHL.U32 R13, R0, 0x2, RZ ;  /* 0x00000002000d7824 */ /* 0x001fd200078e00ff */
[----:B------:R-:W-:Y:S01]  /*96c0*/  QGMMA.64x128x32.F32.E4M3.E4M3 R24, gdesc[UR28], R24, gsb0 ;  /* 0x01e000001c1879f3 */ /* 0x000fe20008000818 */
[----:B------:R-:W-:-:S05]  /*96d0*/  LOP3.LUT R13, R13, 0x6, RZ, 0xc0, !PT ;  /* 0x000000060d0d7812 */ /* 0x000fca00078ec0ff */
[----:B------:R-:W-:-:S05]  /*96e0*/  VIADD R13, R13, UR5 ;  /* 0x000000050d0d7c36 */ /* 0x000fca0008000000 */
[C---:B------:R-:W-:Y:S02]  /*96f0*/  LOP3.LUT R11, R13.reuse, 0x70, RZ, 0xfc, !PT ;  /* 0x000000700d0b7812 */ /* 0x040fe400078efcff */
[----:B------:R-:W-:Y:S02]  /*9700*/  LOP3.LUT R10, R13, 0x71, RZ, 0xfc, !PT ;  /* 0x000000710d0a7812 */ /* 0x000fe400078efcff */
[-C--:B------:R-:W-:Y:S02]  /*9710*/  ISETP.GE.AND P4, PT, R3, R11.reuse, PT ;  /* 0x0000000b0300720c */ /* 0x080fe40003f86270 */
[----:B------:R-:W-:Y:S02]  /*9720*/  ISETP.GE.AND P1, PT, R14, R11, PT ;  /* 0x0000000b0e00720c */ /* 0x000fe40003f26270 */
[----:B------:R-:W-:Y:S02]  /*9730*/  LOP3.LUT R11, R13, 0x79, RZ, 0xfc, !PT ;  /* 0x000000790d0b7812 */ /* 0x000fe400078efcff */
[----:B------:R-:W-:-:S02]  /*9740*/  ISETP.GE.AND P5, PT, R3, R10, PT ;  /* 0x0000000a0300720c */ /* 0x000fc40003fa6270 */
[C---:B------:R-:W-:Y:S02]  /*9750*/  ISETP.GE.AND P6, PT, R14.reuse, R10, PT ;  /* 0x0000000a0e00720c */ /* 0x040fe40003fc6270 */
[----:B------:R-:W-:Y:S02]  /*9760*/  LOP3.LUT R10, R13, 0x78, RZ, 0xfc, !PT ;  /* 0x000000780d0a7812 */ /* 0x000fe400078efcff */
[-C--:B------:R-:W-:Y:S02]  /*9770*/  ISETP.GE.AND P3, PT, R3, R11.reuse, PT ;  /* 0x0000000b0300720c */ /* 0x080fe40003f66270 */
[----:B------:R-:W-:Y:S02]  /*9780*/  ISETP.GE.AND P2, PT, R14, R11, PT ;  /* 0x0000000b0e00720c */ /* 0x000fe40003f46270 */
[----:B------:R-:W-:Y:S02]  /*9790*/  LOP3.LUT R11, R13, 0x60, RZ, 0xfc, !PT ;  /* 0x000000600d0b7812 */ /* 0x000fe400078efcff */
[----:B------:R-:W-:-:S02]  /*97a0*/  SEL R19, RZ, 0x7fff8, P4 ;  /* 0x0007fff8ff137807 */ /* 0x000fc40002000000 */
[----:B------:R-:W-:Y:S02]  /*97b0*/  SEL R15, RZ, 0x1fffe, P1 ;  /* 0x0001fffeff0f7807 */ /* 0x000fe40000800000 */
[-C--:B------:R-:W-:Y:S02]  /*97c0*/  ISETP.GE.AND P4, PT, R3, R10.reuse, PT ;  /* 0x0000000a0300720c */ /* 0x080fe40003f86270 */
[----:B------:R-:W-:Y:S02]  /*97d0*/  ISETP.GE.AND P1, PT, R14, R10, PT ;  /* 0x0000000a0e00720c */ /* 0x000fe40003f26270 */
[----:B------:R-:W-:Y:S02]  /*97e0*/  LOP3.LUT R10, R13, 0x61, RZ, 0xfc, !PT ;  /* 0x000000610d0a7812 */ /* 0x000fe400078efcff */
[----:B------:R-:W-:Y:S02]  /*97f0*/  SEL R12, RZ, 0x4, P5 ;  /* 0x00000004ff0c7807 */ /* 0x000fe40002800000 */
[----:B------:R-:W-:-:S02]  /*9800*/  SEL R153, RZ, 0x1, P6 ;  /* 0x00000001ff997807 */ /* 0x000fc40003000000 */
[-C--:B------:R-:W-:Y:S02]  /*9810*/  ISETP.GE.AND P5, PT, R3, R11.reuse, PT ;  /* 0x0000000b0300720c */ /* 0x080fe40003fa6270 */
[----:B------:R-:W-:Y:S02]  /*9820*/  ISETP.GE.AND P6, PT, R14, R11, PT ;  /* 0x0000000b0e00720c */ /* 0x000fe40003fc6270 */
[----:B------:R-:W-:Y:S02]  /*9830*/  LOP3.LUT R11, R13, 0x69, RZ, 0xfc, !PT ;  /* 0x000000690d0b7812 */ /* 0x000fe400078efcff */
[----:B------:R-:W-:Y:S02]  /*9840*/  SEL R18, RZ, 0x4, P3 ;  /* 0x00000004ff127807 */ /* 0x000fe40001800000 */
[----:B------:R-:W-:Y:S02]  /*9850*/  SEL R23, RZ, 0x7fff8, P4 ;  /* 0x0007fff8ff177807 */ /* 0x000fe40002000000 */
[----:B------:R-:W-:-:S02]  /*9860*/  ISETP.GE.AND P3, PT, R3, R10, PT ;  /* 0x0000000a0300720c */ /* 0x000fc40003f66270 */
[C---:B------:R-:W-:Y:S01]  /*9870*/  ISETP.GE.AND P4, PT, R14.reuse, R10, PT ;  /* 0x0000000a0e00720c */ /* 0x040fe20003f86270 */
[C---:B------:R-:W-:Y:S01]  /*9880*/  VIADD R154, R13.reuse, 0x9 ;  /* 0x000000090d9a7836 */ /* 0x040fe20000000000 */
[----:B------:R-:W-:Y:S02]  /*9890*/  LOP3.LUT R16, R13, 0x68, RZ, 0xfc, !PT ;  /* 0x000000680d107812 */ /* 0x000fe400078efcff */
[----:B------:R-:W-:Y:S02]  /*98a0*/  SEL R10, RZ, 0x1fffe, P1 ;  /* 0x0001fffeff0a7807 */ /* 0x000fe40000800000 */
[-C--:B------:R-:W-:Y:S02]  /*98b0*/  ISETP.GE.AND P1, PT, R3, R11.reuse, PT ;  /* 0x0000000b0300720c */ /* 0x080fe40003f26270 */
[----:B------:R-:W-:Y:S01]  /*98c0*/  SEL R17, RZ, 0x7fff8, P5 ;  /* 0x0007fff8ff117807 */ /* 0x000fe20002800000 */
[----:B------:R-:W-:Y:S01]  /*98d0*/  VIADD R20, R13, 0x8 ;  /* 0x000000080d147836 */ /* 0x000fe20000000000 */
[----:B------:R-:W-:-:S02]  /*98e0*/  ISETP.GE.AND P5, PT, R14, R11, PT ;  /* 0x0000000b0e00720c */ /* 0x000fc40003fa6270 */
[----:B------:R-:W-:Y:S02]  /*98f0*/  SEL R22, RZ, 0x1fffe, P6 ;  /* 0x0001fffeff167807 */ /* 0x000fe40003000000 */
[----:B------:R-:W-:Y:S02]  /*9900*/  SEL R11, RZ, 0x4, P3 ;  /* 0x00000004ff0b7807 */ /* 0x000fe40001800000 */
[-C--:B------:R-:W-:Y:S02]  /*9910*/  ISETP.GE.AND P6, PT, R3, R16.reuse, PT ;  /* 0x000000100300720c */ /* 0x080fe40003fc6270 */
[----:B------:R-:W-:Y:S02]  /*9920*/  ISETP.GE.AND P3, PT, R14, R16, PT ;  /* 0x000000100e00720c */ /* 0x000fe40003f66270 */
[----:B------:R-:W-:Y:S02]  /*9930*/  SEL R152, RZ, 0x1, P4 ;  /* 0x00000001ff987807 */ /* 0x000fe40002000000 */
[----:B------:R-:W-:-:S02]  /*9940*/  SEL R16, RZ, 0x4, P1 ;  /* 0x00000004ff107807 */ /* 0x000fc40000800000 */
[CC--:B------:R-:W-:Y:S02]  /*9950*/  ISETP.GE.AND P4, PT, R3.reuse, R154.reuse, PT ;  /* 0x0000009a0300720c */ /* 0x0c0fe40003f86270 */
[----:B------:R-:W-:Y:S02]  /*9960*/  ISETP.GE.AND P1, PT, R14, R154, PT ;  /* 0x0000009a0e00720c */ /* 0x000fe40003f26270 */
[----:B------:R-:W-:Y:S02]  /*9970*/  SEL R154, RZ, 0x1, P5 ;  /* 0x00000001ff9a7807 */ /* 0x000fe40002800000 */
[C---:B------:R-:W-:Y:S02]  /*9980*/  ISETP.GE.AND P5, PT, R3.reuse, R20, PT ;  /* 0x000000140300720c */ /* 0x040fe40003fa6270 */
[----:B------:R-:W-:Y:S02]  /*9990*/  SEL R20, RZ, 0x7fff8, P6 ;  /* 0x0007fff8ff147807 */ /* 0x000fe40003000000 */
[----:B------:R-:W-:Y:S01]  /*99a0*/  ISETP.GT.AND P6, PT, R3, R13, PT ;  /* 0x0000000d0300720c */ /* 0x000fe20003fc4270 */
[----:B------:R-:W-:-:S02]  /*99b0*/  WARPGROUP.DEPBAR.LE gsb0, 0x0 ;  /* 0x00008000000079c5 */ /* 0x000fc40000010000 */
[----:B------:R-:W-:Y:S01]  /*99c0*/  FMUL R155, R25, UR7 ;  /* 0x00000007199b7c20 */ /* 0x000fe20008400000 */
[----:B------:R-:W-:Y:S01]  /*99d0*/  SEL R25, RZ, 0x1fffe, P3 ;  /* 0x0001fffeff197807 */ /* 0x000fe20001800000 */
[----:B------:R-:W-:Y:S01]  /*99e0*/  FMUL R26, R26, UR7 ;  /* 0x000000071a1a7c20 */ /* 0x000fe20008400000 */
[----:B------:R-:W-:Y:S02]  /*99f0*/  ISETP.GE.AND P3, PT, R14, R13, PT ;  /* 0x0000000d0e00720c */ /* 0x000fe40003f66270 */
[----:B------:R-:W-:Y:S01]  /*9a00*/  FSEL R0, R155, -INF , P6 ;  /* 0xff8000009b007808 */ /* 0x000fe20003000000 */
[----:B------:R-:W-:-:S04]  /*9a10*/  FMUL R155, R27, UR7 ;  /* 0x000000071b9b7c20 */ /* 0x000fc80008400000 */
[----:B------:R0:W-:Y:S01]  /*9a20*/  STL [R1+0x5c], R0 ;  /* 0x00005c0001007387 */ /* 0x0001e20000100800 */
[----:B------:R-:W-:Y:S01]  /*9a30*/  FMUL R28, R28, UR7 ;  /* 0x000000071c1c7c20 */ /* 0x000fe20008400000 */
[----:B------:R-:W-:Y:S01]  /*9a40*/  FMUL R29, R29, UR7 ;  /* 0x000000071d1d7c20 */ /* 0x000fe20008400000 */
[----:B0-----:R-:W-:Y:S02]  /*9a50*/  FSEL R0, R26, -INF , P3 ;  /* 0xff8000001a007808 */ /* 0x001fe40001800000 */
[----:B------:R-:W-:-:S03]  /*9a60*/  ISETP.GT.AND P3, PT, R14, R13, PT ;  /* 0x0000000d0e00720c */ /* 0x000fc60003f64270 */
[----:B------:R0:W-:Y:S01]  /*9a70*/  STL [R1+0x58], R0 ;  /* 0x0000580001007387 */ /* 0x0001e20000100800 */
[----:B------:R-:W-:Y:S01]  /*9a80*/  FSEL R2, R28, -INF , P5 ;  /* 0xff8000001c027808 */ /* 0x000fe20002800000 */
[----:B------:R-:W-:Y:S01]  /*9a90*/  FMUL R24, R24, UR7 ;  /* 0x0000000718187c20 */ /* 0x000fe20008400000 */
[----:B------:R-:W-:Y:S02]  /*9aa0*/  ISETP.GE.AND P6, PT, R3, R13, PT ;  /* 0x0000000d0300720c */ /* 0x000fe40003fc6270 */
[----:B0-----:R-:W-:Y:S01]  /*9ab0*/  FSEL R0, R155, -INF , P3 ;  /* 0xff8000009b007808 */ /* 0x001fe20001800000 */
[----:B------:R-:W-:-:S04]  /*9ac0*/  FMUL R30, R30, UR7 ;  /* 0x000000071e1e7c20 */ /* 0x000fc80008400000 */
[----:B------:R0:W-:Y:S01]  /*9ad0*/  STL [R1+0x54], R0 ;  /* 0x0000540001007387 */ /* 0x0001e20000100800 */
[----:B------:R-:W-:-:S03]  /*9ae0*/  FMUL R31, R31, UR7 ;  /* 0x000000071f1f7c20 */ /* 0x000fc60008400000 */
[----:B------:R1:W-:Y:S01]  /*9af0*/  STL [R1+0x4c], R2 ;  /* 0x00004c0201007387 */ /* 0x0003e20000100800 */
[----:B0-----:R-:W-:Y:S02]  /*9b00*/  FSEL R0, R29, -INF , P4 ;  /* 0xff8000001d007808 */ /* 0x001fe40002000000 */
[----:B-1----:R-:W-:-:S03]  /*9b10*/  FSEL R2, R24, -INF , P6 ;  /* 0xff80000018027808 */ /* 0x002fc60003000000 */
[----:B------:R0:W-:Y:S01]  /*9b20*/  STL [R1+0x48], R0 ;  /* 0x0000480001007387 */ /* 0x0001e20000100800 */
[----:B------:R-:W-:-:S03]  /*9b30*/  VIADD R27, R13, 0x10 ;  /* 0x000000100d1b7836 */ /* 0x000fc60000000000 */
[----:B------:R-:W-:Y:S01]  /*9b40*/  STL [R1+0x50], R2 ;  /* 0x0000500201007387 */ /* 0x000fe20000100800 */
[----:B0-----:R-:W-:Y:S01]  /*9b50*/  FSEL R0, R30, -INF , P6 ;  /* 0xff8000001e007808 */ /* 0x001fe20003000000 */
[----:B------:R-:W-:Y:S01]  /*9b60*/  FMUL R32, R32, UR7 ;  /* 0x0000000720207c20 */ /* 0x000fe20008400000 */
[----:B------:R-:W-:-:S03]  /*9b70*/  VIADD R26, R13, 0x11 ;  /* 0x000000110d1a7836 */ /* 0x000fc60000000000 */
[----:B------:R0:W-:Y:S01]  /*9b80*/  STL [R1+0x44], R0 ;  /* 0x0000440001007387 */ /* 0x0001e20000100800 */
[-C--:B------:R-:W-:Y:S01]  /*9b90*/  ISETP.GE.AND P3, PT, R3, R27.reuse, PT ;  /* 0x0000001b0300720c */ /* 0x080fe20003f66270 */
[----:B------:R-:W-:Y:S01]  /*9ba0*/  FMUL R33, R33, UR7 ;  /* 0x0000000721217c20 */ /* 0x000fe20008400000 */
[----:B------:R-:W-:Y:S02]  /*9bb0*/  ISETP.GE.AND P4, PT, R3, R26, PT ;  /* 0x0000001a0300720c */ /* 0x000fe40003f86270 */
[----:B0-----:R-:W-:Y:S01]  /*9bc0*/  FSEL R0, R31, -INF , P1 ;  /* 0xff8000001f007808 */ /* 0x001fe20000800000 */
[----:B------:R-:W-:Y:S01]  /*9bd0*/  FMUL R34, R34, UR7 ;  /* 0x0000000722227c20 */ /* 0x000fe20008400000 */
[----:B------:R-:W-:-:S03]  /*9be0*/  ISETP.GE.AND P5, PT, R14, R27, PT ;  /* 0x0000001b0e00720c */ /* 0x000fc60003fa6270 */
[----:B------:R0:W-:Y:S01]  /*9bf0*/  STL [R1+0x40], R0 ;  /* 0x0000400001007387 */ /* 0x0001e20000100800 */
[----:B------:R-:W-:Y:S01]  /*9c00*/  FSEL R2, R33, -INF , P4 ;  /* 0xff80000021027808 */ /* 0x000fe20002000000 */
[----:B------:R-:W-:Y:S01]  /*9c10*/  FMUL R35, R35, UR7 ;  /* 0x0000000723237c20 */ /* 0x000fe20008400000 */
[----:B0-----:R-:W-:Y:S02]  /*9c20*/  FSEL R0, R32, -INF , P3 ;  /* 0xff80000020007808 */ /* 0x001fe40001800000 */
[----:B------:R-:W-:-:S03]  /*9c30*/  ISETP.GE.AND P6, PT, R14, R26, PT ;  /* 0x0000001a0e00720c */ /* 0x000fc60003fc6270 */
[----:B------:R0:W-:Y:S01]  /*9c40*/  STL [R1+0x3c], R0 ;  /* 0x00003c0001007387 */ /* 0x0001e20000100800 */
[----:B------:R-:W-:-:S03]  /*9c50*/  VIADD R26, R13, 0x18 ;  /* 0x000000180d1a7836 */ /* 0x000fc60000000000 */
[----:B------:R-:W-:Y:S01]  /*9c60*/  STL [R1+0x38], R2 ;  /* 0x0000380201007387 */ /* 0x000fe20000100800 */
[----:B0-----:R-:W-:Y:S01]  /*9c70*/  FSEL R0, R34, -INF , P5 ;  /* 0xff80000022007808 */ /* 0x001fe20002800000 */
[----:B------:R-:W-:Y:S01]  /*9c80*/  FMUL R36, R36, UR7 ;  /* 0x0000000724247c20 */ /* 0x000fe20008400000 */
[----:B------:R-:W-:-:S03]  /*9c90*/  VIADD R24, R13, 0x19 ;  /* 0x000000190d187836 */ /* 0x000fc60000000000 */
[----:B------:R0:W-:Y:S01]  /*9ca0*/  STL [R1+0x34], R0 ;  /* 0x0000340001007387 */ /* 0x0001e20000100800 */
[----:B------:R-:W-:Y:S01]  /*9cb0*/  ISETP.GE.AND P1, PT, R3, R26, PT ;  /* 0x0000001a0300720c */ /* 0x000fe20003f26270 */
        /* <DEDUP_REMOVED lines=8> */
[----:B0-----:R-:W-:Y:S01]  /*9d40*/  FSEL R0, R36, -INF , P1 ;  /* 0xff80000024007808 */ /* 0x001fe20000800000 */
[----:B------:R-:W-:Y:S01]  /*9d50*/  VIADD R26, R13, 0x20 ;  /* 0x000000200d1a7836 */ /* 0x000fe20000000000 */
[----:B------:R-:W-:-:S03]  /*9d60*/  ISETP.GE.AND P5, PT, R14, R24, PT ;  /* 0x000000180e00720c */ /* 0x000fc60003fa6270 */
[----:B------:R0:W-:Y:S01]  /*9d70*/  STL [R1+0x2c], R0 ;  /* 0x00002c0001007387 */ /* 0x0001e20000100800 */
[----:B------:R-:W-:-:S03]  /*9d80*/  FMUL R40, R40, UR7 ;  /* 0x0000000728287c20 */ /* 0x000fc60008400000 */
[----:B------:R-:W-:Y:S01]  /*9d90*/  STL [R1+0x28], R2 ;  /* 0x0000280201007387 */ /* 0x000fe20000100800 */
[----:B0-----:R-:W-:Y:S01]  /*9da0*/  FSEL R0, R38, -INF , P3 ;  /* 0xff80000026007808 */ /* 0x001fe20001800000 */
[----:B------:R-:W-:Y:S01]  /*9db0*/  VIADD R24, R13, 0x21 ;  /* 0x000000210d187836 */ /* 0x000fe20000000000 */
[----:B------:R-:W-:-:S03]  /*9dc0*/  ISETP.GE.AND P6, PT, R3, R26, PT ;  /* 0x0000001a0300720c */ /* 0x000fc60003fc6270 */
[----:B------:R0:W-:Y:S01]  /*9dd0*/  STL [R1+0x24], R0 ;  /* 0x0000240001007387 */ /* 0x0001e20000100800 */
[----:B------:R-:W-:Y:S01]  /*9de0*/  FMUL R41, R41, UR7 ;  /* 0x0000000729297c20 */ /* 0x000fe20008400000 */
[----:B------:R-:W-:Y:S01]  /*9df0*/  ISETP.GE.AND P4, PT, R3, R24, PT ;  /* 0x000000180300720c */ /* 0x000fe20003f86270 */
[----:B------:R-:W-:Y:S01]  /*9e00*/  FMUL R42, R42, UR7 ;  /* 0x000000072a2a7c20 */ /* 0x000fe20008400000 */
[----:B0-----:R-:W-:Y:S02]  /*9e10*/  FSEL R0, R39, -INF , P5 ;  /* 0xff80000027007808 */ /* 0x001fe40002800000 */
        /* <DEDUP_REMOVED lines=17> */
[----:B0-----:R-:W-:Y:S01]  /*9f30*/  FSEL R0, R43, -INF , P3 ;  /* 0xff8000002b007808 */ /* 0x001fe20001800000 */
[----:B------:R-:W-:Y:S01]  /*9f40*/  VIADD R26, R13, 0x30 ;  /* 0x000000300d1a7836 */ /* 0x000fe20000000000 */
[----:B------:R-:W-:-:S03]  /*9f50*/  ISETP.GE.AND P4, PT, R3, R24, PT ;  /* 0x000000180300720c */ /* 0x000fc60003f86270 */
[----:B------:R0:W-:Y:S01]  /*9f60*/  STL [R1+0x10], R0 ;  /* 0x0000100001007387 */ /* 0x0001e20000100800 */
[----:B------:R-:W-:Y:S01]  /*9f70*/  ISETP.GE.AND P1, PT, R14, R24, PT ;  /* 0x000000180e00720c */ /* 0x000fe20003f26270 */
[----:B------:R-:W-:Y:S01]  /*9f80*/  VIADD R24, R13, 0x31 ;  /* 0x000000310d187836 */ /* 0x000fe20000000000 */
[----:B------:R-:W-:Y:S01]  /*9f90*/  SEL R27, RZ, 0x1, P2 ;  /* 0x00000001ff1b7807 */ /* 0x000fe20001000000 */
[----:B------:R-:W-:Y:S01]  /*9fa0*/  IMAD.IADD R25, R154, 0x1, R25 ;  /* 0x000000019a197824 */ /* 0x000fe200078e0219 */
[----:B------:R-:W-:Y:S02]  /*9fb0*/  FSEL R2, R45, -INF , P4 ;  /* 0xff8000002d027808 */ /* 0x000fe40002000000 */
[----:B0-----:R-:W-:Y:S01]  /*9fc0*/  FSEL R0, R44, -INF , P5 ;  /* 0xff8000002c007808 */ /* 0x001fe20002800000 */
[----:B------:R-:W-:Y:S01]  /*9fd0*/  FMUL R47, R47, UR7 ;  /* 0x000000072f2f7c20 */ /* 0x000fe20008400000 */
[----:B------:R-:W-:Y:S01]  /*9fe0*/  ISETP.GE.AND P3, PT, R3, R26, PT ;  /* 0x0000001a0300720c */ /* 0x000fe20003f66270 */
[----:B------:R-:W-:-:S02]  /*9ff0*/  FMUL R252, R48, UR7 ;  /* 0x0000000730fc7c20 */ /* 0x000fc40008400000 */
[----:B------:R0:W-:Y:S01]  /*a000*/  STL [R1+0xc], R0 ;  /* 0x00000c0001007387 */ /* 0x0001e20000100800 */
[----:B------:R-:W-:Y:S01]  /*a010*/  ISETP.GE.AND P5, PT, R14, R26, PT ;  /* 0x0000001a0e00720c */ /* 0x000fe20003fa6270 */
[----:B------:R-:W-:Y:S01]  /*a020*/  FMUL R251, R49, UR7 ;  /* 0x0000000731fb7c20 */ /* 0x000fe20008400000 */
[-C--:B------:R-:W-:Y:S01]  /*a030*/  ISETP.GE.AND P4, PT, R3, R24.reuse, PT ;  /* 0x000000180300720c */ /* 0x080fe20003f86270 */
[----:B------:R-:W-:Y:S01]  /*a040*/  FMUL R250, R50, UR7 ;  /* 0x0000000732fa7c20 */ /* 0x000fe20008400000 */
[----:B------:R-:W-:Y:S02]  /*a050*/  IMAD.IADD R27, R27, 0x1, R10 ;  /* 0x000000011b1b7824 */ /* 0x000fe400078e020a */
[C---:B------:R-:W-:Y:S01]  /*a060*/  VIADD R26, R13.reuse, 0x38 ;  /* 0x000000380d1a7836 */ /* 0x040fe20000000000 */
[----:B0-----:R-:W-:Y:S02]  /*a070*/  FSEL R0, R46, -INF , P6 ;  /* 0xff8000002e007808 */ /* 0x001fe40003000000 */
[----:B------:R-:W-:Y:S01]  /*a080*/  ISETP.GE.AND P6, PT, R14, R24, PT ;  /* 0x000000180e00720c */ /* 0x000fe20003fc6270 */
[----:B------:R-:W-:Y:S01]  /*a090*/  VIADD R24, R13, 0x39 ;  /* 0x000000390d187836 */ /* 0x000fe20000000000 */
[----:B------:R-:W-:Y:S01]  /*a0a0*/  STL [R1+0x8], R2 ;  /* 0x0000080201007387 */ /* 0x000fe20000100800 */
[----:B------:R-:W-:Y:S01]  /*a0b0*/  LOP3.LUT R25, R25, 0x3, RZ, 0xc0, !PT ;  /* 0x0000000319197812 */ /* 0x000fe200078ec0ff */
[----:B------:R-:W-:Y:S01]  /*a0c0*/  IMAD.IADD R15, R153, 0x1, R15 ;  /* 0x00000001990f7824 */ /* 0x000fe200078e020f */
[----:B------:R-:W-:Y:S01]  /*a0d0*/  FSEL R252, R252, -INF , P3 ;  /* 0xff800000fcfc7808 */ /* 0x000fe20001800000 */
[----:B------:R0:W-:Y:S01]  /*a0e0*/  STL [R1+0x4], R0 ;  /* 0x0000040001007387 */ /* 0x0001e20000100800 */
[----:B------:R-:W-:Y:S01]  /*a0f0*/  FSEL R251, R251, -INF , P4 ;  /* 0xff800000fbfb7808 */ /* 0x000fe20002000000 */
[----:B------:R-:W-:Y:S01]  /*a100*/  FMUL R249, R51, UR7 ;  /* 0x0000000733f97c20 */ /* 0x000fe20008400000 */
[----:B------:R-:W-:Y:S01]  /*a110*/  FSEL R250, R250, -INF , P5 ;  /* 0xff800000fafa7808 */ /* 0x000fe20002800000 */
[----:B------:R-:W-:Y:S01]  /*a120*/  FMUL R248, R52, UR7 ;  /* 0x0000000734f87c20 */ /* 0x000fe20008400000 */
[----:B------:R-:W-:Y:S01]  /*a130*/  FMUL R247, R53, UR7 ;  /* 0x0000000735f77c20 */ /* 0x000fe20008400000 */
[----:B------:R-:W-:Y:S01]  /*a140*/  FMUL R246, R54, UR7 ;  /* 0x0000000736f67c20 */ /* 0x000fe20008400000 */
[----:B------:R-:W-:-:S02]  /*a150*/  LOP3.LUT R27, R27, 0x3, RZ, 0xc0, !PT ;  /* 0x000000031b1b7812 */ /* 0x000fc400078ec0ff */
[CC--:B------:R-:W-:Y:S02]  /*a160*/  ISETP.GE.AND P3, PT, R14.reuse, R26.reuse, PT ;  /* 0x0000001a0e00720c */ /* 0x0c0fe40003f66270 */
[----:B0-----:R-:W-:Y:S02]  /*a170*/  FSEL R0, R47, -INF , P1 ;  /* 0xff8000002f007808 */ /* 0x001fe40000800000 */
[C---:B------:R-:W-:Y:S02]  /*a180*/  ISETP.GE.AND P1, PT, R3.reuse, R26, PT ;  /* 0x0000001a0300720c */ /* 0x040fe40003f26270 */
[-C--:B------:R-:W-:Y:S02]  /*a190*/  ISETP.GE.AND P4, PT, R3, R24.reuse, PT ;  /* 0x000000180300720c */ /* 0x080fe40003f86270 */
[----:B------:R-:W-:Y:S01]  /*a1a0*/  ISETP.GE.AND P5, PT, R14, R24, PT ;  /* 0x000000180e00720c */ /* 0x000fe20003fa6270 */
[----:B------:R-:W-:Y:S01]  /*a1b0*/  IMAD.IADD R22, R152, 0x1, R22 ;  /* 0x0000000198167824 */ /* 0x000fe200078e0216 */
[----:B------:R-:W-:-:S02]  /*a1c0*/  LOP3.LUT R26, R13, 0x59, RZ, 0xfc, !PT ;  /* 0x000000590d1a7812 */ /* 0x000fc400078efcff */
[----:B------:R-:W-:Y:S02]  /*a1d0*/  LOP3.LUT R24, R13, 0x40, RZ, 0xfc, !PT ;  /* 0x000000400d187812 */ /* 0x000fe400078efcff */
[----:B------:R-:W-:Y:S01]  /*a1e0*/  IADD3 R16, R25, R20, R16 ;  /* 0x0000001419107210 */ /* 0x000fe20007ffe010 */
[----:B------:R-:W-:Y:S01]  /*a1f0*/  FMUL R245, R55, UR7 ;  /* 0x0000000737f57c20 */ /* 0x000fe20008400000 */
[----:B------:R-:W-:Y:S01]  /*a200*/  LOP3.LUT R15, R15, 0x3, RZ, 0xc0, !PT ;  /* 0x000000030f0f7812 */ /* 0x000fe200078ec0ff */
[----:B------:R-:W-:Y:S01]  /*a210*/  FMUL R244, R56, UR7 ;  /* 0x0000000738f47c20 */ /* 0x000fe20008400000 */
[----:B------:R-:W-:Y:S01]  /*a220*/  IADD3 R18, R27, R23, R18 ;  /* 0x000000171b127210 */ /* 0x000fe20007ffe012 */
[----:B------:R-:W-:Y:S01]  /*a230*/  FMUL R242, R58, UR7 ;  /* 0x000000073af27c20 */ /* 0x000fe20008400000 */
[----:B------:R-:W-:Y:S02]  /*a240*/  FSEL R249, R249, -INF , P6 ;  /* 0xff800000f9f97808 */ /* 0x000fe40003000000 */
[----:B------:R-:W-:-:S02]  /*a250*/  FSEL R248, R248, -INF , P1 ;  /* 0xff800000f8f87808 */ /* 0x000fc40000800000 */
[----:B------:R-:W-:Y:S02]  /*a260*/  FSEL R247, R247, -INF , P4 ;  /* 0xff800000f7f77808 */ /* 0x000fe40002000000 */
[----:B------:R-:W-:Y:S01]  /*a270*/  FSEL R246, R246, -INF , P3 ;  /* 0xff800000f6f67808 */ /* 0x000fe20001800000 */
[----:B------:R-:W-:Y:S01]  /*a280*/  IMAD.SHL.U32 R16, R16, 0x100, RZ ;  /* 0x0000010010107824 */ /* 0x000fe200078e00ff */
[CC--:B------:R-:W-:Y:S02]  /*a290*/  ISETP.GE.AND P6, PT, R14.reuse, R26.reuse, PT ;  /* 0x0000001a0e00720c */ /* 0x0c0fe40003fc6270 */
[C---:B------:R-:W-:Y:S02]  /*a2a0*/  ISETP.GE.AND P1, PT, R3.reuse, R26, PT ;  /* 0x0000001a0300720c */ /* 0x040fe40003f26270 */
[-C--:B------:R-:W-:Y:S02]  /*a2b0*/  ISETP.GE.AND P4, PT, R14, R24.reuse, PT ;  /* 0x000000180e00720c */ /* 0x080fe40003f86270 */
[----:B------:R-:W-:-:S02]  /*a2c0*/  ISETP.GE.AND P3, PT, R3, R24, PT ;  /* 0x000000180300720c */ /* 0x000fc40003f66270 */
[C---:B------:R-:W-:Y:S02]  /*a2d0*/  LOP3.LUT R26, R13.reuse, 0x48, RZ, 0xfc, !PT ;  /* 0x000000480d1a7812 */ /* 0x040fe400078efcff */
[----:B------:R-:W-:Y:S02]  /*a2e0*/  LOP3.LUT R24, R13, 0x41, RZ, 0xfc, !PT ;  /* 0x000000410d187812 */ /* 0x000fe400078efcff */
[----:B------:R-:W-:Y:S02]  /*a2f0*/  LOP3.LUT R22, R22, 0x3, RZ, 0xc0, !PT ;  /* 0x0000000316167812 */ /* 0x000fe400078ec0ff */
[----:B------:R-:W-:Y:S02]  /*a300*/  IADD3 R12, R15, R19, R12 ;  /* 0x000000130f0c7210 */ /* 0x000fe40007ffe00c */
[----:B------:R-:W-:Y:S01]  /*a310*/  LOP3.LUT R18, R18, 0xf, RZ, 0xc0, !PT ;  /* 0x0000000f12127812 */ /* 0x000fe200078ec0ff */
[----:B------:R-:W-:Y:S01]  /*a320*/  FMUL R62, R62, UR7 ;  /* 0x000000073e3e7c20 */ /* 0x000fe20008400000 */
[----:B------:R-:W-:-:S02]  /*a330*/  FSEL R245, R245, -INF , P5 ;  /* 0xff800000f5f57808 */ /* 0x000fc40002800000 */
[----:B------:R-:W-:Y:S02]  /*a340*/  FSEL R244, R244, -INF , P3 ;  /* 0xff800000f4f47808 */ /* 0x000fe40001800000 */
[----:B------:R-:W-:Y:S02]  /*a350*/  FSEL R242, R242, -INF , P4 ;  /* 0xff800000f2f27808 */ /* 0x000fe40002000000 */
[----:B------:R-:W-:Y:S02]  /*a360*/  ISETP.GE.AND P5, PT, R3, R24, PT ;  /* 0x000000180300720c */ /* 0x000fe40003fa6270 */
[C---:B------:R-:W-:Y:S02]  /*a370*/  ISETP.GE.AND P3, PT, R14.reuse, R26, PT ;  /* 0x0000001a0e00720c */ /* 0x040fe40003f66270 */
[----:B------:R-:W-:Y:S01]  /*a380*/  ISETP.GE.AND P4, PT, R14, R24, PT ;  /* 0x000000180e00720c */ /* 0x000fe20003f86270 */
[----:B------:R-:W-:Y:S01]  /*a390*/  IMAD R12, R12, 0x10, R18 ;  /* 0x000000100c0c7824 */ /* 0x000fe200078e0212 */
[----:B------:R-:W-:-:S02]  /*a3a0*/  LOP3.LUT R24, R13, 0x49, RZ, 0xfc, !PT ;  /* 0x000000490d187812 */ /* 0x000fc400078efcff */
[----:B------:R-:W-:Y:S02]  /*a3b0*/  IADD3 R17, R22, R17, R11 ;  /* 0x0000001116117210 */ /* 0x000fe40007ffe00b */
[----:B------:R-:W-:Y:S01]  /*a3c0*/  LOP3.LUT R16, R16, 0xf00, RZ, 0xe2, !PT ;  /* 0x00000f0010107812 */ /* 0x000fe200078ee2ff */
[----:B------:R-:W-:Y:S01]  /*a3d0*/  FMUL R243, R57, UR7 ;  /* 0x0000000739f37c20 */ /* 0x000fe20008400000 */
[----:B------:R-:W-:Y:S01]  /*a3e0*/  FMUL R241, R59, UR7 ;  /* 0x000000073bf17c20 */ /* 0x000fe20008400000 */
[----:B------:R-:W-:Y:S01]  /*a3f0*/  FSEL R10, R62, -INF , P3 ;  /* 0xff8000003e0a7808 */ /* 0x000fe20001800000 */
[----:B------:R-:W-:Y:S01]  /*a400*/  FMUL R11, R63, UR7 ;  /* 0x000000073f0b7c20 */ /* 0x000fe20008400000 */
[----:B------:R-:W-:Y:S01]  /*a410*/  ISETP.GE.AND P3, PT, R14, R24, PT ;  /* 0x000000180e00720c */ /* 0x000fe20003f66270 */
[----:B------:R-:W-:Y:S01]  /*a420*/  IMAD R16, R17, 0x1000, R16 ;  /* 0x0000100011107824 */ /* 0x000fe200078e0210 */
[----:B------:R-:W-:Y:S02]  /*a430*/  LOP3.LUT R15, R13, 0x50, RZ, 0xfc, !PT ;  /* 0x000000500d0f7812 */ /* 0x000fe400078efcff */
[----:B------:R-:W-:Y:S01]  /*a440*/  LOP3.LUT R17, R12, 0xff, RZ, 0xc0, !PT ;  /* 0x000000ff0c117812 */ /* 0x000fe200078ec0ff */
[----:B------:R-:W-:Y:S01]  /*a450*/  FMUL R239, R61, UR7 ;  /* 0x000000073def7c20 */ /* 0x000fe20008400000 */
[----:B------:R-:W-:Y:S01]  /*a460*/  FSEL R243, R243, -INF , P5 ;  /* 0xff800000f3f37808 */ /* 0x000fe20002800000 */
[----:B------:R-:W-:Y:S01]  /*a470*/  FMUL R64, R64, UR7 ;  /* 0x0000000740407c20 */ /* 0x000fe20008400000 */
[----:B------:R-:W-:Y:S01]  /*a480*/  FSEL R241, R241, -INF , P4 ;  /* 0xff800000f1f17808 */ /* 0x000fe20002000000 */
[----:B------:R0:W-:Y:S01]  /*a490*/  STL [R1], R0 ;  /* 0x0000000001007387 */ /* 0x0001e20000100800 */
[----:B------:R-:W-:-:S02]  /*a4a0*/  FSEL R11, R11, -INF , P3 ;  /* 0xff8000000b0b7808 */ /* 0x000fc40001800000 */
[C---:B------:R-:W-:Y:S01]  /*a4b0*/  ISETP.GE.AND P5, PT, R3.reuse, R26, PT ;  /* 0x0000001a0300720c */ /* 0x040fe20003fa6270 */
[----:B------:R1:W-:Y:S01]  /*a4c0*/  STL [R1+0x510], R3 ;  /* 0x0005100301007387 */ /* 0x0003e20000100800 */
[C---:B------:R-:W-:Y:S02]  /*a4d0*/  ISETP.GE.AND P4, PT, R3.reuse, R24, PT ;  /* 0x000000180300720c */ /* 0x040fe40003f86270 */
[----:B------:R-:W-:Y:S01]  /*a4e0*/  ISETP.GE.AND P3, PT, R3, R15, PT ;  /* 0x0000000f0300720c */ /* 0x000fe20003f66270 */
[----:B------:R-:W-:Y:S01]  /*a4f0*/  IMAD.IADD R16, R16, 0x1, R17 ;  /* 0x0000000110107824 */ /* 0x000fe200078e0211 */
[----:B------:R-:W-:Y:S01]  /*a500*/  LOP3.LUT R26, R13, 0x51, RZ, 0xfc, !PT ;  /* 0x000000510d1a7812 */ /* 0x000fe200078efcff */
[----:B------:R-:W2:Y:S01]  /*a510*/  LDL R4, [R1+0xf4] ;  /* 0x0000f40001047983 */ /* 0x000ea20000100800 */
[----:B------:R-:W-:Y:S01]  /*a520*/  FMUL R240, R60, UR7 ;  /* 0x000000073cf07c20 */ /* 0x000fe20008400000 */
[----:B------:R-:W-:Y:S01]  /*a530*/  FSEL R239, R239, -INF , P4 ;  /* 0xff800000efef7808 */ /* 0x000fe20002000000 */
[----:B------:R-:W-:Y:S01]  /*a540*/  FMUL R65, R65, UR7 ;  /* 0x0000000741417c20 */ /* 0x000fe20008400000 */
[----:B------:R-:W-:Y:S01]  /*a550*/  FSEL R12, R64, -INF , P3 ;  /* 0xff800000400c7808 */ /* 0x000fe20001800000 */
[----:B------:R-:W-:Y:S01]  /*a560*/  FMUL R66, R66, UR7 ;  /* 0x0000000742427c20 */ /* 0x000fe20008400000 */
[----:B------:R-:W-:-:S02]  /*a570*/  ISETP.GE.AND P4, PT, R3, R26, PT ;  /* 0x0000001a0300720c */ /* 0x000fc40003f86270 */
[----:B------:R-:W-:Y:S02]  /*a580*/  ISETP.GE.AND P3, PT, R14, R15, PT ;  /* 0x0000000f0e00720c */ /* 0x000fe40003f66270 */
[----:B------:R-:W-:Y:S02]  /*a590*/  LOP3.LUT R15, R13, 0x58, RZ, 0xfc, !PT ;  /* 0x000000580d0f7812 */ /* 0x000fe400078efcff */
[----:B------:R-:W-:Y:S02]  /*a5a0*/  LOP3.LUT R223, R16, 0xffff, RZ, 0xc0, !PT ;  /* 0x0000ffff10df7812 */ /* 0x000fe400078ec0ff */
[----:B------:R-:W-:Y:S02]  /*a5b0*/  FSEL R240, R240, -INF , P5 ;  /* 0xff800000f0f07808 */ /* 0x000fe40002800000 */
[----:B------:R-:W-:Y:S02]  /*a5c0*/  FSEL R13, R65, -INF , P4 ;  /* 0xff800000410d7808 */ /* 0x000fe40002000000 */
[----:B------:R-:W-:-:S02]  /*a5d0*/  ISETP.GE.AND P5, PT, R14, R26, PT ;  /* 0x0000001a0e00720c */ /* 0x000fc40003fa6270 */
[-C--:B------:R-:W-:Y:S02]  /*a5e0*/  ISETP.GE.AND P4, PT, R14, R15.reuse, PT ;  /* 0x0000000f0e00720c */ /* 0x080fe40003f86270 */
[----:B------:R-:W-:Y:S02]  /*a5f0*/  FSEL R14, R66, -INF , P3 ;  /* 0xff800000420e7808 */ /* 0x000fe40001800000 */
[--C-:B0-----:R-:W-:Y:S02]  /*a600*/  SHF.R.U32.HI R0, RZ, 0xb, R223.reuse ;  /* 0x0000000bff007819 */ /* 0x101fe400000116df */
[----:B------:R-:W-:Y:S02]  /*a610*/  ISETP.GE.AND P3, PT, R3, R15, PT ;  /* 0x0000000f0300720c */ /* 0x000fe40003f66270 */
[----:B-1----:R-:W3:Y:S04]  /*a620*/  LDL R3, [R1+0xfc] ;  /* 0x0000fc0001037983 */ /* 0x002ee80000100800 */
[----:B------:R0:W-:Y:S04]  /*a630*/  STL [R1+0x60], R0 ;  /* 0x0000600001007387 */ /* 0x0001e80000100800 */
[----:B------:R-:W4:Y:S04]  /*a640*/  LDL R2, [R1+0x104] ;  /* 0x0001040001027983 */ /* 0x000f280000100800 */
[----:B------:R-:W4:Y:S04]  /*a650*/  LDL R165, [R1+0xf8] ;  /* 0x0000f80001a57983 */ /* 0x000f280000100800 */
[----:B0-----:R-:W4:Y:S01]  /*a660*/  LDL R0, [R1+0x114] ;  /* 0x0001140001007983 */ /* 0x001f220000100800 */
[----:B------:R-:W-:Y:S01]  /*a670*/  FMUL R67, R67, UR7 ;  /* 0x0000000743437c20 */ /* 0x000fe20008400000 */
[--C-:B------:R-:W-:Y:S01]  /*a680*/  SHF.R.U32.HI R16, RZ, 0xf, R223.reuse ;  /* 0x0000000fff107819 */ /* 0x100fe200000116df */
[----:B------:R-:W-:Y:S01]  /*a690*/  FMUL R68, R68, UR7 ;  /* 0x0000000744447c20 */ /* 0x000fe20008400000 */
[--C-:B------:R-:W-:Y:S01]  /*a6a0*/  SHF.R.U32.HI R17, RZ, 0xe, R223.reuse ;  /* 0x0000000eff117819 */ /* 0x100fe200000116df */
[----:B------:R-:W-:Y:S01]  /*a6b0*/  FMUL R69, R69, UR7 ;  /* 0x0000000745457c20 */ /* 0x000fe20008400000 */
[----:B------:R-:W-:Y:S01]  /*a6c0*/  FSEL R15, R67, -INF , P5 ;  /* 0xff800000430f7808 */ /* 0x000fe20002800000 */
[----:B------:R-:W-:Y:S01]  /*a6d0*/  FMUL R20, R72, UR7 ;  /* 0x0000000748147c20 */ /* 0x000fe20008400000 */
[----:B------:R-:W-:Y:S01]  /*a6e0*/  LOP3.LUT P5, RZ, R16, 0x1, RZ, 0xc0, !PT ;  /* 0x0000000110ff7812 */ /* 0x000fe200078ac0ff */
[----:B------:R-:W-:Y:S01]  /*a6f0*/  FMUL R70, R70, UR7 ;  /* 0x0000000746467c20 */ /* 0x000fe20008400000 */
[----:B------:R-:W-:Y:S01]  /*a700*/  FSEL R16, R68, -INF , P3 ;  /* 0xff80000044107808 */ /* 0x000fe20001800000 */
[----:B------:R-:W-:Y:S01]  /*a710*/  FMUL R230, R73, UR7 ;  /* 0x0000000749e67c20 */ /* 0x000fe20008400000 */
[--C-:B------:R-:W-:Y:S01]  /*a720*/  SHF.R.U32.HI R18, RZ, 0xd, R223.reuse ;  /* 0x0000000dff127819 */ /* 0x100fe200000116df */
[----:B------:R-:W-:Y:S01]  /*a730*/  FMUL R231, R74, UR7 ;  /* 0x000000074ae77c20 */ /* 0x000fe20008400000 */
[----:B------:R-:W-:Y:S01]  /*a740*/  LOP3.LUT P3, RZ, R17, 0x1, RZ, 0xc0, !PT ;  /* 0x0000000111ff7812 */ /* 0x000fe2000786c0ff */
[----:B------:R-:W-:Y:S01]  /*a750*/  FMUL R232, R75, UR7 ;  /* 0x000000074be87c20 */ /* 0x000fe20008400000 */
[--C-:B------:R-:W-:Y:S01]  /*a760*/  SHF.R.U32.HI R22, RZ, 0xa, R223.reuse ;  /* 0x0000000aff167819 */ /* 0x100fe200000116df */
[----:B------:R-:W-:Y:S01]  /*a770*/  FMUL R233, R78, UR7 ;  /* 0x000000074ee97c20 */ /* 0x000fe20008400000 */
[--C-:B------:R-:W-:Y:S01]  /*a780*/  SHF.R.U32.HI R19, RZ, 0xc, R223.reuse ;  /* 0x0000000cff137819 */ /* 0x100fe200000116df */
[----:B------:R-:W-:Y:S01]  /*a790*/  FMUL R234, R79, UR7 ;  /* 0x000000074fea7c20 */ /* 0x000fe20008400000 */
[----:B------:R-:W-:Y:S01]  /*a7a0*/  SHF.R.U32.HI R23, RZ, 0x9, R223 ;  /* 0x00000009ff177819 */ /* 0x000fe200000116df */
[----:B------:R-:W-:Y:S01]  /*a7b0*/  FMUL R235, R82, UR7 ;  /* 0x0000000752eb7c20 */ /* 0x000fe20008400000 */
[----:B------:R-:W-:Y:S01]  /*a7c0*/  FSEL R17, R69, -INF , P1 ;  /* 0xff80000045117808 */ /* 0x000fe20000800000 */
[----:B------:R-:W4:Y:S01]  /*a7d0*/  LDL R167, [R1+0xf0] ;  /* 0x0000f00001a77983 */ /* 0x000f220000100800 */
[----:B------:R-:W-:-:S02]  /*a7e0*/  LOP3.LUT P1, RZ, R18, 0x1, RZ, 0xc0, !PT ;  /* 0x0000000112ff7812 */ /* 0x000fc4000782c0ff */
[----:B------:R-:W-:Y:S01]  /*a7f0*/  FSEL R20, R20, -INF , !P5 ;  /* 0xff80000014147808 */ /* 0x000fe20006800000 */
[----:B------:R-:W4:Y:S01]  /*a800*/  LDL R166, [R1+0x10c] ;  /* 0x00010c0001a67983 */ /* 0x000f220000100800 */
[----:B------:R-:W-:Y:S02]  /*a810*/  FSEL R18, R70, -INF , P4 ;  /* 0xff80000046127808 */ /* 0x000fe40002000000 */
[----:B------:R-:W-:Y:S02]  /*a820*/  LOP3.LUT P5, RZ, R22, 0x1, RZ, 0xc0, !PT ;  /* 0x0000000116ff7812 */ /* 0x000fe400078ac0ff */
[----:B------:R-:W-:Y:S02]  /*a830*/  FSEL R230, R230, -INF , !P3 ;  /* 0xff800000e6e67808 */ /* 0x000fe40005800000 */
[----:B------:R-:W-:Y:S02]  /*a840*/  LOP3.LUT P4, RZ, R19, 0x1, RZ, 0xc0, !PT ;  /* 0x0000000113ff7812 */ /* 0x000fe4000788c0ff */
[----:B------:R-:W-:-:S02]  /*a850*/  SHF.R.U32.HI R22, RZ, 0x8, R223 ;  /* 0x00000008ff167819 */ /* 0x000fc400000116df */
[----:B------:R-:W-:Y:S02]  /*a860*/  LOP3.LUT P3, RZ, R23, 0x1, RZ, 0xc0, !PT ;  /* 0x0000000117ff7812 */ /* 0x000fe4000786c0ff */
[--C-:B------:R-:W-:Y:S02]  /*a870*/  SHF.R.U32.HI R23, RZ, 0x7, R223.reuse ;  /* 0x00000007ff177819 */ /* 0x100fe400000116df */
[----:B------:R-:W-:Y:S02]  /*a880*/  FSEL R231, R231, -INF , !P1 ;  /* 0xff800000e7e77808 */ /* 0x000fe40004800000 */
[----:B------:R-:W-:Y:S02]  /*a890*/  LOP3.LUT P1, RZ, R22, 0x1, RZ, 0xc0, !PT ;  /* 0x0000000116ff7812 */ /* 0x000fe4000782c0ff */
[----:B------:R-:W-:Y:S02]  /*a8a0*/  FSEL R232, R232, -INF , !P4 ;  /* 0xff800000e8e87808 */ /* 0x000fe40006000000 */
[----:B------:R-:W-:-:S02]  /*a8b0*/  SHF.R.U32.HI R22, RZ, 0x5, R223 ;  /* 0x00000005ff167819 */ /* 0x000fc400000116df */
[----:B------:R-:W-:Y:S02]  /*a8c0*/  LOP3.LUT P4, RZ, R23, 0x1, RZ, 0xc0, !PT ;  /* 0x0000000117ff7812 */ /* 0x000fe4000788c0ff */
[--C-:B------:R-:W-:Y:S01]  /*a8d0*/  SHF.R.U32.HI R23, RZ, 0x4, R223.reuse ;  /* 0x00000004ff177819 */ /* 0x100fe200000116df */
[----:B------:R-:W-:Y:S01]  /*a8e0*/  FMUL R236, R83, UR7 ;  /* 0x0000000753ec7c20 */ /* 0x000fe20008400000 */
[----:B------:R-:W-:Y:S01]  /*a8f0*/  FSEL R233, R233, -INF , !P3 ;  /* 0xff800000e9e97808 */ /* 0x000fe20005800000 */
[----:B------:R0:W-:Y:S01]  /*a900*/  STL [R1+0x514], R5 ;  /* 0x0005140501007387 */ /* 0x0001e20000100800 */
[----:B------:R-:W-:Y:S02]  /*a910*/  LOP3.LUT P3, RZ, R22, 0x1, RZ, 0xc0, !PT ;  /* 0x0000000116ff7812 */ /* 0x000fe4000786c0ff */
[----:B------:R-:W-:Y:S01]  /*a920*/  FSEL R234, R234, -INF , !P1 ;  /* 0xff800000eaea7808 */ /* 0x000fe20004800000 */
[----:B------:R-:W4:Y:S01]  /*a930*/  LDL R160, [R1+0x110] ;  /* 0x0001100001a07983 */ /* 0x000f220000100800 */
[----:B------:R-:W-:-:S02]  /*a940*/  SHF.R.U32.HI R22, RZ, 0x1, R223 ;  /* 0x00000001ff167819 */ /* 0x000fc400000116df */
[----:B------:R-:W-:Y:S01]  /*a950*/  LOP3.LUT P1, RZ, R23, 0x1, RZ, 0xc0, !PT ;  /* 0x0000000117ff7812 */ /* 0x000fe2000782c0ff */
[----:B------:R-:W4:Y:S01]  /*a960*/  LDL R6, [R1+0x12c] ;  /* 0x00012c0001067983 */ /* 0x000f220000100800 */
[----:B------:R-:W-:Y:S02]  /*a970*/  FSEL R235, R235, -INF , !P3 ;  /* 0xff800000ebeb7808 */ /* 0x000fe40005800000 */
[----:B------:R-:W-:Y:S01]  /*a980*/  LOP3.LUT P3, RZ, R22, 0x1, RZ, 0xc0, !PT ;  /* 0x0000000116ff7812 */ /* 0x000fe2000786c0ff */
[----:B------:R-:W4:Y:S01]  /*a990*/  LDL R162, [R1+0x108] ;  /* 0x0001080001a27983 */ /* 0x000f220000100800 */
[----:B------:R-:W-:Y:S02]  /*a9a0*/  FSEL R236, R236, -INF , !P1 ;  /* 0xff800000ecec7808 */ /* 0x000fe40004800000 */
[----:B------:R-:W-:Y:S01]  /*a9b0*/  IADD3 R22, P1, R5, UR4, RZ ;  /* 0x0000000405167c10 */ /* 0x000fe2000ff3e0ff */
[----:B------:R-:W4:Y:S01]  /*a9c0*/  LDL R161, [R1+0x124] ;  /* 0x0001240001a17983 */ /* 0x000f220000100800 */
[----:B------:R-:W-:-:S03]  /*a9d0*/  FMUL R237, R86, UR7 ;  /* 0x0000000756ed7c20 */ /* 0x000fc60008400000 */
[----:B0-----:R-:W4:Y:S04]  /*a9e0*/  LDL R5, [R1+0x128] ;  /* 0x0001280001057983 */ /* 0x001f280000100800 */
[----:B------:R-:W4:Y:S01]  /*a9f0*/  LDL R157, [R1+0x120] ;  /* 0x00012000019d7983 */ /* 0x000f220000100800 */
[----:B------:R-:W-:-:S03]  /*aa00*/  FSEL R237, R237, -INF , !P3 ;  /* 0xff800000eded7808 */ /* 0x000fc60005800000 */
[----:B------:R-:W4:Y:S04]  /*aa10*/  LDL R156, [R1+0x13c] ;  /* 0x00013c00019c7983 */ /* 0x000f280000100800 */
[----:B------:R-:W4:Y:S04]  /*aa20*/  LDL R164, [R1+0x100] ;  /* 0x0001000001a47983 */ /* 0x000f280000100800 */
[----:B------:R-:W4:Y:S04]  /*aa30*/  LDL R163, [R1+0x11c] ;  /* 0x00011c0001a37983 */ /* 0x000f280000100800 */
[----:B------:R-:W4:Y:S01]  /*aa40*/  LDL R152, [R1+0x138] ;  /* 0x0001380001987983 */ /* 0x000f220000100800 */
[----:B------:R-:W-:-:S03]  /*aa50*/  FMUL R238, R87, UR7 ;  /* 0x0000000757ee7c20 */ /* 0x000fc60008400000 */
[----:B------:R-:W4:Y:S04]  /*aa60*/  LDL R159, [R1+0x118] ;  /* 0x00011800019f7983 */ /* 0x000f280000100800 */
[----:B------:R-:W4:Y:S01]  /*aa70*/  LDL R158, [R1+0x134] ;  /* 0x00013400019e7983 */ /* 0x000f220000100800 */
[----:B------:R-:W-:-:S03]  /*aa80*/  USHF.R.S32.HI UR6, URZ, 0x1f, UR4 ;  /* 0x0000001f3f067899 */ /* 0x000fc60008011404 */
[----:B------:R-:W4:Y:S01]  /*aa90*/  LDL R154, [R1+0x130] ;  /* 0x00013000019a7983 */ /* 0x000f220000100800 */
[----:B------:R-:W-:-:S03]  /*aaa0*/  FSEL R238, R238, -INF , P2 ;  /* 0xff800000eeee7808 */ /* 0x000fc60001000000 */
[----:B------:R-:W4:Y:S01]  /*aab0*/  LDL R153, [R1+0x14c] ;  /* 0x00014c0001997983 */ /* 0x000f220000100800 */
[----:B------:R-:W-:-:S03]  /*aac0*/  IADD3.X R23, R7, UR6, RZ, P1, !PT ;  /* 0x0000000607177c10 */ /* 0x000fc60008ffe4ff */
[----:B------:R-:W4:Y:S04]  /*aad0*/  LDL R155, [R1+0x144] ;  /* 0x00014400019b7983 */ /* 0x000f280000100800 */
[----:B------:R-:W4:Y:S04]  /*aae0*/  LDL R21, [R1+0x140] ;  /* 0x0001400001157983 */ /* 0x000f280000100800 */
[----:B------:R-:W4:Y:S01]  /*aaf0*/  LDL R9, [R1+0x15c] ;  /* 0x00015c0001097983 */ /* 0x000f220000100800 */
[----:B--2---:R-:W-:-:S03]  /*ab00*/  IADD3 R24, P3, R4, UR4, RZ ;  /* 0x0000000404187c10 */ /* 0x004fc6000ff7e0ff */
[----:B------:R-:W2:Y:S01]  /*ab10*/  LDL R4, [R1+0x154] ;  /* 0x0001540001047983 */ /* 0x000ea20000100800 */
[----:B---3--:R-:W-:-:S03]  /*ab20*/  IADD3 R26, P2, R3, UR4, RZ ;  /* 0x00000004031a7c10 */ /* 0x008fc6000ff5e0ff */
[----:B------:R-:W3:Y:S04]  /*ab30*/  LDL R3, [R1+0x148] ;  /* 0x0001480001037983 */ /* 0x000ee80000100800 */
[----:B------:R0:W-:Y:S01]  /*ab40*/  STL [R1+0x518], R7 ;  /* 0x0005180701007387 */ /* 0x0001e20000100800 */
[----:B----4-:R-:W-:-:S03]  /*ab50*/  IADD3 R28, P1, R2, UR4, RZ ;  /* 0x00000004021c7c10 */ /* 0x010fc6000ff3e0ff */
[----:B------:R-:W4:Y:S04]  /*ab60*/  LDL R8, [R1+0x164] ;  /* 0x0001640001087983 */ /* 0x000f280000100800 */
[----:B------:R-:W4:Y:S01]  /*ab70*/  LDL R2, [R1+0x150] ;  /* 0x0001500001027983 */ /* 0x000f220000100800 */
[----:B------:R-:W-:Y:S02]  /*ab80*/  IADD3.X R27, R165, UR6, RZ, P2, !PT ;  /* 0x00000006a51b7c10 */ /* 0x000fe400097fe4ff */
[----:B------:R-:W-:Y:S01]  /*ab90*/  IADD3 R32, P2, R0, UR4, RZ ;  /* 0x0000000400207c10 */ /* 0x000fe2000ff5e0ff */
[----:B0-----:R-:W4:Y:S04]  /*aba0*/  LDL R7, [R1+0x16c] ;  /* 0x00016c0001077983 */ /* 0x001f280000100800 */
[----:B------:R-:W4:Y:S04]  /*abb0*/  LDL R0, [R1+0x158] ;  /* 0x0001580001007983 */ /* 0x000f280000100800 */
[----:B------:R-:W4:Y:S01]  /*abc0*/  LDL R165, [R1+0x170] ;  /* 0x0001700001a57983 */ /* 0x000f220000100800 */
[----:B------:R-:W-:-:S03]  /*abd0*/  FMUL R71, R71, UR7 ;  /* 0x0000000747477c20 */ /* 0x000fc60008400000 */
[----:B------:R-:W4:Y:S04]  /*abe0*/  LDL R170, [R1+0x208] ;  /* 0x0002080001aa7983 */ /* 0x000f280000100800 */
[----:B------:R-:W4:Y:S04]  /*abf0*/  LDL R169, [R1+0x200] ;  /* 0x0002000001a97983 */ /* 0x000f280000100800 */
[----:B------:R-:W4:Y:S01]  /*ac00*/  LDL R168, [R1+0x21c] ;  /* 0x00021c0001a87983 */ /* 0x000f220000100800 */
[----:B------:R-:W-:-:S03]  /*ac10*/  IADD3.X R25, R167, UR6, RZ, P3, !PT ;  /* 0x00000006a7197c10 */ /* 0x000fc60009ffe4ff */
[----:B------:R-:W4:Y:S01]  /*ac20*/  LDL R175, [R1+0x218] ;  /* 0x0002180001af7983 */ /* 0x000f220000100800 */
[----:B------:R-:W-:-:S03]  /*ac30*/  IADD3 R30, P3, R166, UR4, RZ ;  /* 0x00000004a61e7c10 */ /* 0x000fc6000ff7e0ff */
[----:B------:R-:W4:Y:S04]  /*ac40*/  LDL R166, [R1+0x184] ;  /* 0x0001840001a67983 */ /* 0x000f280000100800 */
[----:B------:R-:W4:Y:S04]  /*ac50*/  LDL R174, [R1+0x234] ;  /* 0x0002340001ae7983 */ /* 0x000f280000100800 */
[----:B------:R-:W4:Y:S04]  /*ac60*/  LDL R176, [R1+0x23c] ;  /* 0x00023c0001b07983 */ /* 0x000f280000100800 */
[----:B------:R-:W4:Y:S04]  /*ac70*/  LDL R180, [R1+0x230] ;  /* 0x0002300001b47983 */ /* 0x000f280000100800 */
[----:B------:R-:W4:Y:S04]  /*ac80*/  LDL R173, [R1+0x210] ;  /* 0x0002100001ad7983 */ /* 0x000f280000100800 */
[----:B------:R-:W4:Y:S04]  /*ac90*/  LDL R172, [R1+0x22c] ;  /* 0x00022c0001ac7983 */ /* 0x000f280000100800 */
[----:B------:R-:W4:Y:S04]  /*aca0*/  LDL R179, [R1+0x228] ;  /* 0x0002280001b37983 */ /* 0x000f280000100800 */
[----:B------:R-:W4:Y:S01]  /*acb0*/  LDL R178, [R1+0x244] ;  /* 0x0002440001b27983 */ /* 0x000f220000100800 */
[----:B------:R-:W-:-:S03]  /*acc0*/  IADD3.X R33, R160, UR6, RZ, P2, !PT ;  /* 0x00000006a0217c10 */ /* 0x000fc600097fe4ff */
[----:B------:R-:W4:Y:S01]  /*acd0*/  LDL R160, [R1+0x1a4] ;  /* 0x0001a40001a07983 */ /* 0x000f220000100800 */
[----:B------:R-:W-:-:S03]  /*ace0*/  IADD3 R38, P2, R6, UR4, RZ ;  /* 0x0000000406267c10 */ /* 0x000fc6000ff5e0ff */
[----:B------:R-:W4:Y:S01]  /*acf0*/  LDL R6, [R1+0x174] ;  /* 0x0001740001067983 */ /* 0x000f220000100800 */
[----:B------:R-:W-:-:S03]  /*ad00*/  IADD3.X R31, R162, UR6, RZ, P3, !PT ;  /* 0x00000006a21f7c10 */ /* 0x000fc60009ffe4ff */
[----:B------:R-:W4:Y:S01]  /*ad10*/  LDL R162, [R1+0x19c] ;  /* 0x00019c0001a27983 */ /* 0x000f220000100800 */
[----:B------:R-:W-:-:S03]  /*ad20*/  IADD3 R36, P3, R161, UR4, RZ ;  /* 0x00000004a1247c10 */ /* 0x000fc6000ff7e0ff */
[----:B------:R-:W4:Y:S01]  /*ad30*/  LDL R161, [R1+0x188] ;  /* 0x0001880001a17983 */ /* 0x000f220000100800 */
[----:B------:R-:W-:-:S03]  /*ad40*/  IADD3.X R39, R5, UR6, RZ, P2, !PT ;  /* 0x0000000605277c10 */ /* 0x000fc600097fe4ff */
        /* <DEDUP_REMOVED lines=19> */
[----:B------:R-:W-:-:S03]  /*ae80*/  IADD3 R44, P2, R155, UR4, RZ ;  /* 0x000000049b2c7c10 */ /* 0x000fc6000ff5e0ff */
[----:B------:R-:W4:Y:S01]  /*ae90*/  LDL R155, [R1+0x1a8] ;  /* 0x0001a800019b7983 */ /* 0x000f220000100800 */
[----:B------:R-:W-:-:S03]  /*aea0*/  IADD3.X R45, R21, UR6, RZ, P2, !PT ;  /* 0x00000006152d7c10 */ /* 0x000fc600097fe4ff */
[----:B------:R-:W4:Y:S01]  /*aeb0*/  LDL R21, [R1+0x1d4] ;  /* 0x0001d40001157983 */ /* 0x000f220000100800 */
[----:B------:R-:W-:-:S03]  /*aec0*/  IADD3 R50, P2, R9, UR4, RZ ;  /* 0x0000000409327c10 */ /* 0x000fc6000ff5e0ff */
[----:B------:R-:W4:Y:S01]  /*aed0*/  LDL R9, [R1+0x1c0] ;  /* 0x0001c00001097983 */ /* 0x000f220000100800 */
[----:B------:R-:W-:-:S03]  /*aee0*/  FSEL R19, R71, -INF , P6 ;  /* 0xff80000047137808 */ /* 0x000fc60003000000 */
[----:B------:R-:W4:Y:S04]  /*aef0*/  LDL R167, [R1+0x1f8] ;  /* 0x0001f80001a77983 */ /* 0x000f280000100800 */
        /* <DEDUP_REMOVED lines=9> */
[----:B------:R-:W-:-:S02]  /*af90*/  SHF.R.U32.HI R187, RZ, 0x6, R223 ;  /* 0x00000006ffbb7819 */ /* 0x000fc400000116df */
[----:B------:R-:W-:Y:S01]  /*afa0*/  SHF.R.U32.HI R189, RZ, 0x3, R223 ;  /* 0x00000003ffbd7819 */ /* 0x000fe200000116df */
[----:B------:R-:W4:Y:S04]  /*afb0*/  LDL R209, [R1+0x2b0] ;  /* 0x0002b00001d17983 */ /* 0x000f280000100800 */
[----:B------:R-:W4:Y:S04]  /*afc0*/  LDL R208, [R1+0x2bc] ;  /* 0x0002bc0001d07983 */ /* 0x000f280000100800 */
[----:B------:R-:W4:Y:S01]  /*afd0*/  LDL R220, [R1+0x2e0] ;  /* 0x0002e00001dc7983 */ /* 0x000f220000100800 */
[----:B--2---:R-:W-:-:S03]  /*afe0*/  IADD3 R48, P3, R4, UR4, RZ ;  /* 0x0000000404307c10 */ /* 0x004fc6000ff7e0ff */
[----:B------:R-:W2:Y:S01]  /*aff0*/  LDL R4, [R1+0x17c] ;  /* 0x00017c0001047983 */ /* 0x000ea20000100800 */
[----:B---3--:R-:W-:-:S03]  /*b000*/  IADD3.X R47, R3, UR6, RZ, P1, !PT ;  /* 0x00000006032f7c10 */ /* 0x008fc60008ffe4ff */
[----:B------:R-:W3:Y:S01]  /*b010*/  LDL R3, [R1+0x168] ;  /* 0x0001680001037983 */ /* 0x000ee20000100800 */
[----:B----4-:R-:W-:-:S03]  /*b020*/  IADD3 R52, P1, R8, UR4, RZ ;  /* 0x0000000408347c10 */ /* 0x010fc6000ff3e0ff */
[----:B------:R-:W4:Y:S01]  /*b030*/  LDL R8, [R1+0x18c] ;  /* 0x00018c0001087983 */ /* 0x000f220000100800 */
[----:B------:R-:W-:-:S03]  /*b040*/  IADD3.X R49, R2, UR6, RZ, P3, !PT ;  /* 0x0000000602317c10 */ /* 0x000fc60009ffe4ff */
        /* <DEDUP_REMOVED lines=9> */
[----:B------:R-:W-:Y:S02]  /*b0e0*/  IADD3.X R57, R165, UR6, RZ, P2, !PT ;  /* 0x00000006a5397c10 */ /* 0x000fe400097fe4ff */
[----:B--2---:R-:W-:Y:S02]  /*b0f0*/  IADD3 R58, P1, R4, UR4, RZ ;  /* 0x00000004043a7c10 */ /* 0x004fe4000ff3e0ff */
[----:B------:R-:W2:Y:S01]  /*b100*/  LDL R4, [R1+0x1c8] ;  /* 0x0001c80001047983 */ /* 0x000ea20000100800 */
[----:B---3--:R-:W-:-:S03]  /*b110*/  IADD3.X R55, R3, UR6, RZ, P3, !PT ;  /* 0x0000000603377c10 */ /* 0x008fc60009ffe4ff */
[----:B------:R-:W3:Y:S01]  /*b120*/  LDL R3, [R1+0x1e4] ;  /* 0x0001e40001037983 */ /* 0x000ee20000100800 */
[----:B----4-:R-:W-:-:S03]  /*b130*/  IADD3 R62, P2, R8, UR4, RZ ;  /* 0x00000004083e7c10 */ /* 0x010fc6000ff5e0ff */
[----:B------:R-:W4:Y:S01]  /*b140*/  LDL R8, [R1+0x1d0] ;  /* 0x0001d00001087983 */ /* 0x000f220000100800 */
[----:B------:R-:W-:Y:S02]  /*b150*/  IADD3.X R59, R2, UR6, RZ, P1, !PT ;  /* 0x00000006023b7c10 */ /* 0x000fe40008ffe4ff */
[----:B------:R-:W-:Y:S01]  /*b160*/  IADD3 R64, P1, R164, UR4, RZ ;  /* 0x00000004a4407c10 */ /* 0x000fe2000ff3e0ff */
[----:B------:R-:W4:Y:S03]  /*b170*/  LDL R2, [R1+0x1ec] ;  /* 0x0001ec0001027983 */ /* 0x000f260000100800 */
[----:B------:R-:W-:Y:S02]  /*b180*/  IADD3.X R65, R0, UR6, RZ, P1, !PT ;  /* 0x0000000600417c10 */ /* 0x000fe40008ffe4ff */
[----:B------:R-:W4:Y:S01]  /*b190*/  LDL R0, [R1+0x1d8] ;  /* 0x0001d80001007983 */ /* 0x000f220000100800 */
[----:B------:R-:W-:-:S02]  /*b1a0*/  IADD3 R60, P3, R166, UR4, RZ ;  /* 0x00000004a63c7c10 */ /* 0x000fc4000ff7e0ff */
[----:B------:R-:W-:Y:S01]  /*b1b0*/  IADD3.X R63, R161, UR6, RZ, P2, !PT ;  /* 0x00000006a13f7c10 */ /* 0x000fe200097fe4ff */
[----:B------:R-:W4:Y:S01]  /*b1c0*/  LDL R166, [R1+0x214] ;  /* 0x0002140001a67983 */ /* 0x000f220000100800 */
[----:B------:R-:W-:Y:S02]  /*b1d0*/  IADD3.X R61, R163, UR6, RZ, P3, !PT ;  /* 0x00000006a33d7c10 */ /* 0x000fe40009ffe4ff */
[----:B------:R-:W-:Y:S01]  /*b1e0*/  IADD3 R66, P3, R162, UR4, RZ ;  /* 0x00000004a2427c10 */ /* 0x000fe2000ff7e0ff */
[----:B------:R-:W4:Y:S01]  /*b1f0*/  LDL R163, [R1+0x1e8] ;  /* 0x0001e80001a37983 */ /* 0x000f220000100800 */
[----:B------:R-:W-:Y:S02]  /*b200*/  IADD3 R68, P2, R160, UR4, RZ ;  /* 0x00000004a0447c10 */ /* 0x000fe4000ff5e0ff */
[----:B------:R-:W-:Y:S01]  /*b210*/  IADD3 R70, P1, R159, UR4, RZ ;  /* 0x000000049f467c10 */ /* 0x000fe2000ff3e0ff */
[----:B------:R-:W4:Y:S01]  /*b220*/  LDL R162, [R1+0x204] ;  /* 0x0002040001a27983 */ /* 0x000f220000100800 */
[----:B------:R-:W-:-:S02]  /*b230*/  IADD3.X R67, R158, UR6, RZ, P3, !PT ;  /* 0x000000069e437c10 */ /* 0x000fc40009ffe4ff */
[----:B------:R-:W-:Y:S02]  /*b240*/  IADD3 R72, P3, R157, UR4, RZ ;  /* 0x000000049d487c10 */ /* 0x000fe4000ff7e0ff */
[----:B------:R-:W-:Y:S02]  /*b250*/  IADD3.X R69, R156, UR6, RZ, P2, !PT ;  /* 0x000000069c457c10 */ /* 0x000fe400097fe4ff */
[----:B------:R-:W-:Y:S02]  /*b260*/  IADD3.X R71, R155, UR6, RZ, P1, !PT ;  /* 0x000000069b477c10 */ /* 0x000fe40008ffe4ff */
[----:B------:R-:W-:Y:S02]  /*b270*/  IADD3 R74, P2, R7, UR4, RZ ;  /* 0x00000004074a7c10 */ /* 0x000fe4000ff5e0ff */
[----:B------:R-:W-:Y:S01]  /*b280*/  IADD3 R78, P1, R154, UR4, RZ ;  /* 0x000000049a4e7c10 */ /* 0x000fe2000ff3e0ff */
[----:B------:R-:W4:Y:S01]  /*b290*/  LDL R7, [R1+0x1f4] ;  /* 0x0001f40001077983 */ /* 0x000f220000100800 */
[----:B------:R-:W-:-:S02]  /*b2a0*/  IADD3.X R73, R153, UR6, RZ, P3, !PT ;  /* 0x0000000699497c10 */ /* 0x000fc40009ffe4ff */
[----:B------:R-:W-:Y:S02]  /*b2b0*/  IADD3 R82, P3, R152, UR4, RZ ;  /* 0x0000000498527c10 */ /* 0x000fe4000ff7e0ff */
[----:B------:R-:W-:Y:S02]  /*b2c0*/  IADD3.X R79, R9, UR6, RZ, P1, !PT ;  /* 0x00000006094f7c10 */ /* 0x000fe40008ffe4ff */
[----:B------:R-:W4:Y:S01]  /*b2d0*/  LDL R9, [R1+0x238] ;  /* 0x0002380001097983 */ /* 0x000f220000100800 */
[----:B------:R-:W-:-:S03]  /*b2e0*/  IADD3.X R75, R6, UR6, RZ, P2, !PT ;  /* 0x00000006064b7c10 */ /* 0x000fc600097fe4ff */
[----:B------:R-:W4:Y:S01]  /*b2f0*/  LDL R6, [R1+0x1e0] ;  /* 0x0001e00001067983 */ /* 0x000f220000100800 */
[----:B------:R-:W-:-:S03]  /*b300*/  IADD3 R152, P1, R5, UR4, RZ ;  /* 0x0000000405987c10 */ /* 0x000fc6000ff3e0ff */
[----:B------:R-:W4:Y:S01]  /*b310*/  LDL R5, [R1+0x1fc] ;  /* 0x0001fc0001057983 */ /* 0x000f220000100800 */
[----:B------:R-:W-:-:S03]  /*b320*/  IADD3 R86, P2, R21, UR4, RZ ;  /* 0x0000000415567c10 */ /* 0x000fc6000ff5e0ff */
[----:B------:R-:W4:Y:S01]  /*b330*/  LDL R21, [R1+0x24c] ;  /* 0x00024c0001157983 */ /* 0x000f220000100800 */
[----:B--2---:R-:W-:-:S03]  /*b340*/  IADD3.X R83, R4, UR6, RZ, P3, !PT ;  /* 0x0000000604537c10 */ /* 0x004fc60009ffe4ff */
[----:B------:R-:W2:Y:S01]  /*b350*/  LDL R4, [R1+0x1f0] ;  /* 0x0001f00001047983 */ /* 0x000ea20000100800 */
[----:B---3--:R-:W-:-:S03]  /*b360*/  IADD3 R154, P3, R3, UR4, RZ ;  /* 0x00000004039a7c10 */ /* 0x008fc6000ff7e0ff */
[----:B------:R-:W3:Y:S01]  /*b370*/  LDL R3, [R1+0x20c] ;  /* 0x00020c0001037983 */ /* 0x000ee20000100800 */
[----:B----4-:R-:W-:-:S03]  /*b380*/  IADD3.X R87, R8, UR6, RZ, P2, !PT ;  /* 0x0000000608577c10 */ /* 0x010fc600097fe4ff */
        /* <DEDUP_REMOVED lines=11> */
[----:B--2---:R-:W-:-:S03]  /*b440*/  IADD3.X R159, R4, UR6, RZ, P1, !PT ;  /* 0x00000006049f7c10 */ /* 0x004fc60008ffe4ff */
[----:B------:R-:W2:Y:S01]  /*b450*/  LDL R4, [R1+0x264] ;  /* 0x0002640001047983 */ /* 0x000ea20000100800 */
[----:B---3--:R-:W-:-:S03]  /*b460*/  IADD3 R164, P1, R3, UR4, RZ ;  /* 0x0000000403a47c10 */ /* 0x008fc6000ff3e0ff */
[----:B------:R-:W3:Y:S01]  /*b470*/  LDL R3, [R1+0x250] ;  /* 0x0002500001037983 */ /* 0x000ee20000100800 */
[----:B------:R-:W-:Y:S02]  /*b480*/  IADD3.X R165, R170, UR6, RZ, P1, !PT ;  /* 0x00000006aaa57c10 */ /* 0x000fe40008ffe4ff */
[----:B----4-:R-:W-:Y:S02]  /*b490*/  IADD3 R170, P1, R2, UR4, RZ ;  /* 0x0000000402aa7c10 */ /* 0x010fe4000ff3e0ff */
[----:B------:R-:W-:Y:S01]  /*b4a0*/  IADD3.X R157, R163, UR6, RZ, P2, !PT ;  /* 0x00000006a39d7c10 */ /* 0x000fe200097fe4ff */
[----:B------:R-:W4:Y:S01]  /*b4b0*/  LDL R2, [R1+0x26c] ;  /* 0x00026c0001027983 */ /* 0x000f220000100800 */
[----:B------:R-:W-:-:S03]  /*b4c0*/  IADD3.X R171, R0, UR6, RZ, P1, !PT ;  /* 0x0000000600ab7c10 */ /* 0x000fc60008ffe4ff */
[----:B------:R-:W4:Y:S01]  /*b4d0*/  LDL R0, [R1+0x258] ;  /* 0x0002580001007983 */ /* 0x000f220000100800 */
[----:B------:R-:W-:-:S04]  /*b4e0*/  IADD3 R162, P2, R162, UR4, RZ ;  /* 0x00000004a2a27c10 */ /* 0x000fc8000ff5e0ff */
[----:B------:R-:W-:Y:S02]  /*b4f0*/  IADD3.X R163, R169, UR6, RZ, P2, !PT ;  /* 0x00000006a9a37c10 */ /* 0x000fe400097fe4ff */
[----:B------:R-:W-:-:S04]  /*b500*/  IADD3 R168, P2, R168, UR4, RZ ;  /* 0x00000004a8a87c10 */ /* 0x000fc8000ff5e0ff */
[----:B------:R-:W-:Y:S02]  /*b510*/  IADD3.X R169, R175, UR6, RZ, P2, !PT ;  /* 0x00000006afa97c10 */ /* 0x000fe400097fe4ff */
[----:B------:R-:W-:Y:S02]  /*b520*/  IADD3 R174, P2, R174, UR4, RZ ;  /* 0x00000004aeae7c10 */ /* 0x000fe4000ff5e0ff */
[----:B------:R-:W-:Y:S02]  /*b530*/  IADD3 R176, P1, R176, UR4, RZ ;  /* 0x00000004b0b07c10 */ /* 0x000fe4000ff3e0ff */
[----:B------:R-:W-:Y:S02]  /*b540*/  IADD3.X R175, R180, UR6, RZ, P2, !PT ;  /* 0x00000006b4af7c10 */ /* 0x000fe400097fe4ff */
[----:B------:R-:W-:Y:S02]  /*b550*/  IADD3 R180, P2, R21, UR4, RZ ;  /* 0x0000000415b47c10 */ /* 0x000fe4000ff5e0ff */
[----:B------:R-:W4:Y:S01]  /*b560*/  LDL R21, [R1+0x260] ;  /* 0x0002600001157983 */ /* 0x000f220000100800 */
[----:B------:R-:W-:-:S03]  /*b570*/  IADD3.X R177, R9, UR6, RZ, P1, !PT ;  /* 0x0000000609b17c10 */ /* 0x000fc60008ffe4ff */
[----:B------:R-:W4:Y:S01]  /*b580*/  LDL R9, [R1+0x268] ;  /* 0x0002680001097983 */ /* 0x000f220000100800 */
[----:B------:R-:W-:Y:S02]  /*b590*/  IADD3.X R161, R167, UR6, RZ, P3, !PT ;  /* 0x00000006a7a17c10 */ /* 0x000fe40009ffe4ff */
[----:B------:R-:W-:Y:S01]  /*b5a0*/  IADD3 R182, P1, R8, UR4, RZ ;  /* 0x0000000408b67c10 */ /* 0x000fe2000ff3e0ff */
[----:B------:R-:W4:Y:S01]  /*b5b0*/  LDG.E.U8 R176, desc[UR20][R176.64] ;  /* 0x00000014b0b07981 */ /* 0x000f22000c1e1100 */
[----:B------:R-:W-:-:S03]  /*b5c0*/  IADD3 R166, P3, R166, UR4, RZ ;  /* 0x00000004a6a67c10 */ /* 0x000fc6000ff7e0ff */
[----:B------:R-:W4:Y:S01]  /*b5d0*/  LDL R8, [R1+0x27c] ;  /* 0x00027c0001087983 */ /* 0x000f220000100800 */
[----:B------:R-:W-:Y:S02]  /*b5e0*/  IADD3.X R167, R173, UR6, RZ, P3, !PT ;  /* 0x00000006ada77c10 */ /* 0x000fe40009ffe4ff */
[----:B------:R-:W-:Y:S01]  /*b5f0*/  IADD3 R172, P3, R172, UR4, RZ ;  /* 0x00000004acac7c10 */ /* 0x000fe2000ff7e0ff */
[----:B------:R-:W4:Y:S03]  /*b600*/  LDG.E.U8 R174, desc[UR20][R174.64] ;  /* 0x00000014aeae7981 */ /* 0x000f26000c1e1100 */
[----:B------:R-:W-:Y:S02]  /*b610*/  IADD3.X R173, R179, UR6, RZ, P3, !PT ;  /* 0x00000006b3ad7c10 */ /* 0x000fe40009ffe4ff */
[----:B------:R-:W-:Y:S02]  /*b620*/  IADD3 R178, P3, R178, UR4, RZ ;  /* 0x00000004b2b27c10 */ /* 0x000fe4000ff7e0ff */
[----:B------:R-:W-:Y:S01]  /*b630*/  SHF.R.U32.HI R226, RZ, 0x2, R223 ;  /* 0x00000002ffe27819 */ /* 0x000fe200000116df */
[----:B------:R-:W4:Y:S01]  /*b640*/  LDG.E.U8 R172, desc[UR20][R172.64] ;  /* 0x00000014acac7981 */ /* 0x000f22000c1e1100 */
[----:B------:R-:W-:-:S03]  /*b650*/  IADD3.X R179, R7, UR6, RZ, P3, !PT ;  /* 0x0000000607b37c10 */ /* 0x000fc60009ffe4ff */
[----:B------:R-:W4:Y:S04]  /*b660*/  LDL R7, [R1+0x294] ;  /* 0x0002940001077983 */ /* 0x000f280000100800 */
[----:B------:R-:W4:Y:S01]  /*b670*/  LDG.E.U8 R178, desc[UR20][R178.64] ;  /* 0x00000014b2b27981 */ /* 0x000f22000c1e1100 */
[----:B------:R-:W-:-:S03]  /*b680*/  IADD3.X R181, R5, UR6, RZ, P2, !PT ;  /* 0x0000000605b57c10 */ /* 0x000fc600097fe4ff */
[----:B------:R-:W4:Y:S01]  /*b690*/  LDL R5, [R1+0x278] ;  /* 0x0002780001057983 */ /* 0x000f220000100800 */
[----:B------:R-:W-:-:S03]  /*b6a0*/  IADD3 R184, P3, R6, UR4, RZ ;  /* 0x0000000406b87c10 */ /* 0x000fc6000ff7e0ff */
[----:B------:R-:W4:Y:S04]  /*b6b0*/  LDL R6, [R1+0x29c] ;  /* 0x00029c0001067983 */ /* 0x000f280000100800 */
[----:B------:R-:W4:Y:S01]  /*b6c0*/  LDG.E.U8 R180, desc[UR20][R180.64] ;  /* 0x00000014b4b47981 */ /* 0x000f22000c1e1100 */
[----:B--2---:R-:W-:-:S03]  /*b6d0*/  IADD3 R186, P2, R4, UR4, RZ ;  /* 0x0000000404ba7c10 */ /* 0x004fc6000ff5e0ff */
[----:B------:R-:W2:Y:S01]  /*b6e0*/  LDL R4, [R1+0x288] ;  /* 0x0002880001047983 */ /* 0x000ea20000100800 */
[----:B---3--:R-:W-:-:S03]  /*b6f0*/  IADD3.X R183, R3, UR6, RZ, P1, !PT ;  /* 0x0000000603b77c10 */ /* 0x008fc60008ffe4ff */
[----:B------:R-:W3:Y:S04]  /*b700*/  LDL R3, [R1+0x2a4] ;  /* 0x0002a40001037983 */ /* 0x000ee80000100800 */
[----:B------:R-:W3:Y:S01]  /*b710*/  LDG.E.U8 R182, desc[UR20][R182.64] ;  /* 0x00000014b6b67981 */ /* 0x000ee2000c1e1100 */
[----:B----4-:R-:W-:-:S03]  /*b720*/  IADD3.X R185, R0, UR6, RZ, P3, !PT ;  /* 0x0000000600b97c10 */ /* 0x010fc60009ffe4ff */
[----:B------:R-:W4:Y:S01]  /*b730*/  LDL R0, [R1+0x2a8] ;  /* 0x0002a80001007983 */ /* 0x000f220000100800 */
[----:B------:R-:W-:Y:S02]  /*b740*/  IADD3 R188, P1, R2, UR4, RZ ;  /* 0x0000000402bc7c10 */ /* 0x000fe4000ff3e0ff */
[----:B------:R-:W-:Y:S01]  /*b750*/  LOP3.LUT P3, RZ, R187, 0x1, RZ, 0xc0, !PT ;  /* 0x00000001bbff7812 */ /* 0x000fe2000786c0ff */
[----:B------:R-:W4:Y:S04]  /*b760*/  LDL R2, [R1+0x2b4] ;  /* 0x0002b40001027983 */ /* 0x000f280000100800 */
[----:B------:R-:W4:Y:S01]  /*b770*/  LDG.E.U8 R184, desc[UR20][R184.64] ;  /* 0x00000014b8b87981 */ /* 0x000f22000c1e1100 */
[----:B------:R-:W-:Y:S02]  /*b780*/  IADD3.X R187, R21, UR6, RZ, P2, !PT ;  /* 0x0000000615bb7c10 */ /* 0x000fe400097fe4ff */
[----:B------:R-:W-:Y:S01]  /*b790*/  LOP3.LUT P2, RZ, R189, 0x1, RZ, 0xc0, !PT ;  /* 0x00000001bdff7812 */ /* 0x000fe2000784c0ff */
[----:B------:R-:W4:Y:S01]  /*b7a0*/  LDL R21, [R1+0x2b8] ;  /* 0x0002b80001157983 */ /* 0x000f220000100800 */
[----:B------:R-:W-:-:S02]  /*b7b0*/  IADD3.X R189, R9, UR6, RZ, P1, !PT ;  /* 0x0000000609bd7c10 */ /* 0x000fc40008ffe4ff */
[----:B------:R-:W-:Y:S01]  /*b7c0*/  IADD3 R190, P1, R190, UR4, RZ ;  /* 0x00000004bebe7c10 */ /* 0x000fe2000ff3e0ff */
[----:B------:R-:W4:Y:S03]  /*b7d0*/  LDL R9, [R1+0x2c4] ;  /* 0x0002c40001097983 */ /* 0x000f260000100800 */
[----:B------:R-:W-:Y:S01]  /*b7e0*/  IADD3.X R191, R192, UR6, RZ, P1, !PT ;  /* 0x00000006c0bf7c10 */ /* 0x000fe20008ffe4ff */
[----:B------:R-:W4:Y:S01]  /*b7f0*/  LDG.E.U8 R188, desc[UR20][R188.64] ;  /* 0x00000014bcbc7981 */ /* 0x000f22000c1e1100 */
[----:B------:R-:W-:-:S03]  /*b800*/  IADD3 R192, P1, R8, UR4, RZ ;  /* 0x0000000408c07c10 */ /* 0x000fc6000ff3e0ff */
[----:B------:R-:W4:Y:S04]  /*b810*/  LDL R8, [R1+0x2c0] ;  /* 0x0002c00001087983 */ /* 0x000f280000100800 */
[----:B------:R-:W4:Y:S04]  /*b820*/  LDG.E.U8 R186, desc[UR20][R186.64] ;  /* 0x00000014baba7981 */ /* 0x000f28000c1e1100 */
[----:B------:R-:W4:Y:S01]  /*b830*/  LDG.E.U8 R190, desc[UR20][R190.64] ;  /* 0x00000014bebe7981 */ /* 0x000f22000c1e1100 */
[----:B------:R-:W-:Y:S02]  /*b840*/  IADD3.X R193, R5, UR6, RZ, P1, !PT ;  /* 0x0000000605c17c10 */ /* 0x000fe40008ffe4ff */
[----:B------:R-:W-:Y:S01]  /*b850*/  IADD3 R194, P1, R194, UR4, RZ ;  /* 0x00000004c2c27c10 */ /* 0x000fe2000ff3e0ff */
[----:B------:R-:W4:Y:S03]  /*b860*/  LDL R5, [R1+0x2cc] ;  /* 0x0002cc0001057983 */ /* 0x000f260000100800 */
[----:B------:R-:W-:Y:S01]  /*b870*/  IADD3.X R195, R197, UR6, RZ, P1, !PT ;  /* 0x00000006c5c37c10 */ /* 0x000fe20008ffe4ff */
[----:B------:R-:W4:Y:S01]  /*b880*/  LDG.E.U8 R192, desc[UR20][R192.64] ;  /* 0x00000014c0c07981 */ /* 0x000f22000c1e1100 */
[----:B------:R-:W-:-:S03]  /*b890*/  IADD3 R196, P1, R196, UR4, RZ ;  /* 0x00000004c4c47c10 */ /* 0x000fc6000ff3e0ff */
[----:B------:R-:W4:Y:S01]  /*b8a0*/  LDG.E.U8 R194, desc[UR20][R194.64] ;  /* 0x00000014c2c27981 */ /* 0x000f22000c1e1100 */
[----:B--2---:R-:W-:Y:S02]  /*b8b0*/  IADD3.X R197, R4, UR6, RZ, P1, !PT ;  /* 0x0000000604c57c10 */ /* 0x004fe40008ffe4ff */
[----:B------:R-:W-:Y:S01]  /*b8c0*/  IADD3 R198, P1, R7, UR4, RZ ;  /* 0x0000000407c67c10 */ /* 0x000fe2000ff3e0ff */
[----:B------:R-:W2:Y:S03]  /*b8d0*/  LDL R4, [R1+0x2c8] ;  /* 0x0002c80001047983 */ /* 0x000ea60000100800 */
[----:B------:R-:W-:Y:S01]  /*b8e0*/  IADD3.X R199, R200, UR6, RZ, P1, !PT ;  /* 0x00000006c8c77c10 */ /* 0x000fe20008ffe4ff */
[----:B------:R-:W2:Y:S01]  /*b8f0*/  LDL R7, [R1+0x2d4] ;  /* 0x0002d40001077983 */ /* 0x000ea20000100800 */
[----:B------:R-:W-:-:S03]  /*b900*/  IADD3 R200, P1, R6, UR4, RZ ;  /* 0x0000000406c87c10 */ /* 0x000fc6000ff3e0ff */
[----:B------:R-:W2:Y:S01]  /*b910*/  LDL R6, [R1+0x2d0] ;  /* 0x0002d00001067983 */ /* 0x000ea20000100800 */
[----:B------:R-:W-:-:S03]  /*b920*/  IADD3.X R201, R202, UR6, RZ, P1, !PT ;  /* 0x00000006cac97c10 */ /* 0x000fc60008ffe4ff */
[----:B------:R-:W2:Y:S04]  /*b930*/  LDG.E.U8 R196, desc[UR20][R196.64] ;  /* 0x00000014c4c47981 */ /* 0x000ea8000c1e1100 */
[----:B------:R-:W2:Y:S04]  /*b940*/  LDG.E.U8 R200, desc[UR20][R200.64] ;  /* 0x00000014c8c87981 */ /* 0x000ea8000c1e1100 */
[----:B------:R-:W2:Y:S01]  /*b950*/  LDG.E.U8 R198, desc[UR20][R198.64] ;  /* 0x00000014c6c67981 */ /* 0x000ea2000c1e1100 */
[----:B---3--:R-:W-:-:S03]  /*b960*/  IADD3 R202, P1, R3, UR4, RZ ;  /* 0x0000000403ca7c10 */ /* 0x008fc6000ff3e0ff */
[----:B------:R-:W3:Y:S01]  /*b970*/  LDL R3, [R1+0x2dc] ;  /* 0x0002dc0001037983 */ /* 0x000ee20000100800 */
[----:B------:R-:W-:Y:S02]  /*b980*/  IADD3.X R203, R205, UR6, RZ, P1, !PT ;  /* 0x00000006cdcb7c10 */ /* 0x000fe40008ffe4ff */
[----:B------:R-:W-:-:S03]  /*b990*/  IADD3 R204, P1, R204, UR4, RZ ;  /* 0x00000004cccc7c10 */ /* 0x000fc6000ff3e0ff */
[----:B------:R-:W3:Y:S01]  /*b9a0*/  LDG.E.U8 R202, desc[UR20][R202.64] ;  /* 0x00000014caca7981 */ /* 0x000ee2000c1e1100 */
[----:B----4-:R-:W-:-:S03]  /*b9b0*/  IADD3.X R205, R0, UR6, RZ, P1, !PT ;  /* 0x0000000600cd7c10 */ /* 0x010fc60008ffe4ff */
[----:B------:R-:W4:Y:S01]  /*b9c0*/  LDL R0, [R1+0x2d8] ;  /* 0x0002d80001007983 */ /* 0x000f220000100800 */
[----:B------:R-:W-:-:S03]  /*b9d0*/  IADD3 R206, P1, R2, UR4, RZ ;  /* 0x0000000402ce7c10 */ /* 0x000fc6000ff3e0ff */
[----:B------:R-:W4:Y:S01]  /*b9e0*/  LDL R2, [R1+0x2e4] ;  /* 0x0002e40001027983 */ /* 0x000f220000100800 */
[----:B------:R-:W-:Y:S02]  /*b9f0*/  IADD3.X R207, R209, UR6, RZ, P1, !PT ;  /* 0x00000006d1cf7c10 */ /* 0x000fe40008ffe4ff */
[----:B------:R-:W-:Y:S01]  /*ba00*/  IADD3 R208, P1, R208, UR4, RZ ;  /* 0x00000004d0d07c10 */ /* 0x000fe2000ff3e0ff */
[----:B------:R-:W4:Y:S04]  /*ba10*/  LDG.E.U8 R204, desc[UR20][R204.64] ;  /* 0x00000014cccc7981 */ /* 0x000f28000c1e1100 */
[----:B------:R-:W4:Y:S01]  /*ba20*/  LDG.E.U8 R206, desc[UR20][R206.64] ;  /* 0x00000014cece7981 */ /* 0x000f22000c1e1100 */
[----:B------:R-:W-:-:S03]  /*ba30*/  IADD3.X R209, R21, UR6, RZ, P1, !PT ;  /* 0x0000000615d17c10 */ /* 0x000fc60008ffe4ff */
[----:B------:R-:W4:Y:S01]  /*ba40*/  LDL R21, [R1+0x2ec] ;  /* 0x0002ec0001157983 */ /* 0x000f220000100800 */
[----:B------:R-:W-:-:S03]  /*ba50*/  IADD3 R210, P1, R9, UR4, RZ ;  /* 0x0000000409d27c10 */ /* 0x000fc6000ff3e0ff */
[----:B------:R-:W4:Y:S04]  /*ba60*/  LDL R9, [R1+0x2e8] ;  /* 0x0002e80001097983 */ /* 0x000f280000100800 */
[----:B------:R-:W4:Y:S01]  /*ba70*/  LDG.E.U8 R208, desc[UR20][R208.64] ;  /* 0x00000014d0d07981 */ /* 0x000f22000c1e1100 */
[----:B------:R-:W-:-:S03]  /*ba80*/  IADD3.X R211, R8, UR6, RZ, P1, !PT ;  /* 0x0000000608d37c10 */ /* 0x000fc60008ffe4ff */
[----:B------:R-:W4:Y:S04]  /*ba90*/  LDL R8, [R1+0x2fc] ;  /* 0x0002fc0001087983 */ /* 0x000f280000100800 */
[----:B------:R-:W4:Y:S01]  /*baa0*/  LDG.E.U8 R210, desc[UR20][R210.64] ;  /* 0x00000014d2d27981 */ /* 0x000f22000c1e1100 */
[----:B------:R-:W-:-:S03]  /*bab0*/  IADD3 R212, P1, R5, UR4, RZ ;  /* 0x0000000405d47c10 */ /* 0x000fc6000ff3e0ff */
[----:B------:R-:W4:Y:S01]  /*bac0*/  LDL R5, [R1+0x2f4] ;  /* 0x0002f40001057983 */ /* 0x000f220000100800 */
[----:B--2---:R-:W-:-:S03]  /*bad0*/  IADD3.X R213, R4, UR6, RZ, P1, !PT ;  /* 0x0000000604d57c10 */ /* 0x004fc60008ffe4ff */
[----:B------:R-:W2:Y:S01]  /*bae0*/  LDL R4, [R1+0x2f0] ;  /* 0x0002f00001047983 */ /* 0x000ea20000100800 */
[----:B------:R-:W-:-:S03]  /*baf0*/  IADD3 R214, P1, R7, UR4, RZ ;  /* 0x0000000407d67c10 */ /* 0x000fc6000ff3e0ff */
[----:B------:R-:W2:Y:S01]  /*bb00*/  LDL R7, [R1+0x2f8] ;  /* 0x0002f80001077983 */ /* 0x000ea20000100800 */
[----:B------:R-:W-:-:S03]  /*bb10*/  IADD3.X R215, R6, UR6, RZ, P1, !PT ;  /* 0x0000000606d77c10 */ /* 0x000fc60008ffe4ff */
[----:B------:R-:W2:Y:S04]  /*bb20*/  LDL R6, [R1+0x30c] ;  /* 0x00030c0001067983 */ /* 0x000ea80000100800 */
[----:B------:R-:W2:Y:S04]  /*bb30*/  LDG.E.U8 R214, desc[UR20][R214.64] ;  /* 0x00000014d6d67981 */ /* 0x000ea8000c1e1100 */
[----:B------:R-:W2:Y:S01]  /*bb40*/  LDG.E.U8 R212, desc[UR20][R212.64] ;  /* 0x00000014d4d47981 */ /* 0x000ea2000c1e1100 */
[----:B---3--:R-:W-:-:S03]  /*bb50*/  IADD3 R216, P1, R3, UR4, RZ ;  /* 0x0000000403d87c10 */ /* 0x008fc6000ff3e0ff */
[----:B------:R-:W3:Y:S01]  /*bb60*/  LDL R3, [R1+0x304] ;  /* 0x0003040001037983 */ /* 0x000ee20000100800 */
[----:B----4-:R-:W-:-:S03]  /*bb70*/  IADD3.X R217, R0, UR6, RZ, P1, !PT ;  /* 0x0000000600d97c10 */ /* 0x010fc60008ffe4ff */
[----:B------:R-:W4:Y:S01]  /*bb80*/  LDL R0, [R1+0x300] ;  /* 0x0003000001007983 */ /* 0x000f220000100800 */
[----:B------:R-:W-:-:S03]  /*bb90*/  IADD3 R218, P1, R2, UR4, RZ ;  /* 0x0000000402da7c10 */ /* 0x000fc6000ff3e0ff */
[----:B------:R-:W4:Y:S01]  /*bba0*/  LDL R2, [R1+0x308] ;  /* 0x0003080001027983 */ /* 0x000f220000100800 */
[----:B------:R-:W-:-:S03]  /*bbb0*/  IADD3.X R219, R220, UR6, RZ, P1, !PT ;  /* 0x00000006dcdb7c10 */ /* 0x000fc60008ffe4ff */
[----:B------:R-:W4:Y:S04]  /*bbc0*/  LDG.E.U8 R216, desc[UR20][R216.64] ;  /* 0x00000014d8d87981 */ /* 0x000f28000c1e1100 */
[----:B------:R-:W4:Y:S01]  /*bbd0*/  LDG.E.U8 R218, desc[UR20][R218.64] ;  /* 0x00000014dada7981 */ /* 0x000f22000c1e1100 */
[----:B------:R-:W-:-:S03]  /*bbe0*/  IADD3 R220, P1, R21, UR4, RZ ;  /* 0x0000000415dc7c10 */ /* 0x000fc6000ff3e0ff */
[----:B------:R-:W4:Y:S01]  /*bbf0*/  LDG.E.U8 R21, desc[UR20][R26.64] ;  /* 0x000000141a157981 */ /* 0x000f22000c1e1100 */
[----:B------:R-:W-:-:S03]  /*bc00*/  IADD3.X R221, R9, UR6, RZ, P1, !PT ;  /* 0x0000000609dd7c10 */ /* 0x000fc60008ffe4ff */
[----:B------:R-:W4:Y:S04]  /*bc10*/  LDG.E.U8 R9, desc[UR20][R24.64] ;  /* 0x0000001418097981 */ /* 0x000f28000c1e1100 */
[----:B------:R-:W4:Y:S01]  /*bc20*/  LDG.E.U8 R220, desc[UR20][R220.64] ;  /* 0x00000014dcdc7981 */ /* 0x000f22000c1e1100 */
[----:B------:R-:W-:-:S03]  /*bc30*/  IADD3 R222, P1, R5, UR4, RZ ;  /* 0x0000000405de7c10 */ /* 0x000fc6000ff3e0ff */
[----:B------:R-:W4:Y:S01]  /*bc40*/  LDL R5, [R1+0x314] ;  /* 0x0003140001057983 */ /* 0x000f220000100800 */
[----:B--2---:R-:W-:Y:S02]  /*bc50*/  IADD3.X R223, R4, UR6, RZ, P1, !PT ;  /* 0x0000000604df7c10 */ /* 0x004fe40008ffe4ff */
[----:B------:R-:W-:Y:S01]  /*bc60*/  IADD3 R224, P1, R8, UR4, RZ ;  /* 0x0000000408e07c10 */ /* 0x000fe2000ff3e0ff */
[----:B------:R-:W2:Y:S03]  /*bc70*/  LDL R4, [R1+0x310] ;  /* 0x0003100001047983 */ /* 0x000ea60000100800 */
[----:B------:R-:W-:Y:S01]  /*bc80*/  IADD3.X R225, R7, UR6, RZ, P1, !PT ;  /* 0x0000000607e17c10 */ /* 0x000fe20008ffe4ff */
[----:B------:R-:W2:Y:S01]  /*bc90*/  LDG.E.U8 R8, desc[UR20][R28.64] ;  /* 0x000000141c087981 */ /* 0x000ea2000c1e1100 */
[----:B------:R-:W-:-:S03]  /*bca0*/  LOP3.LUT P1, RZ, R226, 0x1, RZ, 0xc0, !PT ;  /* 0x00000001e2ff7812 */ /* 0x000fc6000782c0ff */
        /* <DEDUP_REMOVED lines=8> */
[----:B------:R0:W4:Y:S01]  /*bd30*/  LDG.E.U8 R6, desc[UR20][R22.64] ;  /* 0x0000001416067981 */ /* 0x000122000c1e1100 */
[----:B------:R-:W-:-:S03]  /*bd40*/  IADD3.X R229, R2, UR6, RZ, P6, !PT ;  /* 0x0000000602e57c10 */ /* 0x000fc6000b7fe4ff */
[----:B------:R-:W4:Y:S04]  /*bd50*/  LDL R2, [R1+0x324] ;  /* 0x0003240001027983 */ /* 0x000f280000100800 */
[----:B------:R-:W4:Y:S04]  /*bd60*/  LDG.E.U8 R226, desc[UR20][R226.64] ;  /* 0x00000014e2e27981 */ /* 0x000f28000c1e1100 */
[----:B------:R-:W4:Y:S01]  /*bd70*/  LDG.E.U8 R228, desc[UR20][R228.64] ;  /* 0x00000014e4e47981 */ /* 0x000f22000c1e1100 */
[----:B0-----:R-:W-:-:S04]  /*bd80*/  IADD3 R22, P6, R5, UR4, RZ ;  /* 0x0000000405167c10 */ /* 0x001fc8000ffde0ff */
[----:B--2---:R-:W-:Y:S02]  /*bd90*/  IADD3.X R23, R4, UR6, RZ, P6, !PT ;  /* 0x0000000604177c10 */ /* 0x004fe4000b7fe4ff */
[----:B---3--:R-:W-:-:S04]  /*bda0*/  IADD3 R24, P6, R3, UR4, RZ ;  /* 0x0000000403187c10 */ /* 0x008fc8000ffde0ff */
[----:B----4-:R-:W-:Y:S02]  /*bdb0*/  IADD3.X R25, R0, UR6, RZ, P6, !PT ;  /* 0x0000000600197c10 */ /* 0x010fe4000b7fe4ff */
[----:B------:R-:W2:Y:S04]  /*bdc0*/  LDG.E.U8 R0, desc[UR20][R36.64] ;  /* 0x0000001424007981 */ /* 0x000ea8000c1e1100 */
[----:B------:R0:W-:Y:S04]  /*bdd0*/  STL [R1+0x70], R6 ;  /* 0x0000700601007387 */ /* 0x0001e80000100800 */
[----:B------:R-:W3:Y:S04]  /*bde0*/  LDL R5, [R1+0x328] ;  /* 0x0003280001057983 */ /* 0x000ee80000100800 */
[----:B0-----:R-:W4:Y:S04]  /*bdf0*/  LDL R6, [R1+0x32c] ;  /* 0x00032c0001067983 */ /* 0x001f280000100800 */
[----:B------:R0:W-:Y:S04]  /*be00*/  STL [R1+0xc4], R9 ;  /* 0x0000c40901007387 */ /* 0x0001e80000100800 */
[----:B0-----:R-:W3:Y:S04]  /*be10*/  LDG.E.U8 R9, desc[UR20][R30.64] ;  /* 0x000000141e097981 */ /* 0x001ee8000c1e1100 */
[----:B------:R0:W-:Y:S04]  /*be20*/  STL [R1+0xc0], R21 ;  /* 0x0000c01501007387 */ /* 0x0001e80000100800 */
[----:B------:R-:W4:Y:S01]  /*be30*/  LDL R4, [R1+0x334] ;  /* 0x0003340001047983 */ /* 0x000f220000100800 */
[----:B------:R-:W-:-:S03]  /*be40*/  IADD3 R26, P6, R2, UR4, RZ ;  /* 0x00000004021a7c10 */ /* 0x000fc6000ffde0ff */
[----:B------:R-:W4:Y:S04]  /*be50*/  LDL R3, [R1+0x330] ;  /* 0x0003300001037983 */ /* 0x000f280000100800 */
[----:B------:R1:W-:Y:S04]  /*be60*/  STL [R1+0xbc], R8 ;  /* 0x0000bc0801007387 */ /* 0x0003e80000100800 */
[----:B0-----:R-:W4:Y:S01]  /*be70*/  LDG.E.U8 R21, desc[UR20][R32.64] ;  /* 0x0000001420157981 */ /* 0x001f22000c1e1100 */
[----:B------:R-:W-:-:S03]  /*be80*/  IADD3.X R27, R7, UR6, RZ, P6, !PT ;  /* 0x00000006071b7c10 */ /* 0x000fc6000b7fe4ff */
[----:B------:R-:W4:Y:S04]  /*be90*/  LDG.E.U8 R7, desc[UR20][R40.64] ;  /* 0x0000001428077981 */ /* 0x000f28000c1e1100 */
[----:B-1----:R-:W4:Y:S04]  /*bea0*/  LDG.E.U8 R8, desc[UR20][R34.64] ;  /* 0x0000001422087981 */ /* 0x002f28000c1e1100 */
[----:B--2---:R0:W-:Y:S04]  /*beb0*/  STL [R1+0x51c], R0 ;  /* 0x00051c0001007387 */ /* 0x0041e80000100800 */
[----:B------:R-:W2:Y:S04]  /*bec0*/  LDL R2, [R1+0x33c] ;  /* 0x00033c0001027983 */ /* 0x000ea80000100800 */
[----:B0-----:R-:W2:Y:S04]  /*bed0*/  LDL R0, [R1+0x338] ;  /* 0x0003380001007983 */ /* 0x001ea80000100800 */
[----:B---3--:R0:W-:Y:S04]  /*bee0*/  STL [R1+0xb8], R9 ;  /* 0x0000b80901007387 */ /* 0x0081e80000100800 */
[----:B0-----:R-:W3:Y:S01]  /*bef0*/  LDG.E.U8 R9, desc[UR20][R38.64] ;  /* 0x0000001426097981 */ /* 0x001ee2000c1e1100 */
[----:B----4-:R-:W-:-:S03]  /*bf00*/  IADD3 R28, P6, R6, UR4, RZ ;  /* 0x00000004061c7c10 */ /* 0x010fc6000ffde0ff */
[----:B------:R-:W4:Y:S01]  /*bf10*/  LDL R6, [R1+0x344] ;  /* 0x0003440001067983 */ /* 0x000f220000100800 */
[----:B------:R-:W-:Y:S02]  /*bf20*/  IADD3.X R29, R5, UR6, RZ, P6, !PT ;  /* 0x00000006051d7c10 */ /* 0x000fe4000b7fe4ff */
[----:B------:R-:W-:Y:S01]  /*bf30*/  IADD3 R30, P6, R4, UR4, RZ ;  /* 0x00000004041e7c10 */ /* 0x000fe2000ffde0ff */
[----:B------:R-:W4:Y:S03]  /*bf40*/  LDG.E.U8 R5, desc[UR20][R42.64] ;  /* 0x000000142a057981 */ /* 0x000f26000c1e1100 */
[----:B------:R-:W-:Y:S01]  /*bf50*/  IADD3.X R31, R3, UR6, RZ, P6, !PT ;  /* 0x00000006031f7c10 */ /* 0x000fe2000b7fe4ff */
[----:B------:R0:W-:Y:S04]  /*bf60*/  STL [R1+0xb4], R21 ;  /* 0x0000b41501007387 */ /* 0x0001e80000100800 */
[----:B------:R-:W4:Y:S04]  /*bf70*/  LDG.E.U8 R4, desc[UR20][R52.64] ;  /* 0x0000001434047981 */ /* 0x000f28000c1e1100 */
[----:B0-----:R-:W4:Y:S04]  /*bf80*/  LDG.E.U8 R21, desc[UR20][R44.64] ;  /* 0x000000142c157981 */ /* 0x001f28000c1e1100 */
[----:B------:R0:W-:Y:S04]  /*bf90*/  STL [R1+0xb0], R8 ;  /* 0x0000b00801007387 */ /* 0x0001e80000100800 */
[----:B0-----:R-:W4:Y:S01]  /*bfa0*/  LDL R8, [R1+0x340] ;  /* 0x0003400001087983 */ /* 0x001f220000100800 */
[----:B--2---:R-:W-:-:S04]  /*bfb0*/  IADD3 R32, P6, R2, UR4, RZ ;  /* 0x0000000402207c10 */ /* 0x004fc8000ffde0ff */
[----:B------:R-:W-:Y:S02]  /*bfc0*/  IADD3.X R33, R0, UR6, RZ, P6, !PT ;  /* 0x0000000600217c10 */ /* 0x000fe4000b7fe4ff */
[----:B------:R-:W2:Y:S04]  /*bfd0*/  LDG.E.U8 R0, desc[UR20][R50.64] ;  /* 0x0000001432007981 */ /* 0x000ea8000c1e1100 */
[----:B---3--:R0:W-:Y:S04]  /*bfe0*/  STL [R1+0x6c], R9 ;  /* 0x00006c0901007387 */ /* 0x0081e80000100800 */
[----:B------:R1:W-:Y:S04]  /*bff0*/  STL [R1+0xac], R7 ;  /* 0x0000ac0701007387 */ /* 0x0003e80000100800 */
[----:B0-----:R-:W3:Y:S04]  /*c000*/  LDG.E.U8 R9, desc[UR20][R46.64] ;  /* 0x000000142e097981 */ /* 0x001ee8000c1e1100 */
[----:B-1----:R-:W3:Y:S04]  /*c010*/  LDL R7, [R1+0x34c] ;  /* 0x00034c0001077983 */ /* 0x002ee80000100800 */
[----:B----4-:R0:W-:Y:S01]  /*c020*/  STL [R1+0xa8], R5 ;  /* 0x0000a80501007387 */ /* 0x0101e20000100800 */
[----:B------:R-:W-:-:S03]  /*c030*/  IADD3 R34, P6, R6, UR4, RZ ;  /* 0x0000000406227c10 */ /* 0x000fc6000ffde0ff */
[----:B0-----:R-:W4:Y:S04]  /*c040*/  LDL R5, [R1+0x348] ;  /* 0x0003480001057983 */ /* 0x001f280000100800 */
[----:B------:R0:W-:Y:S04]  /*c050*/  STL [R1+0xa4], R21 ;  /* 0x0000a41501007387 */ /* 0x0001e80000100800 */
[----:B------:R-:W4:Y:S04]  /*c060*/  LDL R3, [R1+0x354] ;  /* 0x0003540001037983 */ /* 0x000f280000100800 */
[----:B------:R-:W4:Y:S01]  /*c070*/  LDL R2, [R1+0x350] ;  /* 0x0003500001027983 */ /* 0x000f220000100800 */
[----:B------:R-:W-:-:S03]  /*c080*/  IADD3.X R35, R8, UR6, RZ, P6, !PT ;  /* 0x0000000608237c10 */ /* 0x000fc6000b7fe4ff */
[----:B0-----:R-:W4:Y:S04]  /*c090*/  LDG.E.U8 R21, desc[UR20][R48.64] ;  /* 0x0000001430157981 */ /* 0x001f28000c1e1100 */
[----:B------:R-:W4:Y:S04]  /*c0a0*/  LDG.E.U8 R8, desc[UR20][R54.64] ;  /* 0x0000001436087981 */ /* 0x000f28000c1e1100 */
[----:B--2---:R-:W-:Y:S04]  /*c0b0*/  STL [R1+0x520], R0 ;  /* 0x0005200001007387 */ /* 0x004fe80000100800 */
[----:B------:R0:W-:Y:S04]  /*c0c0*/  STL [R1+0x524], R4 ;  /* 0x0005240401007387 */ /* 0x0001e80000100800 */
[----:B------:R-:W2:Y:S04]  /*c0d0*/  LDL R6, [R1+0x35c] ;  /* 0x00035c0001067983 */ /* 0x000ea80000100800 */
[----:B0-----:R-:W2:Y:S04]  /*c0e0*/  LDL R4, [R1+0x358] ;  /* 0x0003580001047983 */ /* 0x001ea80000100800 */
[----:B---3--:R0:W-:Y:S01]  /*c0f0*/  STL [R1+0xa0], R9 ;  /* 0x0000a00901007387 */ /* 0x0081e20000100800 */
[----:B------:R-:W-:-:S03]  /*c100*/  IADD3 R36, P6, R7, UR4, RZ ;  /* 0x0000000407247c10 */ /* 0x000fc6000ffde0ff */
[----:B------:R-:W3:Y:S04]  /*c110*/  LDL R0, [R1+0x360] ;  /* 0x0003600001007983 */ /* 0x000ee80000100800 */
[----:B------:R-:W3:Y:S04]  /*c120*/  LDG.E.U8 R7, desc[UR20][R58.64] ;  /* 0x000000143a077981 */ /* 0x000ee8000c1e1100 */
[----:B0-----:R-:W3:Y:S01]  /*c130*/  LDG.E.U8 R9, desc[UR20][R56.64] ;  /* 0x0000001438097981 */ /* 0x001ee2000c1e1100 */
[----:B----4-:R-:W-:-:S03]  /*c140*/  IADD3.X R37, R5, UR6, RZ, P6, !PT ;  /* 0x0000000605257c10 */ /* 0x010fc6000b7fe4ff */
[----:B------:R-:W4:Y:S01]  /*c150*/  LDL R5, [R1+0x364] ;  /* 0x0003640001057983 */ /* 0x000f220000100800 */
[----:B------:R-:W-:-:S04]  /*c160*/  IADD3 R38, P6, R3, UR4, RZ ;  /* 0x0000000403267c10 */ /* 0x000fc8000ffde0ff */
[----:B------:R-:W-:Y:S01]  /*c170*/  IADD3.X R39, R2, UR6, RZ, P6, !PT ;  /* 0x0000000602277c10 */ /* 0x000fe2000b7fe4ff */
[----:B------:R0:W-:Y:S04]  /*c180*/  STL [R1+0x9c], R21 ;  /* 0x00009c1501007387 */ /* 0x0001e80000100800 */
[----:B------:R-:W4:Y:S04]  /*c190*/  LDL R3, [R1+0x36c] ;  /* 0x00036c0001037983 */ /* 0x000f280000100800 */
[----:B------:R1:W-:Y:S04]  /*c1a0*/  STL [R1+0x68], R8 ;  /* 0x0000680801007387 */ /* 0x0003e80000100800 */
[----:B------:R-:W4:Y:S04]  /*c1b0*/  LDL R2, [R1+0x368] ;  /* 0x0003680001027983 */ /* 0x000f280000100800 */
[----:B0-----:R-:W4:Y:S04]  /*c1c0*/  LDG.E.U8 R21, desc[UR20][R60.64] ;  /* 0x000000143c157981 */ /* 0x001f28000c1e1100 */
[----:B-1----:R-:W4:Y:S01]  /*c1d0*/  LDG.E.U8 R8, desc[UR20][R62.64] ;  /* 0x000000143e087981 */ /* 0x002f22000c1e1100 */
[----:B--2---:R-:W-:-:S04]  /*c1e0*/  IADD3 R40, P6, R6, UR4, RZ ;  /* 0x0000000406287c10 */ /* 0x004fc8000ffde0ff */
[----:B------:R-:W-:Y:S01]  /*c1f0*/  IADD3.X R41, R4, UR6, RZ, P6, !PT ;  /* 0x0000000604297c10 */ /* 0x000fe2000b7fe4ff */
[----:B---3--:R0:W-:Y:S04]  /*c200*/  STL [R1+0x98], R9 ;  /* 0x0000980901007387 */ /* 0x0081e80000100800 */
[----:B------:R-:W2:Y:S04]  /*c210*/  LDL R6, [R1+0x374] ;  /* 0x0003740001067983 */ /* 0x000ea80000100800 */
[----:B------:R-:W3:Y:S04]  /*c220*/  LDL R4, [R1+0x370] ;  /* 0x0003700001047983 */ /* 0x000ee80000100800 */
[----:B------:R1:W-:Y:S04]  /*c230*/  STL [R1+0x94], R7 ;  /* 0x0000940701007387 */ /* 0x0003e80000100800 */
[----:B0-----:R-:W3:Y:S04]  /*c240*/  LDG.E.U8 R9, desc[UR20][R64.64] ;  /* 0x0000001440097981 */ /* 0x001ee8000c1e1100 */
[----:B-1----:R-:W4:Y:S04]  /*c250*/  LDG.E.U8 R7, desc[UR20][R66.64] ;  /* 0x0000001442077981 */ /* 0x002f28000c1e1100 */
[----:B----4-:R0:W-:Y:S04]  /*c260*/  STL [R1+0x528], R7 ;  /* 0x0005280701007387 */ /* 0x0101e80000100800 */
[----:B------:R1:W-:Y:S04]  /*c270*/  STL [R1+0x90], R21 ;  /* 0x0000901501007387 */ /* 0x0003e80000100800 */
[----:B0-----:R-:W4:Y:S04]  /*c280*/  LDG.E.U8 R7, desc[UR20][R70.64] ;  /* 0x0000001446077981 */ /* 0x001f28000c1e1100 */
[----:B-1----:R-:W2:Y:S01]  /*c290*/  LDG.E.U8 R21, desc[UR20][R68.64] ;  /* 0x0000001444157981 */ /* 0x002ea2000c1e1100 */
[----:B------:R-:W-:-:S04]  /*c2a0*/  IADD3 R42, P6, R5, UR4, RZ ;  /* 0x00000004052a7c10 */ /* 0x000fc8000ffde0ff */
[----:B------:R-:W-:Y:S02]  /*c2b0*/  IADD3.X R43, R0, UR6, RZ, P6, !PT ;  /* 0x00000006002b7c10 */ /* 0x000fe4000b7fe4ff */
[----:B------:R-:W-:Y:S01]  /*c2c0*/  IADD3 R44, P6, R3, UR4, RZ ;  /* 0x00000004032c7c10 */ /* 0x000fe2000ffde0ff */
[----:B--2---:R0:W-:Y:S04]  /*c2d0*/  STL [R1+0x52c], R21 ;  /* 0x00052c1501007387 */ /* 0x0041e80000100800 */
[----:B------:R-:W2:Y:S04]  /*c2e0*/  LDL R0, [R1+0x37c] ;  /* 0x00037c0001007983 */ /* 0x000ea80000100800 */
[----:B------:R-:W2:Y:S04]  /*c2f0*/  LDL R5, [R1+0x378] ;  /* 0x0003780001057983 */ /* 0x000ea80000100800 */
[----:B0-----:R-:W2:Y:S01]  /*c300*/  LDG.E.U8 R21, desc[UR20][R72.64] ;  /* 0x0000001448157981 */ /* 0x001ea2000c1e1100 */
[----:B------:R-:W-:-:S03]  /*c310*/  IADD3.X R45, R2, UR6, RZ, P6, !PT ;  /* 0x00000006022d7c10 */ /* 0x000fc6000b7fe4ff */
[----:B------:R-:W-:Y:S01]  /*c320*/  STL [R1+0x8c], R8 ;  /* 0x00008c0801007387 */ /* 0x000fe20000100800 */
[----:B------:R-:W-:-:S03]  /*c330*/  IADD3 R46, P6, R6, UR4, RZ ;  /* 0x00000004062e7c10 */ /* 0x000fc6000ffde0ff */
[----:B---3--:R-:W-:Y:S04]  /*c340*/  STL [R1+0x88], R9 ;  /* 0x0000880901007387 */ /* 0x008fe80000100800 */
[----:B------:R-:W3:Y:S04]  /*c350*/  LDL R3, [R1+0x384] ;  /* 0x0003840001037983 */ /* 0x000ee80000100800 */
[----:B------:R-:W3:Y:S04]  /*c360*/  LDL R2, [R1+0x380] ;  /* 0x0003800001027983 */ /* 0x000ee80000100800 */
[----:B----4-:R0:W-:Y:S04]  /*c370*/  STL [R1+0x64], R7 ;  /* 0x0000640701007387 */ /* 0x0101e80000100800 */
[----:B------:R-:W4:Y:S01]  /*c380*/  LDL R6, [R1+0x394] ;  /* 0x0003940001067983 */ /* 0x000f220000100800 */
[----:B------:R-:W-:-:S03]  /*c390*/  IADD3.X R47, R4, UR6, RZ, P6, !PT ;  /* 0x00000006042f7c10 */ /* 0x000fc6000b7fe4ff */
[----:B------:R-:W4:Y:S04]  /*c3a0*/  LDG.E.U8 R4, desc[UR20][R86.64] ;  /* 0x0000001456047981 */ /* 0x000f28000c1e1100 */
[----:B0-----:R-:W4:Y:S04]  /*c3b0*/  LDL R7, [R1+0x388] ;  /* 0x0003880001077983 */ /* 0x001f280000100800 */
[----:B------:R-:W4:Y:S04]  /*c3c0*/  LDG.E.U8 R8, desc[UR20][R74.64] ;  /* 0x000000144a087981 */ /* 0x000f28000c1e1100 */
[----:B------:R-:W4:Y:S04]  /*c3d0*/  LDG.E.U8 R9, desc[UR20][R78.64] ;  /* 0x000000144e097981 */ /* 0x000f28000c1e1100 */
[----:B--2---:R0:W-:Y:S04]  /*c3e0*/  STL [R1+0x84], R21 ;  /* 0x0000841501007387 */ /* 0x0041e80000100800 */
[----:B0-----:R-:W2:Y:S01]  /*c3f0*/  LDG.E.U8 R21, desc[UR20][R82.64] ;  /* 0x0000001452157981 */ /* 0x001ea2000c1e1100 */
[----:B------:R-:W-:-:S04]  /*c400*/  IADD3 R48, P6, R0, UR4, RZ ;  /* 0x0000000400307c10 */ /* 0x000fc8000ffde0ff */
[----:B------:R-:W-:Y:S02]  /*c410*/  IADD3.X R49, R5, UR6, RZ, P6, !PT ;  /* 0x0000000605317c10 */ /* 0x000fe4000b7fe4ff */
[----:B------:R-:W4:Y:S01]  /*c420*/  LDG.E.U8 R5, desc[UR20][R152.64] ;  /* 0x0000001498057981 */ /* 0x000f22000c1e1100 */
[----:B---3--:R-:W-:-:S03]  /*c430*/  IADD3 R50, P6, R3, UR4, RZ ;  /* 0x0000000403327c10 */ /* 0x008fc6000ffde0ff */
[----:B--2---:R0:W-:Y:S04]  /*c440*/  STL [R1+0x530], R21 ;  /* 0x0005301501007387 */ /* 0x0041e80000100800 */
[----:B0-----:R-:W2:Y:S04]  /*c450*/  LDL R21, [R1+0x38c] ;  /* 0x00038c0001157983 */ /* 0x001ea80000100800 */
[----:B----4-:R-:W-:Y:S04]  /*c460*/  STL [R1+0x534], R4 ;  /* 0x0005340401007387 */ /* 0x010fe80000100800 */
[----:B------:R-:W3:Y:S04]  /*c470*/  LDL R0, [R1+0x390] ;  /* 0x0003900001007983 */ /* 0x000ee80000100800 */
[----:B------:R-:W-:Y:S04]  /*c480*/  STL [R1+0x538], R5 ;  /* 0x0005380501007387 */ /* 0x000fe80000100800 */
[----:B------:R-:W-:Y:S04]  /*c490*/  STL [R1+0x80], R8 ;  /* 0x0000800801007387 */ /* 0x000fe80000100800 */
[----:B------:R0:W-:Y:S04]  /*c4a0*/  STL [R1+0x7c], R9 ;  /* 0x00007c0901007387 */ /* 0x0001e80000100800 */
[----:B------:R-:W4:Y:S04]  /*c4b0*/  LDL R3, [R1+0x398] ;  /* 0x0003980001037983 */ /* 0x000f280000100800 */
[----:B------:R-:W4:Y:S04]  /*c4c0*/  LDL R153, [R1+0x3a4] ;  /* 0x0003a40001997983 */ /* 0x000f280000100800 */
[----:B0-----:R-:W4:Y:S04]  /*c4d0*/  LDL R9, [R1+0x39c] ;  /* 0x00039c0001097983 */ /* 0x001f280000100800 */
[----:B------:R-:W4:Y:S01]  /*c4e0*/  LDG.E.U8 R8, desc[UR20][R154.64] ;  /* 0x000000149a087981 */ /* 0x000f22000c1e1100 */
[----:B------:R-:W-:-:S03]  /*c4f0*/  IADD3.X R51, R2, UR6, RZ, P6, !PT ;  /* 0x0000000602337c10 */ /* 0x000fc6000b7fe4ff */
[----:B------:R-:W4:Y:S04]  /*c500*/  LDL R152, [R1+0x3ac] ;  /* 0x0003ac0001987983 */ /* 0x000f280000100800 */
[----:B------:R-:W4:Y:S04]  /*c510*/  LDG.E.U8 R4, desc[UR20][R160.64] ;  /* 0x00000014a0047981 */ /* 0x000f28000c1e1100 */
[----:B------:R-:W4:Y:S04]  /*c520*/  LDL R155, [R1+0x3a0] ;  /* 0x0003a000019b7983 */ /* 0x000f280000100800 */
[----:B------:R-:W4:Y:S04]  /*c530*/  LDL R154, [R1+0x3a8] ;  /* 0x0003a800019a7983 */ /* 0x000f280000100800 */
[----:B------:R-:W4:Y:S04]  /*c540*/  LDG.E.U8 R2, desc[UR20][R156.64] ;  /* 0x000000149c027981 */ /* 0x000f28000c1e1100 */
[----:B------:R-:W4:Y:S04]  /*c550*/  LDL R161, [R1+0x3b0] ;  /* 0x0003b00001a17983 */ /* 0x000f280000100800 */
[----:B------:R-:W4:Y:S04]  /*c560*/  LDG.E.U8 R5, desc[UR20][R158.64] ;  /* 0x000000149e057981 */ /* 0x000f28000c1e1100 */
        /* <DEDUP_REMOVED lines=20> */
[----:B--2---:R-:W-:-:S03]  /*c6b0*/  IADD3 R52, P6, R21, UR4, RZ ;  /* 0x0000000415347c10 */ /* 0x004fc6000ffde0ff */
[----:B------:R-:W2:Y:S01]  /*c6c0*/  LDG.E.U8 R21, desc[UR20][R162.64] ;  /* 0x00000014a2157981 */ /* 0x000ea2000c1e1100 */
[----:B------:R-:W-:Y:S02]  /*c6d0*/  IADD3.X R53, R7, UR6, RZ, P6, !PT ;  /* 0x0000000607357c10 */ /* 0x000fe4000b7fe4ff */
[----:B------:R-:W-:Y:S01]  /*c6e0*/  IADD3 R54, P6, R6, UR4, RZ ;  /* 0x0000000406367c10 */ /* 0x000fe2000ffde0ff */
[----:B------:R-:W2:Y:S04]  /*c6f0*/  LDG.E.U8 R7, desc[UR20][R164.64] ;  /* 0x00000014a4077981 */ /* 0x000ea8000c1e1100 */
[----:B------:R-:W2:Y:S01]  /*c700*/  LDL R6, [R1+0x3b4] ;  /* 0x0003b40001067983 */ /* 0x000ea20000100800 */
[----:B---3--:R-:W-:-:S03]  /*c710*/  IADD3.X R55, R0, UR6, RZ, P6, !PT ;  /* 0x0000000600377c10 */ /* 0x008fc6000b7fe4ff */
[----:B------:R-:W3:Y:S04]  /*c720*/  LDL R162, [R1+0x3e4] ;  /* 0x0003e40001a27983 */ /* 0x000ee80000100800 */
[----:B------:R-:W3:Y:S04]  /*c730*/  LDL R164, [R1+0x42c] ;  /* 0x00042c0001a47983 */ /* 0x000ee80000100800 */
[----:B------:R-:W3:Y:S04]  /*c740*/  LDL R163, [R1+0x428] ;  /* 0x0004280001a37983 */ /* 0x000ee80000100800 */
[----:B------:R-:W3:Y:S04]  /*c750*/  LDL R165, [R1+0x434] ;  /* 0x0004340001a57983 */ /* 0x000ee80000100800 */
[----:B------:R-:W3:Y:S01]  /*c760*/  LDG.E.U8 R0, desc[UR20][R166.64] ;  /* 0x00000014a6007981 */ /* 0x000ee2000c1e1100 */
[----:B----4-:R-:W-:-:S03]  /*c770*/  IADD3 R56, P6, R9, UR4, RZ ;  /* 0x0000000409387c10 */ /* 0x010fc6000ffde0ff */
[----:B------:R-:W4:Y:S01]  /*c780*/  LDG.E.U8 R9, desc[UR20][R170.64] ;  /* 0x00000014aa097981 */ /* 0x000f22000c1e1100 */
[----:B------:R-:W-:Y:S02]  /*c790*/  IADD3.X R57, R3, UR6, RZ, P6, !PT ;  /* 0x0000000603397c10 */ /* 0x000fe4000b7fe4ff */
[----:B------:R-:W-:Y:S01]  /*c7a0*/  IADD3 R58, P6, R153, UR4, RZ ;  /* 0x00000004993a7c10 */ /* 0x000fe2000ffde0ff */
[----:B------:R-:W4:Y:S04]  /*c7b0*/  LDG.E.U8 R3, desc[UR20][R168.64] ;  /* 0x00000014a8037981 */ /* 0x000f28000c1e1100 */
[----:B------:R-:W3:Y:S04]  /*c7c0*/  LDL R153, [R1+0x3c8] ;  /* 0x0003c80001997983 */ /* 0x000ee80000100800 */
[----:B------:R-:W4:Y:S01]  /*c7d0*/  LDL R167, [R1+0x438] ;  /* 0x0004380001a77983 */ /* 0x000f220000100800 */
[----:B------:R-:W-:-:S03]  /*c7e0*/  IADD3.X R59, R155, UR6, RZ, P6, !PT ;  /* 0x000000069b3b7c10 */ /* 0x000fc6000b7fe4ff */
[----:B------:R-:W4:Y:S01]  /*c7f0*/  LDL R155, [R1+0x3d4] ;  /* 0x0003d400019b7983 */ /* 0x000f220000100800 */
[----:B------:R-:W-:-:S03]  /*c800*/  IADD3 R60, P6, R152, UR4, RZ ;  /* 0x00000004983c7c10 */ /* 0x000fc6000ffde0ff */
[----:B------:R-:W4:Y:S01]  /*c810*/  LDL R152, [R1+0x3d0] ;  /* 0x0003d00001987983 */ /* 0x000f220000100800 */
[----:B------:R-:W-:-:S03]  /*c820*/  IADD3.X R61, R154, UR6, RZ, P6, !PT ;  /* 0x000000069a3d7c10 */ /* 0x000fc6000b7fe4ff */
[----:B------:R-:W4:Y:S04]  /*c830*/  LDL R154, [R1+0x3dc] ;  /* 0x0003dc00019a7983 */ /* 0x000f280000100800 */
[----:B------:R-:W4:Y:S04]  /*c840*/  LDL R168, [R1+0x43c] ;  /* 0x00043c0001a87983 */ /* 0x000f280000100800 */
[----:B------:R-:W4:Y:S04]  /*c850*/  LDL R170, [R1+0x444] ;  /* 0x0004440001aa7983 */ /* 0x000f280000100800 */
[----:B------:R-:W4:Y:S04]  /*c860*/  LDL R169, [R1+0x440] ;  /* 0x0004400001a97983 */ /* 0x000f280000100800 */
[----:B------:R-:W4:Y:S04]  /*c870*/  LDL R171, [R1+0x448] ;  /* 0x0004480001ab7983 */ /* 0x000f280000100800 */
[----:B------:R-:W4:Y:S04]  /*c880*/  LDG.E.U8 R166, desc[UR20][R38.64] ;  /* 0x0000001426a67981 */ /* 0x000f28000c1e1100 */
[----:B------:R-:W4:Y:S04]  /*c890*/  LDG.E.U8 R52, desc[UR20][R52.64] ;  /* 0x0000001434347981 */ /* 0x000f28000c1e1100 */
[----:B------:R-:W4:Y:S04]  /*c8a0*/  LDG.E.U8 R54, desc[UR20][R54.64] ;  /* 0x0000001436367981 */ /* 0x000f28000c1e1100 */
[----:B------:R-:W4:Y:S04]  /*c8b0*/  LDG.E.U8 R56, desc[UR20][R56.64] ;  /* 0x0000001438387981 */ /* 0x000f28000c1e1100 */
[----:B------:R-:W4:Y:S04]  /*c8c0*/  LDG.E.U8 R58, desc[UR20][R58.64] ;  /* 0x000000143a3a7981 */ /* 0x000f28000c1e1100 */
[----:B------:R-:W4:Y:S01]  /*c8d0*/  LDG.E.U8 R60, desc[UR20][R60.64] ;  /* 0x000000143c3c7981 */ /* 0x000f22000c1e1100 */
[----:B--2---:R-:W-:-:S03]  /*c8e0*/  IADD3 R62, P6, R6, UR4, RZ ;  /* 0x00000004063e7c10 */ /* 0x004fc6000ffde0ff */
[----:B------:R-:W2:Y:S01]  /*c8f0*/  LDL R6, [R1+0x3d8] ;  /* 0x0003d80001067983 */ /* 0x000ea20000100800 */
[----:B------:R-:W-:Y:S02]  /*c900*/  IADD3.X R63, R161, UR6, RZ, P6, !PT ;  /* 0x00000006a13f7c10 */ /* 0x000fe4000b7fe4ff */
[----:B------:R-:W-:Y:S01]  /*c910*/  IADD3 R64, P6, R156, UR4, RZ ;  /* 0x000000049c407c10 */ /* 0x000fe2000ffde0ff */
[----:B------:R-:W2:Y:S03]  /*c920*/  LDL R161, [R1+0x3e8] ;  /* 0x0003e80001a17983 */ /* 0x000ea60000100800 */
[----:B------:R-:W-:Y:S01]  /*c930*/  IADD3.X R65, R158, UR6, RZ, P6, !PT ;  /* 0x000000069e417c10 */ /* 0x000fe2000b7fe4ff */
[----:B------:R-:W2:Y:S01]  /*c940*/  LDL R156, [R1+0x3e0] ;  /* 0x0003e000019c7983 */ /* 0x000ea20000100800 */
[----:B------:R-:W-:-:S03]  /*c950*/  IADD3 R66, P6, R160, UR4, RZ ;  /* 0x00000004a0427c10 */ /* 0x000fc6000ffde0ff */
[----:B------:R-:W2:Y:S01]  /*c960*/  LDL R158, [R1+0x3ec] ;  /* 0x0003ec00019e7983 */ /* 0x000ea20000100800 */
[----:B------:R-:W-:Y:S02]  /*c970*/  IADD3.X R67, R159, UR6, RZ, P6, !PT ;  /* 0x000000069f437c10 */ /* 0x000fe4000b7fe4ff */
[----:B------:R-:W-:Y:S01]  /*c980*/  IADD3 R68, P6, R157, UR4, RZ ;  /* 0x000000049d447c10 */ /* 0x000fe2000ffde0ff */
[----:B------:R-:W2:Y:S04]  /*c990*/  LDL R160, [R1+0x3f4] ;  /* 0x0003f40001a07983 */ /* 0x000ea80000100800 */
[----:B------:R-:W2:Y:S04]  /*c9a0*/  LDL R159, [R1+0x3f0] ;  /* 0x0003f000019f7983 */ /* 0x000ea80000100800 */
[----:B------:R-:W2:Y:S04]  /*c9b0*/  LDL R157, [R1+0x3fc] ;  /* 0x0003fc00019d7983 */ /* 0x000ea80000100800 */
[----:B------:R-:W2:Y:S01]  /*c9c0*/  LDG.E.U8 R62, desc[UR20][R62.64] ;  /* 0x000000143e3e7981 */ /* 0x000ea2000c1e1100 */
[----:B---3--:R-:W-:-:S03]  /*c9d0*/  IADD3.X R69, R153, UR6, RZ, P6, !PT ;  /* 0x0000000699457c10 */ /* 0x008fc6000b7fe4ff */
[----:B------:R-:W3:Y:S04]  /*c9e0*/  LDL R153, [R1+0x3f8] ;  /* 0x0003f80001997983 */ /* 0x000ee80000100800 */
[----:B------:R0:W3:Y:S01]  /*c9f0*/  LDG.E.U8 R68, desc[UR20][R68.64] ;  /* 0x0000001444447981 */ /* 0x0000e2000c1e1100 */
[----:B----4-:R-:W-:-:S03]  /*ca00*/  IADD3 R70, P6, R155, UR4, RZ ;  /* 0x000000049b467c10 */ /* 0x010fc6000ffde0ff */
[----:B------:R-:W4:Y:S01]  /*ca10*/  LDL R155, [R1+0x400] ;  /* 0x00040000019b7983 */ /* 0x000f220000100800 */
[----:B------:R-:W-:-:S03]  /*ca20*/  IADD3.X R71, R152, UR6, RZ, P6, !PT ;  /* 0x0000000698477c10 */ /* 0x000fc6000b7fe4ff */
[----:B------:R-:W4:Y:S01]  /*ca30*/  LDL R152, [R1+0x404] ;  /* 0x0004040001987983 */ /* 0x000f220000100800 */
[----:B------:R-:W-:-:S03]  /*ca40*/  IADD3 R72, P6, R154, UR4, RZ ;  /* 0x000000049a487c10 */ /* 0x000fc6000ffde0ff */
[----:B------:R-:W4:Y:S01]  /*ca50*/  LDL R154, [R1+0x40c] ;  /* 0x00040c00019a7983 */ /* 0x000f220000100800 */
[----:B0-----:R-:W-:-:S03]  /*ca60*/  FMUL R69, R76, UR7 ;  /* 0x000000074c457c20 */ /* 0x001fc60008400000 */
[----:B------:R0:W4:Y:S04]  /*ca70*/  LDG.E.U8 R70, desc[UR20][R70.64] ;  /* 0x0000001446467981 */ /* 0x000128000c1e1100 */
[----:B------:R-:W4:Y:S04]  /*ca80*/  LDG.E.U8 R64, desc[UR20][R64.64] ;  /* 0x0000001440407981 */ /* 0x000f28000c1e1100 */
[----:B------:R-:W4:Y:S01]  /*ca90*/  LDG.E.U8 R66, desc[UR20][R66.64] ;  /* 0x0000001442427981 */ /* 0x000f22000c1e1100 */
[----:B--2---:R-:W-:-:S03]  /*caa0*/  IADD3.X R73, R6, UR6, RZ, P6, !PT ;  /* 0x0000000606497c10 */ /* 0x004fc6000b7fe4ff */
[----:B------:R-:W2:Y:S01]  /*cab0*/  LDL R6, [R1+0x408] ;  /* 0x0004080001067983 */ /* 0x000ea20000100800 */
[----:B------:R-:W-:-:S03]  /*cac0*/  IADD3 R74, P6, R162, UR4, RZ ;  /* 0x00000004a24a7c10 */ /* 0x000fc6000ffde0ff */
[----:B------:R-:W2:Y:S01]  /*cad0*/  LDL R162, [R1+0x424] ;  /* 0x0004240001a27983 */ /* 0x000ea20000100800 */
[----:B------:R-:W-:Y:S01]  /*cae0*/  IADD3.X R75, R156, UR6, RZ, P6, !PT ;  /* 0x000000069c4b7c10 */ /* 0x000fe2000b7fe4ff */
[----:B0-----:R-:W-:Y:S02]  /*caf0*/  FMUL R71, R77, UR7 ;  /* 0x000000074d477c20 */ /* 0x001fe40008400000 */
[----:B------:R-:W2:Y:S01]  /*cb00*/  LDL R156, [R1+0x414] ;  /* 0x00041400019c7983 */ /* 0x000ea20000100800 */
[----:B------:R-:W-:-:S03]  /*cb10*/  IADD3 R78, P6, R158, UR4, RZ ;  /* 0x000000049e4e7c10 */ /* 0x000fc6000ffde0ff */
[----:B------:R-:W2:Y:S01]  /*cb20*/  LDL R158, [R1+0x410] ;  /* 0x00041000019e7983 */ /* 0x000ea20000100800 */
[----:B------:R-:W-:Y:S02]  /*cb30*/  IADD3.X R79, R161, UR6, RZ, P6, !PT ;  /* 0x00000006a14f7c10 */ /* 0x000fe4000b7fe4ff */
[----:B------:R-:W-:Y:S01]  /*cb40*/  IADD3 R82, P6, R160, UR4, RZ ;  /* 0x00000004a0527c10 */ /* 0x000fe2000ffde0ff */
[----:B------:R-:W2:Y:S04]  /*cb50*/  LDL R161, [R1+0x420] ;  /* 0x0004200001a17983 */ /* 0x000ea80000100800 */
[----:B------:R-:W2:Y:S01]  /*cb60*/  LDL R160, [R1+0x41c] ;  /* 0x00041c0001a07983 */ /* 0x000ea20000100800 */
[----:B------:R-:W-:Y:S02]  /*cb70*/  IADD3.X R83, R159, UR6, RZ, P6, !PT ;  /* 0x000000069f537c10 */ /* 0x000fe4000b7fe4ff */
[----:B------:R-:W-:Y:S01]  /*cb80*/  IADD3 R86, P6, R157, UR4, RZ ;  /* 0x000000049d567c10 */ /* 0x000fe2000ffde0ff */
[----:B------:R-:W2:Y:S01]  /*cb90*/  LDL R159, [R1+0x418] ;  /* 0x00041800019f7983 */ /* 0x000ea20000100800 */
[----:B------:R-:W-:-:S03]  /*cba0*/  FSEL R71, R71, -INF , !P5 ;  /* 0xff80000047477808 */ /* 0x000fc60006800000 */
[----:B------:R0:W2:Y:S01]  /*cbb0*/  LDG.E.U8 R72, desc[UR20][R72.64] ;  /* 0x0000001448487981 */ /* 0x0000a2000c1e1100 */
[----:B---3--:R-:W-:-:S03]  /*cbc0*/  IADD3.X R87, R153, UR6, RZ, P6, !PT ;  /* 0x0000000699577c10 */ /* 0x008fc6000b7fe4ff */
[----:B------:R1:W3:Y:S01]  /*cbd0*/  LDG.E.U8 R74, desc[UR20][R74.64] ;  /* 0x000000144a4a7981 */ /* 0x0002e2000c1e1100 */
[----:B------:R-:W-:Y:S01]  /*cbe0*/  FMUL R76, R84, UR7 ;  /* 0x00000007544c7c20 */ /* 0x000fe20008400000 */
[----:B------:R-:W-:Y:S02]  /*cbf0*/  FMUL R77, R85, UR7 ;  /* 0x00000007554d7c20 */ /* 0x000fe40008400000 */
[----:B------:R-:W3:Y:S01]  /*cc00*/  LDG.E.U8 R78, desc[UR20][R78.64] ;  /* 0x000000144e4e7981 */ /* 0x000ee2000c1e1100 */
[----:B0-----:R-:W-:-:S03]  /*cc10*/  FMUL R73, R80, UR7 ;  /* 0x0000000750497c20 */ /* 0x001fc60008400000 */
[----:B------:R-:W3:Y:S01]  /*cc20*/  LDG.E.U8 R82, desc[UR20][R82.64] ;  /* 0x0000001452527981 */ /* 0x000ee2000c1e1100 */
[----:B----4-:R-:W-:-:S03]  /*cc30*/  IADD3 R152, P6, R152, UR4, RZ ;  /* 0x0000000498987c10 */ /* 0x010fc6000ffde0ff */
[----:B------:R-:W4:Y:S01]  /*cc40*/  LDG.E.U8 R86, desc[UR20][R86.64] ;  /* 0x0000001456567981 */ /* 0x000f22000c1e1100 */
[----:B------:R-:W-:Y:S02]  /*cc50*/  IADD3.X R153, R155, UR6, RZ, P6, !PT ;  /* 0x000000069b997c10 */ /* 0x000fe4000b7fe4ff */
[----:B------:R-:W-:Y:S01]  /*cc60*/  IADD3 R154, P6, R154, UR4, RZ ;  /* 0x000000049a9a7c10 */ /* 0x000fe2000ffde0ff */
[----:B-1----:R-:W-:Y:S01]  /*cc70*/  FMUL R75, R81, UR7 ;  /* 0x00000007514b7c20 */ /* 0x002fe20008400000 */
[----:B------:R-:W-:Y:S01]  /*cc80*/  FSEL R73, R73, -INF , !P4 ;  /* 0xff80000049497808 */ /* 0x000fe20006000000 */
[----:B------:R-:W4:Y:S01]  /*cc90*/  LDG.E.U8 R152, desc[UR20][R152.64] ;  /* 0x0000001498987981 */ /* 0x000f22000c1e1100 */
[----:B--2---:R-:W-:-:S03]  /*cca0*/  IADD3.X R155, R6, UR6, RZ, P6, !PT ;  /* 0x00000006069b7c10 */ /* 0x004fc6000b7fe4ff */
[----:B------:R-:W2:Y:S01]  /*ccb0*/  LDL R6, [R1+0x430] ;  /* 0x0004300001067983 */ /* 0x000ea20000100800 */
[----:B------:R-:W-:Y:S02]  /*ccc0*/  FSEL R75, R75, -INF , !P3 ;  /* 0xff8000004b4b7808 */ /* 0x000fe40005800000 */
[----:B------:R-:W-:Y:S01]  /*ccd0*/  FSEL R76, R76, -INF , !P2 ;  /* 0xff8000004c4c7808 */ /* 0x000fe20005000000 */
[----:B------:R-:W4:Y:S01]  /*cce0*/  LDG.E.U8 R154, desc[UR20][R154.64] ;  /* 0x000000149a9a7981 */ /* 0x000f22000c1e1100 */
[----:B------:R-:W-:-:S04]  /*ccf0*/  IADD3 R156, P6, R156, UR4, RZ ;  /* 0x000000049c9c7c10 */ /* 0x000fc8000ffde0ff */
[----:B------:R-:W-:Y:S02]  /*cd00*/  IADD3.X R157, R158, UR6, RZ, P6, !PT ;  /* 0x000000069e9d7c10 */ /* 0x000fe4000b7fe4ff */
[----:B------:R0:W4:Y:S04]  /*cd10*/  LDG.E.U8 R158, desc[UR20][R22.64] ;  /* 0x00000014169e7981 */ /* 0x000128000c1e1100 */
[----:B------:R-:W4:Y:S01]  /*cd20*/  LDG.E.U8 R156, desc[UR20][R156.64] ;  /* 0x000000149c9c7981 */ /* 0x000f22000c1e1100 */
[----:B0-----:R-:W-:-:S03]  /*cd30*/  IADD3 R22, P6, R160, UR4, RZ ;  /* 0x00000004a0167c10 */ /* 0x001fc6000ffde0ff */
[----:B------:R-:W4:Y:S01]  /*cd40*/  LDG.E.U8 R160, desc[UR20][R26.64] ;  /* 0x000000141aa07981 */ /* 0x000f22000c1e1100 */
[----:B------:R-:W-:-:S03]  /*cd50*/  IADD3.X R23, R159, UR6, RZ, P6, !PT ;  /* 0x000000069f177c10 */ /* 0x000fc6000b7fe4ff */
[----:B------:R0:W4:Y:S04]  /*cd60*/  LDG.E.U8 R159, desc[UR20][R24.64] ;  /* 0x00000014189f7981 */ /* 0x000128000c1e1100 */
[----:B------:R-:W4:Y:S01]  /*cd70*/  LDG.E.U8 R22, desc[UR20][R22.64] ;  /* 0x0000001416167981 */ /* 0x000f22000c1e1100 */
[----:B0-----:R-:W-:-:S03]  /*cd80*/  IADD3 R24, P6, R162, UR4, RZ ;  /* 0x00000004a2187c10 */ /* 0x001fc6000ffde0ff */
[----:B------:R-:W4:Y:S01]  /*cd90*/  LDG.E.U8 R162, desc[UR20][R30.64] ;  /* 0x000000141ea27981 */ /* 0x000f22000c1e1100 */
[----:B------:R-:W-:Y:S02]  /*cda0*/  IADD3.X R25, R161, UR6, RZ, P6, !PT ;  /* 0x00000006a1197c10 */ /* 0x000fe4000b7fe4ff */
[----:B------:R-:W-:Y:S01]  /*cdb0*/  IADD3 R26, P6, R164, UR4, RZ ;  /* 0x00000004a41a7c10 */ /* 0x000fe2000ffde0ff */
[----:B------:R0:W3:Y:S03]  /*cdc0*/  LDG.E.U8 R161, desc[UR20][R28.64] ;  /* 0x000000141ca17981 */ /* 0x0000e6000c1e1100 */
[----:B------:R-:W-:Y:S01]  /*cdd0*/  IADD3.X R27, R163, UR6, RZ, P6, !PT ;  /* 0x00000006a31b7c10 */ /* 0x000fe2000b7fe4ff */
[----:B------:R-:W4:Y:S04]  /*cde0*/  LDG.E.U8 R164, desc[UR20][R34.64] ;  /* 0x0000001422a47981 */ /* 0x000f28000c1e1100 */
[----:B------:R1:W4:Y:S01]  /*cdf0*/  LDG.E.U8 R163, desc[UR20][R32.64] ;  /* 0x0000001420a37981 */ /* 0x000322000c1e1100 */
[----:B0-----:R-:W-:-:S03]  /*ce00*/  IADD3 R28, P6, R165, UR4, RZ ;  /* 0x00000004a51c7c10 */ /* 0x001fc6000ffde0ff */
[----:B------:R0:W4:Y:S04]  /*ce10*/  LDG.E.U8 R165, desc[UR20][R36.64] ;  /* 0x0000001424a57981 */ /* 0x000128000c1e1100 */
[----:B------:R-:W4:Y:S04]  /*ce20*/  LDG.E.U8 R26, desc[UR20][R26.64] ;  /* 0x000000141a1a7981 */ /* 0x000f28000c1e1100 */
[----:B------:R-:W4:Y:S01]  /*ce30*/  LDG.E.U8 R24, desc[UR20][R24.64] ;  /* 0x0000001418187981 */ /* 0x000f22000c1e1100 */
[----:B--2---:R-:W-:-:S03]  /*ce40*/  IADD3.X R29, R6, UR6, RZ, P6, !PT ;  /* 0x00000006061d7c10 */ /* 0x004fc6000b7fe4ff */
[----:B------:R-:W2:Y:S01]  /*ce50*/  LDL R6, [R1+0x460] ;  /* 0x0004600001067983 */ /* 0x000ea20000100800 */
[----:B------:R-:W-:-:S03]  /*ce60*/  IADD3 R30, P6, R168, UR4, RZ ;  /* 0x00000004a81e7c10 */ /* 0x000fc6000ffde0ff */
[----:B------:R-:W4:Y:S01]  /*ce70*/  LDG.E.U8 R168, desc[UR20][R42.64] ;  /* 0x000000142aa87981 */ /* 0x000f22000c1e1100 */
[----:B------:R-:W-:Y:S02]  /*ce80*/  IADD3.X R31, R167, UR6, RZ, P6, !PT ;  /* 0x00000006a71f7c10 */ /* 0x000fe4000b7fe4ff */
[----:B-1----:R-:W-:Y:S01]  /*ce90*/  IADD3 R32, P6, R170, UR4, RZ ;  /* 0x00000004aa207c10 */ /* 0x002fe2000ffde0ff */
[----:B------:R1:W4:Y:S03]  /*cea0*/  LDG.E.U8 R167, desc[UR20][R40.64] ;  /* 0x0000001428a77981 */ /* 0x000326000c1e1100 */
[----:B------:R-:W-:Y:S01]  /*ceb0*/  IADD3.X R33, R169, UR6, RZ, P6, !PT ;  /* 0x00000006a9217c10 */ /* 0x000fe2000b7fe4ff */
[----:B------:R-:W4:Y:S01]  /*cec0*/  LDG.E.U8 R170, desc[UR20][R46.64] ;  /* 0x000000142eaa7981 */ /* 0x000f22000c1e1100 */
[----:B------:R-:W-:-:S03]  /*ced0*/  IADD3 R34, P6, R173, UR4, RZ ;  /* 0x00000004ad227c10 */ /* 0x000fc6000ffde0ff */
[----:B------:R3:W4:Y:S01]  /*cee0*/  LDG.E.U8 R169, desc[UR20][R44.64] ;  /* 0x000000142ca97981 */ /* 0x000722000c1e1100 */
[----:B------:R-:W-:Y:S02]  /*cef0*/  IADD3.X R35, R171, UR6, RZ, P6, !PT ;  /* 0x00000006ab237c10 */ /* 0x000fe4000b7fe4ff */
[----:B0-----:R-:W-:Y:S01]  /*cf00*/  IADD3 R36, P6, R183, UR4, RZ ;  /* 0x00000004b7247c10 */ /* 0x001fe2000ffde0ff */
[----:B------:R0:W4:Y:S03]  /*cf10*/  LDG.E.U8 R171, desc[UR20][R48.64] ;  /* 0x0000001430ab7981 */ /* 0x000126000c1e1100 */
[----:B------:R-:W-:Y:S01]  /*cf20*/  IADD3.X R37, R181, UR6, RZ, P6, !PT ;  /* 0x00000006b5257c10 */ /* 0x000fe2000b7fe4ff */
[----:B------:R0:W4:Y:S01]  /*cf30*/  LDG.E.U8 R173, desc[UR20][R50.64] ;  /* 0x0000001432ad7981 */ /* 0x000122000c1e1100 */
[----:B------:R-:W-:-:S03]  /*cf40*/  IADD3 R38, P6, R179, UR4, RZ ;  /* 0x00000004b3267c10 */ /* 0x000fc6000ffde0ff */
[----:B------:R4:W4:Y:S01]  /*cf50*/  LDG.E.U8 R28, desc[UR20][R28.64] ;  /* 0x000000141c1c7981 */ /* 0x000922000c1e1100 */
[----:B------:R-:W-:Y:S02]  /*cf60*/  IADD3.X R39, R177, UR6, RZ, P6, !PT ;  /* 0x00000006b1277c10 */ /* 0x000fe4000b7fe4ff */
[----:B-1----:R-:W-:Y:S01]  /*cf70*/  IADD3 R40, P6, R175, UR4, RZ ;  /* 0x00000004af287c10 */ /* 0x002fe2000ffde0ff */
[----:B------:R1:W4:Y:S04]  /*cf80*/  LDG.E.U8 R30, desc[UR20][R30.64] ;  /* 0x000000141e1e7981 */ /* 0x000328000c1e1100 */
[----:B------:R1:W4:Y:S04]  /*cf90*/  LDG.E.U8 R32, desc[UR20][R32.64] ;  /* 0x0000001420207981 */ /* 0x000328000c1e1100 */
[----:B------:R1:W4:Y:S04]  /*cfa0*/  LDG.E.U8 R34, desc[UR20][R34.64] ;  /* 0x0000001422227981 */ /* 0x000328000c1e1100 */
[----:B------:R1:W4:Y:S04]  /*cfb0*/  LDG.E.U8 R36, desc[UR20][R36.64] ;  /* 0x0000001424247981 */ /* 0x000328000c1e1100 */
[----:B------:R-:W4:Y:S01]  /*cfc0*/  LDG.E.U8 R38, desc[UR20][R38.64] ;  /* 0x0000001426267981 */ /* 0x000f22000c1e1100 */
[----:B--2---:R-:W-:-:S03]  /*cfd0*/  IADD3.X R41, R6, UR6, RZ, P6, !PT ;  /* 0x0000000606297c10 */ /* 0x004fc6000b7fe4ff */
[----:B------:R-:W2:Y:S04]  /*cfe0*/  LDL R6, [R1+0x488] ;  /* 0x0004880001067983 */ /* 0x000ea80000100800 */
[----:B------:R-:W4:Y:S04]  /*cff0*/  LDL.LU R183, [R1+0x58] ;  /* 0x0000580001b77983 */ /* 0x000f280000300800 */
        /* <DEDUP_REMOVED lines=10> */
[----:B------:R-:W4:Y:S01]  /*d0a0*/  LDL.LU R175, [R1] ;  /* 0x0000000001af7983 */ /* 0x000f220000300800 */
[----:B------:R-:W-:-:S03]  /*d0b0*/  IADD3 R42, P6, R215, UR4, RZ ;  /* 0x00000004d72a7c10 */ /* 0x000fc6000ffde0ff */
[----:B------:R-:W4:Y:S01]  /*d0c0*/  LDG.E.U8 R40, desc[UR20][R40.64] ;  /* 0x0000001428287981 */ /* 0x000f22000c1e1100 */
[----:B------:R-:W-:Y:S02]  /*d0d0*/  IADD3.X R43, R213, UR6, RZ, P6, !PT ;  /* 0x00000006d52b7c10 */ /* 0x000fe4000b7fe4ff */
[----:B---3--:R-:W-:-:S03]  /*d0e0*/  IADD3 R44, P6, R211, UR4, RZ ;  /* 0x00000004d32c7c10 */ /* 0x008fc6000ffde0ff */
[----:B------:R3:W3:Y:S01]  /*d0f0*/  LDG.E.U8 R42, desc[UR20][R42.64] ;  /* 0x000000142a2a7981 */ /* 0x0006e2000c1e1100 */
[----:B------:R-:W-:Y:S02]  /*d100*/  IADD3.X R45, R209, UR6, RZ, P6, !PT ;  /* 0x00000006d12d7c10 */ /* 0x000fe4000b7fe4ff */
[----:B------:R-:W-:-:S03]  /*d110*/  IADD3 R46, P6, R203, UR4, RZ ;  /* 0x00000004cb2e7c10 */ /* 0x000fc6000ffde0ff */
[----:B------:R3:W3:Y:S01]  /*d120*/  LDG.E.U8 R44, desc[UR20][R44.64] ;  /* 0x000000142c2c7981 */ /* 0x0006e2000c1e1100 */
[----:B------:R-:W-:Y:S02]  /*d130*/  IADD3.X R47, R197, UR6, RZ, P6, !PT ;  /* 0x00000006c52f7c10 */ /* 0x000fe4000b7fe4ff */
[----:B0-----:R-:W-:-:S03]  /*d140*/  IADD3 R48, P6, R195, UR4, RZ ;  /* 0x00000004c3307c10 */ /* 0x001fc6000ffde0ff */
[----:B------:R0:W3:Y:S01]  /*d150*/  LDG.E.U8 R46, desc[UR20][R46.64] ;  /* 0x000000142e2e7981 */ /* 0x0000e2000c1e1100 */
[----:B------:R-:W-:Y:S02]  /*d160*/  IADD3.X R49, R189, UR6, RZ, P6, !PT ;  /* 0x00000006bd317c10 */ /* 0x000fe4000b7fe4ff */
[----:B------:R-:W-:-:S03]  /*d170*/  IADD3 R50, P6, R187, UR4, RZ ;  /* 0x00000004bb327c10 */ /* 0x000fc6000ffde0ff */
[----:B------:R0:W3:Y:S01]  /*d180*/  LDG.E.U8 R48, desc[UR20][R48.64] ;  /* 0x0000001430307981 */ /* 0x0000e2000c1e1100 */
[----:B--2---:R-:W-:-:S03]  /*d190*/  IADD3.X R51, R6, UR6, RZ, P6, !PT ;  /* 0x0000000606337c10 */ /* 0x004fc6000b7fe4ff */
[----:B------:R-:W2:Y:S04]  /*d1a0*/  LDL.LU R6, [R1+0x74] ;  /* 0x0000740001067983 */ /* 0x000ea80000300800 */
[----:B------:R0:W3:Y:S01]  /*d1b0*/  LDG.E.U8 R50, desc[UR20][R50.64] ;  /* 0x0000001432327981 */ /* 0x0000e2000c1e1100 */
[----:B----4-:R-:W-:-:S04]  /*d1c0*/  FMNMX R53, R183, R179, !PT ;  /* 0x000000b3b7357209 */ /* 0x010fc80007800000 */
[----:B------:R-:W-:-:S04]  /*d1d0*/  FMNMX R53, R177, R53, !PT ;  /* 0x00000035b1357209 */ /* 0x000fc80007800000 */
        /* <DEDUP_REMOVED lines=28> */
[----:B------:R-:W-:-:S05]  /*d3a0*/  FMNMX R53, R238, R53, !PT ;  /* 0x00000035ee357209 */ /* 0x000fca0007800000 */
[----:B------:R-:W4:Y:S02]  /*d3b0*/  SHFL.BFLY PT, R55, R53, 0x2, 0x1f ;  /* 0x0c401f0035377f89 */ /* 0x000f2400000e0000 */
[----:B----4-:R-:W-:-:S05]  /*d3c0*/  FMNMX R53, R53, R55, !PT ;  /* 0x0000003735357209 */ /* 0x010fca0007800000 */
[----:B------:R-:W4:Y:S02]  /*d3d0*/  SHFL.BFLY PT, R55, R53, 0x1, 0x1f ;  /* 0x0c201f0035377f89 */ /* 0x000f2400000e0000 */
[----:B----4-:R-:W-:-:S04]  /*d3e0*/  FMNMX R23, R53, R55, !PT ;  /* 0x0000003735177209 */ /* 0x010fc80007800000 */
[----:B--2---:R-:W-:-:S05]  /*d3f0*/  FMNMX R23, R23, R6, !PT ;  /* 0x0000000617177209 */ /* 0x004fca0007800000 */
[--C-:B------:R-:W-:Y:S01]  /*d400*/  FADD R29, R177, -R23.reuse ;  /* 0x80000017b11d7221 */ /* 0x100fe20000000000 */
[--C-:B------:R-:W-:Y:S01]  /*d410*/  FADD R27, R179, -R23.reuse ;  /* 0x80000017b31b7221 */ /* 0x100fe20000000000 */
[----:B------:R-:W2:Y:S01]  /*d420*/  LDL.LU R177, [R1+0x50] ;  /* 0x0000500001b17983 */ /* 0x000ea20000300800 */
[----:B-1----:R-:W-:-:S03]  /*d430*/  FADD R31, R181, -R23 ;  /* 0x80000017b51f7221 */ /* 0x002fc60000000000 */
[----:B------:R-:W2:Y:S01]  /*d440*/  LDL.LU R179, [R1+0x5c] ;  /* 0x00005c0001b37983 */ /* 0x000ea20000300800 */
[----:B------:R-:W-:-:S03]  /*d450*/  FADD R25, R183, -R23 ;  /* 0x80000017b7197221 */ /* 0x000fc60000000000 */
[----:B------:R-:W4:Y:S01]  /*d460*/  LDL.LU R181, [R1+0x4c] ;  /* 0x00004c0001b57983 */ /* 0x000f220000300800 */
[----:B------:R-:W-:-:S03]  /*d470*/  FADD R33, R185, -R23 ;  /* 0x80000017b9217221 */ /* 0x000fc60000000000 */
[----:B------:R-:W4:Y:S04]  /*d480*/  LDL.LU R183, [R1+0x48] ;  /* 0x0000480001b77983 */ /* 0x000f280000300800 */
[----:B------:R-:W0:Y:S04]  /*d490*/  LDL.LU R185, [R1+0x3c] ;  /* 0x00003c0001b97983 */ /* 0x000e280000300800 */
[----:B------:R-:W4:Y:S01]  /*d4a0*/  LDL.LU R187, [R1+0x38] ;  /* 0x0000380001bb7983 */ /* 0x000f220000300800 */
[----:B------:R-:W-:-:S03]  /*d4b0*/  FADD R35, R191, -R23 ;  /* 0x80000017bf237221 */ /* 0x000fc60000000000 */
[----:B------:R-:W4:Y:S04]  /*d4c0*/  LDL.LU R189, [R1+0x2c] ;  /* 0x00002c0001bd7983 */ /* 0x000f280000300800 */
[----:B------:R-:W4:Y:S04]  /*d4d0*/  LDL.LU R191, [R1+0x28] ;  /* 0x0000280001bf7983 */ /* 0x000f280000300800 */
[----:B------:R-:W4:Y:S01]  /*d4e0*/  LDL.LU R195, [R1+0x1c] ;  /* 0x00001c0001c37983 */ /* 0x000f220000300800 */
[----:B------:R-:W-:-:S03]  /*d4f0*/  FADD R37, R201, -R23 ;  /* 0x80000017c9257221 */ /* 0x000fc60000000000 */
[----:B------:R-:W4:Y:S04]  /*d500*/  LDL.LU R197, [R1+0x18] ;  /* 0x0000180001c57983 */ /* 0x000f280000300800 */
[----:B------:R-:W4:Y:S04]  /*d510*/  LDL.LU R201, [R1+0xc] ;  /* 0x00000c0001c97983 */ /* 0x000f280000300800 */
[----:B------:R-:W4:Y:S01]  /*d520*/  LDL.LU R203, [R1+0x8] ;  /* 0x0000080001cb7983 */ /* 0x000f220000300800 */
[----:B---3--:R-:W-:Y:S01]  /*d530*/  FADD R43, R205, -R23 ;  /* 0x80000017cd2b7221 */ /* 0x008fe20000000000 */
[----:B--2---:R-:W-:-:S04]  /*d540*/  FMNMX R41, R177, R179, !PT ;  /* 0x000000b3b1297209 */ /* 0x004fc80007800000 */
[----:B----4-:R-:W-:Y:S01]  /*d550*/  FMNMX R45, R181, R41, !PT ;  /* 0x00000029b52d7209 */ /* 0x010fe20007800000 */
[----:B------:R-:W-:-:S03]  /*d560*/  FMUL R41, R43, 1.4426950216293334961 ;  /* 0x3fb8aa3b2b297820 */ /* 0x000fc60000400000 */
[----:B------:R-:W-:Y:S01]  /*d570*/  FMNMX R43, R183, R45, !PT ;  /* 0x0000002db72b7209 */ /* 0x000fe20007800000 */
[----:B------:R-:W-:-:S03]  /*d580*/  FADD R45, R199, -R23 ;  /* 0x80000017c72d7221 */ /* 0x000fc60000000000 */
[----:B0-----:R-:W-:Y:S01]  /*d590*/  FMNMX R47, R185, R43, !PT ;  /* 0x0000002bb92f7209 */ /* 0x001fe20007800000 */
[----:B------:R-:W-:-:S03]  /*d5a0*/  FMUL R43, R45, 1.4426950216293334961 ;  /* 0x3fb8aa3b2d2b7820 */ /* 0x000fc60000400000 */
[----:B------:R-:W-:Y:S01]  /*d5b0*/  FMNMX R45, R187, R47, !PT ;  /* 0x0000002fbb2d7209 */ /* 0x000fe20007800000 */
[----:B------:R-:W-:-:S03]  /*d5c0*/  FADD R47, R193, -R23 ;  /* 0x80000017c12f7221 */ /* 0x000fc60000000000 */
[----:B------:R-:W-:Y:S01]  /*d5d0*/  FMNMX R49, R189, R45, !PT ;  /* 0x0000002dbd317209 */ /* 0x000fe20007800000 */
[----:B------:R-:W-:-:S03]  /*d5e0*/  FMUL R45, R47, 1.4426950216293334961 ;  /* 0x3fb8aa3b2f2d7820 */ /* 0x000fc60000400000 */
[----:B------:R-:W-:Y:S01]  /*d5f0*/  FMNMX R47, R191, R49, !PT ;  /* 0x00000031bf2f7209 */ /* 0x000fe20007800000 */
[--C-:B------:R-:W-:Y:S02]  /*d600*/  FADD R49, R175, -R23.reuse ;  /* 0x80000017af317221 */ /* 0x100fe40000000000 */
[----:B------:R-:W2:Y:S04]  /*d610*/  LDL.LU R175, [R1+0x60] ;  /* 0x0000600001af7983 */ /* 0x000ea80000300800 */
[----:B------:R-:W3:Y:S01]  /*d620*/  LDL R205, [R1+0x494] ;  /* 0x0004940001cd7983 */ /* 0x000ee20000100800 */
[----:B------:R-:W-:Y:S01]  /*d630*/  FMNMX R51, R195, R47, !PT ;  /* 0x0000002fc3337209 */ /* 0x000fe20007800000 */
[----:B------:R-:W-:Y:S01]  /*d640*/  FMUL R47, R49, 1.4426950216293334961 ;  /* 0x3fb8aa3b312f7820 */ /* 0x000fe20000400000 */
[----:B------:R-:W-:Y:S01]  /*d650*/  FADD R61, R10, -R23 ;  /* 0x800000170a3d7221 */ /* 0x000fe20000000000 */
[----:B------:R-:W4:Y:S01]  /*d660*/  LDL R199, [R1+0x490] ;  /* 0x0004900001c77983 */ /* 0x000f220000100800 */
[----:B------:R-:W-:-:S03]  /*d670*/  FMNMX R49, R197, R51, !PT ;  /* 0x00000033c5317209 */ /* 0x000fc60007800000 */
[----:B------:R-:W4:Y:S01]  /*d680*/  LDL R193, [R1+0x49c] ;  /* 0x00049c0001c17983 */ /* 0x000f220000100800 */
[----:B------:R-:W-:Y:S01]  /*d690*/  FMNMX R51, R201, R49, !PT ;  /* 0x00000031c9337209 */ /* 0x000fe20007800000 */
[----:B------:R-:W-:Y:S02]  /*d6a0*/  FADD R11, R11, -R23 ;  /* 0x800000170b0b7221 */ /* 0x000fe40000000000 */
[----:B------:R-:W4:Y:S01]  /*d6b0*/  LDL R157, [R1+0x4ac] ;  /* 0x0004ac00019d7983 */ /* 0x000f220000100800 */
[----:B------:R-:W-:-:S03]  /*d6c0*/  FMNMX R51, R203, R51, !PT ;  /* 0x00000033cb337209 */ /* 0x000fc60007800000 */
[----:B------:R-:W4:Y:S01]  /*d6d0*/  LDL R153, [R1+0x4a8] ;  /* 0x0004a80001997983 */ /* 0x000f220000100800 */
[----:B------:R-:W-:Y:S01]  /*d6e0*/  FMNMX R53, R252, R51, !PT ;  /* 0x00000033fc357209 */ /* 0x000fe20007800000 */
[----:B------:R-:W-:Y:S01]  /*d6f0*/  FADD R39, R207, -R23 ;  /* 0x80000017cf277221 */ /* 0x000fe20000000000 */
[----:B------:R-:W-:Y:S01]  /*d700*/  FMUL R11, R11, 1.4426950216293334961 ;  /* 0x3fb8aa3b0b0b7820 */ /* 0x000fe20000400000 */
[----:B------:R-:W4:Y:S01]  /*d710*/  LDL R207, [R1+0x4b4] ;  /* 0x0004b40001cf7983 */ /* 0x000f220000100800 */
[----:B------:R-:W-:Y:S02]  /*d720*/  FMNMX R53, R251, R53, !PT ;  /* 0x00000035fb357209 */ /* 0x000fe40007800000 */
[----:B------:R-:W-:Y:S01]  /*d730*/  FSEL R77, R77, -INF , !P1 ;  /* 0xff8000004d4d7808 */ /* 0x000fe20004800000 */
[----:B------:R-:W4:Y:S01]  /*d740*/  LDL R209, [R1+0x4c4] ;  /* 0x0004c40001d17983 */ /* 0x000f220000100800 */
        /* <DEDUP_REMOVED lines=11> */
[----:B------:R-:W-:Y:S01]  /*d800*/  FMNMX R10, R230, R10, !PT ;  /* 0x0000000ae60a7209 */ /* 0x000fe20007800000 */
[--C-:B------:R-:W-:Y:S02]  /*d810*/  FADD R63, R14, -R23.reuse ;  /* 0x800000170e3f7221 */ /* 0x100fe40000000000 */
[----:B------:R0:W-:Y:S02]  /*d820*/  MUFU.EX2 R14, R11 ;  /* 0x0000000b000e7308 */ /* 0x0001e40000000800 */
[----:B------:R-:W-:Y:S01]  /*d830*/  FMUL R63, R63, 1.4426950216293334961 ;  /* 0x3fb8aa3b3f3f7820 */ /* 0x000fe20000400000 */
[----:B0-----:R-:W-:-:S05]  /*d840*/  FADD R11, R15, -R23 ;  /* 0x800000170f0b7221 */ /* 0x001fca0000000000 */
[----:B------:R0:W-:Y:S02]  /*d850*/  MUFU.EX2 R15, R63 ;  /* 0x0000003f000f7308 */ /* 0x0001e40000000800 */
[----:B0-----:R-:W-:Y:S01]  /*d860*/  FADD R63, R18, -R23 ;  /* 0x80000017123f7221 */ /* 0x001fe20000000000 */
[----:B--2---:R-:W-:Y:S02]  /*d870*/  LOP3.LUT P6, RZ, R175, 0x1, RZ, 0xc0, !PT ;  /* 0x00000001afff7812 */ /* 0x004fe400078cc0ff */
[----:B------:R-:W2:Y:S02]  /*d880*/  LDL R175, [R1+0x498] ;  /* 0x0004980001af7983 */ /* 0x000ea40000100800 */
[----:B------:R-:W-:-:S04]  /*d890*/  FSEL R69, R69, -INF , !P6 ;  /* 0xff80000045457808 */ /* 0x000fc80007000000 */
[----:B------:R-:W-:-:S04]  /*d8a0*/  FMNMX R10, R69, R10, !PT ;  /* 0x0000000a450a7209 */ /* 0x000fc80007800000 */
[----:B------:R-:W-:-:S04]  /*d8b0*/  FMNMX R10, R71, R10, !PT ;  /* 0x0000000a470a7209 */ /* 0x000fc80007800000 */
[----:B------:R-:W-:-:S04]  /*d8c0*/  FMNMX R10, R73, R10, !PT ;  /* 0x0000000a490a7209 */ /* 0x000fc80007800000 */
[----:B------:R-:W-:-:S04]  /*d8d0*/  FMNMX R10, R75, R10, !PT ;  /* 0x0000000a4b0a7209 */ /* 0x000fc80007800000 */
[----:B------:R-:W-:Y:S01]  /*d8e0*/  FMNMX R155, R76, R10, !PT ;  /* 0x0000000a4c9b7209 */ /* 0x000fe20007800000 */
[----:B------:R-:W-:Y:S01]  /*d8f0*/  FMUL R10, R63, 1.4426950216293334961 ;  /* 0x3fb8aa3b3f0a7820 */ /* 0x000fe20000400000 */
[----:B------:R-:W-:-:S03]  /*d900*/  FADD R63, R19, -R23 ;  /* 0x80000017133f7221 */ /* 0x000fc60000000000 */
[----:B------:R3:W-:Y:S02]  /*d910*/  MUFU.EX2 R19, R10 ;  /* 0x0000000a00137308 */ /* 0x0007e40000000800 */
[----:B---3--:R-:W-:Y:S02]  /*d920*/  IADD3 R10, P1, R205, UR4, RZ ;  /* 0x00000004cd0a7c10 */ /* 0x008fe4000ff3e0ff */
[----:B------:R-:W3:Y:S01]  /*d930*/  LDL R205, [R1+0x4b0] ;  /* 0x0004b00001cd7983 */ /* 0x000ee20000100800 */
[----:B------:R-:W-:Y:S01]  /*d940*/  FMUL R11, R11, 1.4426950216293334961 ;  /* 0x3fb8aa3b0b0b7820 */ /* 0x000fe20000400000 */
[----:B------:R-:W-:-:S03]  /*d950*/  FMNMX R155, R77, R155, !PT ;  /* 0x0000009b4d9b7209 */ /* 0x000fc60007800000 */
[----:B------:R4:W-:Y:S02]  /*d960*/  MUFU.EX2 R18, R11 ;  /* 0x0000000b00127308 */ /* 0x0009e40000000800 */
[----:B------:R-:W0:Y:S01]  /*d970*/  SHFL.BFLY PT, R81, R155, 0x2, 0x1f ;  /* 0x0c401f009b517f89 */ /* 0x000e2200000e0000 */
[----:B----4-:R-:W-:Y:S01]  /*d980*/  IADD3.X R11, R199, UR6, RZ, P1, !PT ;  /* 0x00000006c70b7c10 */ /* 0x010fe20008ffe4ff */
[----:B------:R-:W-:Y:S02]  /*d990*/  FADD R242, R242, -R23 ;  /* 0x80000017f2f27221 */ /* 0x000fe40000000000 */
[----:B------:R-:W4:Y:S04]  /*d9a0*/  LDL R199, [R1+0x4c0] ;  /* 0x0004c00001c77983 */ /* 0x000f280000100800 */
[----:B------:R1:W4:Y:S02]  /*d9b0*/  LDG.E.U8 R79, desc[UR20][R10.64] ;  /* 0x000000140a4f7981 */ /* 0x000324000c1e1100 */
[----:B-1----:R-:W-:-:S02]  /*d9c0*/  IADD3 R10, P1, R193, UR4, RZ ;  /* 0x00000004c10a7c10 */ /* 0x002fc4000ff3e0ff */
[----:B------:R-:W4:Y:S01]  /*d9d0*/  LDL R193, [R1+0x4b8] ;  /* 0x0004b80001c17983 */ /* 0x000f220000100800 */
[----:B0-----:R-:W-:Y:S01]  /*d9e0*/  FMNMX R155, R155, R81, !PT ;  /* 0x000000519b9b7209 */ /* 0x001fe20007800000 */
[----:B------:R-:W-:Y:S01]  /*d9f0*/  FMUL R57, R242, 1.4426950216293334961 ;  /* 0x3fb8aa3bf2397820 */ /* 0x000fe20000400000 */
[----:B--2---:R-:W-:Y:S02]  /*da00*/  IADD3.X R11, R175, UR6, RZ, P1, !PT ;  /* 0x00000006af0b7c10 */ /* 0x004fe40008ffe4ff */
[----:B------:R-:W2:Y:S04]  /*da10*/  LDL R175, [R1+0x4bc] ;  /* 0x0004bc0001af7983 */ /* 0x000ea80000100800 */
[----:B------:R0:W4:Y:S04]  /*da20*/  LDG.E.U8 R80, desc[UR20][R10.64] ;  /* 0x000000140a507981 */ /* 0x000128000c1e1100 */
[----:B------:R-:W4:Y:S04]  /*da30*/  LDL.LU R242, [R1+0x78] ;  /* 0x0000780001f27983 */ /* 0x000f280000300800 */
[----:B------:R-:W4:Y:S01]  /*da40*/  LDL R221, [R1+0x4d4] ;  /* 0x0004d40001dd7983 */ /* 0x000f220000100800 */
[----:B0-----:R-:W-:-:S03]  /*da50*/  IADD3 R10, P1, R157, UR4, RZ ;  /* 0x000000049d0a7c10 */ /* 0x001fc6000ff3e0ff */
[----:B------:R-:W4:Y:S01]  /*da60*/  LDL R211, [R1+0x4d0] ;  /* 0x0004d00001d37983 */ /* 0x000f220000100800 */
[----:B------:R-:W-:-:S03]  /*da70*/  IADD3.X R11, R153, UR6, RZ, P1, !PT ;  /* 0x00000006990b7c10 */ /* 0x000fc60008ffe4ff */
[----:B------:R-:W4:Y:S04]  /*da80*/  LDL R219, [R1+0x4dc] ;  /* 0x0004dc0001db7983 */ /* 0x000f280000100800 */
[----:B------:R0:W4:Y:S04]  /*da90*/  LDG.E.U8 R81, desc[UR20][R10.64] ;  /* 0x000000140a517981 */ /* 0x000128000c1e1100 */
[----:B------:R-:W4:Y:S04]  /*daa0*/  LDL R217, [R1+0x4d8] ;  /* 0x0004d80001d97983 */ /* 0x000f280000100800 */
[----:B------:R-:W4:Y:S01]  /*dab0*/  LDL R215, [R1+0x4a4] ;  /* 0x0004a40001d77983 */ /* 0x000f220000100800 */
[----:B0-----:R-:W-:-:S03]  /*dac0*/  IADD3 R10, P1, R207, UR4, RZ ;  /* 0x00000004cf0a7c10 */ /* 0x001fc6000ff3e0ff */
[----:B------:R-:W4:Y:S01]  /*dad0*/  LDL R207, [R1+0x4cc] ;  /* 0x0004cc0001cf7983 */ /* 0x000f220000100800 */
[----:B---3--:R-:W-:-:S03]  /*dae0*/  IADD3.X R11, R205, UR6, RZ, P1, !PT ;  /* 0x00000006cd0b7c10 */ /* 0x008fc60008ffe4ff */
[----:B------:R-:W3:Y:S04]  /*daf0*/  LDL R205, [R1+0x4c8] ;  /* 0x0004c80001cd7983 */ /* 0x000ee80000100800 */
[----:B------:R2:W3:Y:S04]  /*db00*/  LDG.E.U8 R83, desc[UR20][R10.64] ;  /* 0x000000140a537981 */ /* 0x0004e8000c1e1100 */
[----:B------:R-:W3:Y:S01]  /*db10*/  LDL R213, [R1+0x4a0] ;  /* 0x0004a00001d57983 */ /* 0x000ee20000100800 */
[----:B--2---:R-:W-:-:S04]  /*db20*/  IADD3 R10, P1, R175, UR4, RZ ;  /* 0x00000004af0a7c10 */ /* 0x004fc8000ff3e0ff */
[----:B----4-:R-:W-:-:S05]  /*db30*/  IADD3.X R11, R193, UR6, RZ, P1, !PT ;  /* 0x00000006c10b7c10 */ /* 0x010fca0008ffe4ff */
[----:B------:R0:W2:Y:S02]  /*db40*/  LDG.E.U8 R193, desc[UR20][R10.64] ;  /* 0x000000140ac17981 */ /* 0x0000a4000c1e1100 */
[----:B0-----:R-:W-:Y:S02]  /*db50*/  IADD3 R10, P1, R209, UR4, RZ ;  /* 0x00000004d10a7c10 */ /* 0x001fe4000ff3e0ff */
[----:B------:R-:W4:Y:S02]  /*db60*/  LDL R209, [R1+0x4e4] ;  /* 0x0004e40001d17983 */ /* 0x000f240000100800 */
[----:B------:R-:W-:-:S05]  /*db70*/  IADD3.X R11, R199, UR6, RZ, P1, !PT ;  /* 0x00000006c70b7c10 */ /* 0x000fca0008ffe4ff */
[----:B------:R0:W2:Y:S02]  /*db80*/  LDG.E.U8 R199, desc[UR20][R10.64] ;  /* 0x000000140ac77981 */ /* 0x0000a4000c1e1100 */
[----:B0-----:R-:W-:Y:S02]  /*db90*/  IADD3 R10, P1, R207, UR4, RZ ;  /* 0x00000004cf0a7c10 */ /* 0x001fe4000ff3e0ff */
[----:B------:R-:W2:Y:S02]  /*dba0*/  LDL R207, [R1+0x4e0] ;  /* 0x0004e00001cf7983 */ /* 0x000ea40000100800 */
[----:B---3--:R-:W-:-:S05]  /*dbb0*/  IADD3.X R11, R205, UR6, RZ, P1, !PT ;  /* 0x00000006cd0b7c10 */ /* 0x008fca0008ffe4ff */
[----:B------:R0:W3:Y:S02]  /*dbc0*/  LDG.E.U8 R205, desc[UR20][R10.64] ;  /* 0x000000140acd7981 */ /* 0x0000e4000c1e1100 */
[----:B0-----:R-:W-:-:S04]  /*dbd0*/  IADD3 R10, P1, R221, UR4, RZ ;  /* 0x00000004dd0a7c10 */ /* 0x001fc8000ff3e0ff */
[----:B------:R-:W-:-:S05]  /*dbe0*/  IADD3.X R11, R211, UR6, RZ, P1, !PT ;  /* 0x00000006d30b7c10 */ /* 0x000fca0008ffe4ff */
[----:B------:R0:W3:Y:S02]  /*dbf0*/  LDG.E.U8 R211, desc[UR20][R10.64] ;  /* 0x000000140ad37981 */ /* 0x0000e4000c1e1100 */
[----:B0-----:R-:W-:-:S04]  /*dc00*/  IADD3 R10, P1, R219, UR4, RZ ;  /* 0x00000004db0a7c10 */ /* 0x001fc8000ff3e0ff */
[----:B------:R-:W-:-:S05]  /*dc10*/  IADD3.X R11, R217, UR6, RZ, P1, !PT ;  /* 0x00000006d90b7c10 */ /* 0x000fca0008ffe4ff */
[----:B------:R0:W3:Y:S02]  /*dc20*/  LDG.E.U8 R219, desc[UR20][R10.64] ;  /* 0x000000140adb7981 */ /* 0x0000e4000c1e1100 */
[----:B0-----:R-:W-:Y:S02]  /*dc30*/  IADD3 R10, P1, R215, UR4, RZ ;  /* 0x00000004d70a7c10 */ /* 0x001fe4000ff3e0ff */
[----:B------:R-:W3:Y:S04]  /*dc40*/  LDL.LU R215, [R1+0x70] ;  /* 0x0000700001d77983 */ /* 0x000ee80000300800 */
[----:B------:R-:W3:Y:S04]  /*dc50*/  LDL.LU R225, [R1+0x6c] ;  /* 0x00006c0001e17983 */ /* 0x000ee80000300800 */
[----:B------:R-:W3:Y:S04]  /*dc60*/  LDL.LU R227, [R1+0x68] ;  /* 0x0000680001e37983 */ /* 0x000ee80000300800 */
[----:B------:R-:W3:Y:S04]  /*dc70*/  LDL.LU R229, [R1+0x64] ;  /* 0x0000640001e57983 */ /* 0x000ee80000300800 */
[----:B------:R-:W0:Y:S01]  /*dc80*/  SHFL.BFLY PT, R157, R155, 0x1, 0x1f ;  /* 0x0c201f009b9d7f89 */ /* 0x000e2200000e0000 */
[----:B------:R-:W-:Y:S01]  /*dc90*/  FADD R245, R245, -R23 ;  /* 0x80000017f5f57221 */ /* 0x000fe20000000000 */
[----:B------:R-:W-:-:S03]  /*dca0*/  IADD3.X R11, R213, UR6, RZ, P1, !PT ;  /* 0x00000006d50b7c10 */ /* 0x000fc60008ffe4ff */
[----:B------:R-:W-:Y:S02]  /*dcb0*/  FMUL R55, R245, 1.4426950216293334961 ;  /* 0x3fb8aa3bf5377820 */ /* 0x000fe40000400000 */
[----:B------:R-:W1:Y:S01]  /*dcc0*/  S2R R245, SR_TID.X ;  /* 0x0000000000f57919 */ /* 0x000e620000002100 */
[----:B------:R4:W3:Y:S01]  /*dcd0*/  LDG.E.U8 R221, desc[UR20][R10.64] ;  /* 0x000000140add7981 */ /* 0x0008e2000c1e1100 */
[----:B------:R-:W-:-:S04]  /*dce0*/  FADD R231, R231, -R23 ;  /* 0x80000017e7e77221 */ /* 0x000fc80000000000 */
[----:B------:R-:W-:Y:S01]  /*dcf0*/  FMUL R65, R231, 1.4426950216293334961 ;  /* 0x3fb8aa3be7417820 */ /* 0x000fe20000400000 */
[----:B0-----:R-:W-:-:S04]  /*dd00*/  FMNMX R155, R155, R157, !PT ;  /* 0x0000009d9b9b7209 */ /* 0x001fc80007800000 */
[----:B------:R-:W-:Y:S01]  /*dd10*/  FMNMX R155, R155, R242, !PT ;  /* 0x000000f29b9b7209 */ /* 0x000fe20007800000 */
[----:B------:R-:W-:Y:S01]  /*dd20*/  FMUL R25, R25, 1.4426950216293334961 ;  /* 0x3fb8aa3b19197820 */ /* 0x000fe20000400000 */
[----:B------:R-:W-:Y:S01]  /*dd30*/  FMUL R27, R27, 1.4426950216293334961 ;  /* 0x3fb8aa3b1b1b7820 */ /* 0x000fe20000400000 */
[----:B------:R-:W-:Y:S01]  /*dd40*/  FMUL R29, R29, 1.4426950216293334961 ;  /* 0x3fb8aa3b1d1d7820 */ /* 0x000fe20000400000 */
[----:B------:R-:W-:Y:S01]  /*dd50*/  FMUL R31, R31, 1.4426950216293334961 ;  /* 0x3fb8aa3b1f1f7820 */ /* 0x000fe20000400000 */
[--C-:B------:R-:W-:Y:S01]  /*dd60*/  FADD R177, R177, -R155.reuse ;  /* 0x8000009bb1b17221 */ /* 0x100fe20000000000 */
[--C-:B------:R-:W-:Y:S01]  /*dd70*/  FADD R179, R179, -R155.reuse ;  /* 0x8000009bb3b37221 */ /* 0x100fe20000000000 */
[--C-:B------:R-:W-:Y:S01]  /*dd80*/  FADD R181, R181, -R155.reuse ;  /* 0x8000009bb5b57221 */ /* 0x100fe20000000000 */
[----:B------:R-:W-:Y:S01]  /*dd90*/  FADD R183, R183, -R155 ;  /* 0x8000009bb7b77221 */ /* 0x000fe20000000000 */
[----:B------:R-:W-:Y:S01]  /*dda0*/  FMUL R177, R177, 1.4426950216293334961 ;  /* 0x3fb8aa3bb1b17820 */ /* 0x000fe20000400000 */
[----:B------:R-:W-:Y:S01]  /*ddb0*/  FMUL R179, R179, 1.4426950216293334961 ;  /* 0x3fb8aa3bb3b37820 */ /* 0x000fe20000400000 */
[----:B------:R-:W-:Y:S01]  /*ddc0*/  FMUL R181, R181, 1.4426950216293334961 ;  /* 0x3fb8aa3bb5b57820 */ /* 0x000fe20000400000 */
[----:B------:R-:W-:Y:S01]  /*ddd0*/  FMUL R183, R183, 1.4426950216293334961 ;  /* 0x3fb8aa3bb7b77820 */ /* 0x000fe20000400000 */
[----:B------:R-:W-:Y:S01]  /*dde0*/  MUFU.EX2 R25, R25 ;  /* 0x0000001900197308 */ /* 0x000fe20000000800 */
[----:B------:R-:W-:-:S07]  /*ddf0*/  FADD R250, R250, -R23 ;  /* 0x80000017fafa7221 */ /* 0x000fce0000000000 */
[----:B------:R-:W0:Y:S01]  /*de00*/  MUFU.EX2 R27, R27 ;  /* 0x0000001b001b7308 */ /* 0x000e220000000800 */
[----:B------:R-:W-:-:S07]  /*de10*/  FMUL R49, R250, 1.4426950216293334961 ;  /* 0x3fb8aa3bfa317820 */ /* 0x000fce0000400000 */
[----:B------:R-:W-:Y:S01]  /*de20*/  MUFU.EX2 R29, R29 ;  /* 0x0000001d001d7308 */ /* 0x000fe20000000800 */
[----:B-1----:R-:W-:-:S07]  /*de30*/  LOP3.LUT R250, R245, 0x7f, RZ, 0xc0, !PT ;  /* 0x0000007ff5fa7812 */ /* 0x002fce00078ec0ff */
[----:B------:R-:W-:Y:S08]  /*de40*/  MUFU.EX2 R31, R31 ;  /* 0x0000001f001f7308 */ /* 0x000ff00000000800 */
[----:B------:R-:W-:Y:S08]  /*de50*/  MUFU.EX2 R177, R177 ;  /* 0x000000b100b17308 */ /* 0x000ff00000000800 */
[----:B------:R-:W1:Y:S08]  /*de60*/  MUFU.EX2 R179, R179 ;  /* 0x000000b300b37308 */ /* 0x000e700000000800 */
[----:B------:R-:W-:Y:S08]  /*de70*/  MUFU.EX2 R181, R181 ;  /* 0x000000b500b57308 */ /* 0x000ff00000000800 */
[----:B------:R-:W2:Y:S01]  /*de80*/  MUFU.EX2 R183, R183 ;  /* 0x000000b700b77308 */ /* 0x000ea20000000800 */
[--C-:B------:R-:W-:Y:S01]  /*de90*/  FADD R67, R232, -R23.reuse ;  /* 0x80000017e8437221 */ /* 0x100fe20000000000 */
[----:B0-----:R-:W-:Y:S01]  /*dea0*/  F2FP.SATFINITE.E4M3.F32.PACK_AB_MERGE_C R232, R27, R25, RZ ;  /* 0x000000191be8723e */ /* 0x001fe200048070ff */
[----:B------:R-:W-:Y:S01]  /*deb0*/  FADD R233, R233, -R23 ;  /* 0x80000017e9e97221 */ /* 0x000fe20000000000 */
[----:B------:R-:W-:-:S02]  /*dec0*/  FADD R248, R248, -R155 ;  /* 0x8000009bf8f87221 */ /* 0x000fc40000000000 */
[----:B-1----:R-:W-:Y:S01]  /*ded0*/  F2FP.SATFINITE.E4M3.F32.PACK_AB_MERGE_C R232, R179, R177, R232 ;  /* 0x000000b1b3e8723e */ /* 0x002fe200048070e8 */
[----:B------:R-:W-:Y:S01]  /*dee0*/  FMUL R84, R233, 1.4426950216293334961 ;  /* 0x3fb8aa3be9547820 */ /* 0x000fe20000400000 */
[----:B------:R-:W-:Y:S01]  /*def0*/  FADD R252, R252, -R155 ;  /* 0x8000009bfcfc7221 */ /* 0x000fe20000000000 */
[----:B------:R-:W-:-:S04]  /*df00*/  FADD R249, R249, -R23 ;  /* 0x80000017f9f97221 */ /* 0x000fc80000000000 */
[----:B------:R-:W-:Y:S01]  /*df10*/  FMUL R51, R249, 1.4426950216293334961 ;  /* 0x3fb8aa3bf9337820 */ /* 0x000fe20000400000 */
[----:B----4-:R-:W-:-:S04]  /*df20*/  IADD3 R10, P1, R209, UR4, RZ ;  /* 0x00000004d10a7c10 */ /* 0x010fc8000ff3e0ff */
[----:B--2---:R-:W-:-:S05]  /*df30*/  IADD3.X R11, R207, UR6, RZ, P1, !PT ;  /* 0x00000006cf0b7c10 */ /* 0x004fca0008ffe4ff */
[----:B------:R0:W2:Y:S01]  /*df40*/  LDG.E.U8 R231, desc[UR20][R10.64] ;  /* 0x000000140ae77981 */ /* 0x0000a2000c1e1100 */
[----:B------:R-:W-:Y:S01]  /*df50*/  BAR.SYNC.DEFER_BLOCKING 0x0 ;  /* 0x0000000000007b1d */ /* 0x000fe20000010000 */
[----:B------:R-:W-:-:S04]  /*df60*/  F2FP.SATFINITE.E4M3.F32.PACK_AB_MERGE_C R207, R31, R29, RZ ;  /* 0x0000001d1fcf723e */ /* 0x000fc800048070ff */
[----:B------:R-:W-:Y:S01]  /*df70*/  F2FP.SATFINITE.E4M3.F32.PACK_AB_MERGE_C R207, R183, R181, R207 ;  /* 0x000000b5b7cf723e */ /* 0x000fe200048070cf */
[----:B0-----:R-:W-:-:S03]  /*df80*/  FADD R11, R251, -R155 ;  /* 0x8000009bfb0b7221 */ /* 0x001fc60000000000 */
[----:B------:R-:W-:Y:S02]  /*df90*/  SEL R233, R232, R207, !P0 ;  /* 0x000000cfe8e97207 */ /* 0x000fe40004000000 */
[----:B------:R-:W-:Y:S01]  /*dfa0*/  SEL R232, R207, R232, !P0 ;  /* 0x000000e8cfe87207 */ /* 0x000fe20004000000 */
[----:B------:R-:W-:Y:S01]  /*dfb0*/  FMUL R207, R248, 1.4426950216293334961 ;  /* 0x3fb8aa3bf8cf7820 */ /* 0x000fe20000400000 */
[----:B------:R-:W-:Y:S01]  /*dfc0*/  FMUL R10, R252, 1.4426950216293334961 ;  /* 0x3fb8aa3bfc0a7820 */ /* 0x000fe20000400000 */
[----:B---3--:R-:W-:Y:S04]  /*dfd0*/  STS.U8 [R250+UR15], R215 ;  /* 0x000000d7fa007988 */ /* 0x008fe8000800000f */
[----:B------:R-:W-:Y:S04]  /*dfe0*/  STS.U8 [R250+UR15+0x400], R225 ;  /* 0x000400e1fa007988 */ /* 0x000fe8000800000f */
[----:B------:R-:W-:Y:S04]  /*dff0*/  STS.U8 [R250+UR15+0x800], R227 ;  /* 0x000800e3fa007988 */ /* 0x000fe8000800000f */
[----:B------:R-:W-:Y:S04]  /*e000*/  STS.U8 [R250+UR15+0xc00], R229 ;  /* 0x000c00e5fa007988 */ /* 0x000fe8000800000f */
[----:B------:R0:W-:Y:S04]  /*e010*/  STS.U8 [R250+UR15+0x1000], R2 ;  /* 0x00100002fa007988 */ /* 0x0001e8000800000f */
[----:B0-----:R-:W3:Y:S04]  /*e020*/  LDL.LU R2, [R1+0x53c] ;  /* 0x00053c0001027983 */ /* 0x001ee80000300800 */
[----:B------:R-:W4:Y:S04]  /*e030*/  LDL.LU R248, [R1+0xc4] ;  /* 0x0000c40001f87983 */ /* 0x000f280000300800 */
[----:B------:R-:W2:Y:S04]  /*e040*/  LDL.LU R251, [R1+0xac] ;  /* 0x0000ac0001fb7983 */ /* 0x000ea80000300800 */
[----:B------:R-:W2:Y:S04]  /*e050*/  LDL.LU R252, [R1+0x98] ;  /* 0x0000980001fc7983 */ /* 0x000ea80000300800 */
[----:B------:R-:W2:Y:S01]  /*e060*/  LDL.LU R249, [R1+0x84] ;  /* 0x0000840001f97983 */ /* 0x000ea20000300800 */
[--C-:B------:R-:W-:Y:S01]  /*e070*/  FADD R195, R195, -R155.reuse ;  /* 0x8000009bc3c37221 */ /* 0x100fe20000000000 */
[--C-:B------:R-:W-:Y:S01]  /*e080*/  FADD R197, R197, -R155.reuse ;  /* 0x8000009bc5c57221 */ /* 0x100fe20000000000 */
[--C-:B------:R-:W-:Y:S01]  /*e090*/  FADD R201, R201, -R155.reuse ;  /* 0x8000009bc9c97221 */ /* 0x100fe20000000000 */
[--C-:B------:R-:W-:Y:S01]  /*e0a0*/  FADD R203, R203, -R155.reuse ;  /* 0x8000009bcbcb7221 */ /* 0x100fe20000000000 */
        /* <DEDUP_REMOVED lines=13> */
[----:B------:R-:W-:Y:S01]  /*e180*/  FMUL R185, R185, 1.4426950216293334961 ;  /* 0x3fb8aa3bb9b97820 */ /* 0x000fe20000400000 */
[----:B------:R-:W-:Y:S01]  /*e190*/  FMUL R187, R187, 1.4426950216293334961 ;  /* 0x3fb8aa3bbbbb7820 */ /* 0x000fe20000400000 */
[----:B------:R-:W-:Y:S01]  /*e1a0*/  FMUL R189, R189, 1.4426950216293334961 ;  /* 0x3fb8aa3bbdbd7820 */ /* 0x000fe20000400000 */
[----:B------:R-:W-:-:S04]  /*e1b0*/  FMUL R191, R191, 1.4426950216293334961 ;  /* 0x3fb8aa3bbfbf7820 */ /* 0x000fc80000400000 */
[----:B------:R-:W-:Y:S08]  /*e1c0*/  MUFU.EX2 R43, R43 ;  /* 0x0000002b002b7308 */ /* 0x000ff00000000800 */
[----:B------:R-:W-:Y:S08]  /*e1d0*/  MUFU.EX2 R45, R45 ;  /* 0x0000002d002d7308 */ /* 0x000ff00000000800 */
[----:B------:R-:W0:Y:S01]  /*e1e0*/  MUFU.EX2 R47, R47 ;  /* 0x0000002f002f7308 */ /* 0x000e220000000800 */
[--C-:B------:R-:W-:Y:S01]  /*e1f0*/  FADD R237, R237, -R23.reuse ;  /* 0x80000017eded7221 */ /* 0x100fe20000000000 */
[----:B------:R-:W-:-:S06]  /*e200*/  FADD R246, R246, -R23 ;  /* 0x80000017f6f67221 */ /* 0x000fcc0000000000 */
[----:B------:R-:W-:Y:S08]  /*e210*/  MUFU.EX2 R33, R33 ;  /* 0x0000002100217308 */ /* 0x000ff00000000800 */
[----:B------:R-:W1:Y:S08]  /*e220*/  MUFU.EX2 R35, R35 ;  /* 0x0000002300237308 */ /* 0x000e700000000800 */
[----:B------:R-:W-:Y:S08]  /*e230*/  MUFU.EX2 R37, R37 ;  /* 0x0000002500257308 */ /* 0x000ff00000000800 */
[----:B------:R-:W1:Y:S08]  /*e240*/  MUFU.EX2 R39, R39 ;  /* 0x0000002700277308 */ /* 0x000e700000000800 */
[----:B------:R-:W-:Y:S08]  /*e250*/  MUFU.EX2 R195, R195 ;  /* 0x000000c300c37308 */ /* 0x000ff00000000800 */
[----:B------:R-:W-:Y:S08]  /*e260*/  MUFU.EX2 R197, R197 ;  /* 0x000000c500c57308 */ /* 0x000ff00000000800 */
[----:B------:R-:W-:Y:S08]  /*e270*/  MUFU.EX2 R201, R201 ;  /* 0x000000c900c97308 */ /* 0x000ff00000000800 */
[----:B------:R-:W1:Y:S01]  /*e280*/  MUFU.EX2 R203, R203 ;  /* 0x000000cb00cb7308 */ /* 0x000e620000000800 */
[----:B------:R-:W-:Y:S01]  /*e290*/  FMUL R237, R237, 1.4426950216293334961 ;  /* 0x3fb8aa3beded7820 */ /* 0x000fe20000400000 */
[----:B------:R-:W-:-:S06]  /*e2a0*/  FMUL R53, R246, 1.4426950216293334961 ;  /* 0x3fb8aa3bf6357820 */ /* 0x000fcc0000400000 */
[----:B------:R-:W-:Y:S01]  /*e2b0*/  MUFU.EX2 R185, R185 ;  /* 0x000000b900b97308 */ /* 0x000fe20000000800 */
[----:B------:R-:W-:-:S07]  /*e2c0*/  FADD R209, R247, -R155 ;  /* 0x8000009bf7d17221 */ /* 0x000fce0000000000 */
[----:B------:R-:W1:Y:S08]  /*e2d0*/  MUFU.EX2 R187, R187 ;  /* 0x000000bb00bb7308 */ /* 0x000e700000000800 */
[----:B------:R-:W-:Y:S08]  /*e2e0*/  MUFU.EX2 R189, R189 ;  /* 0x000000bd00bd7308 */ /* 0x000ff00000000800 */
[----:B------:R-:W1:Y:S01]  /*e2f0*/  MUFU.EX2 R191, R191 ;  /* 0x000000bf00bf7308 */ /* 0x000e620000000800 */
[----:B------:R-:W-:Y:S01]  /*e300*/  FMUL R11, R11, 1.4426950216293334961 ;  /* 0x3fb8aa3b0b0b7820 */ /* 0x000fe20000400000 */
[----:B------:R-:W-:Y:S01]  /*e310*/  FMUL R209, R209, 1.4426950216293334961 ;  /* 0x3fb8aa3bd1d17820 */ /* 0x000fe20000400000 */
[----:B0-----:R-:W-:Y:S01]  /*e320*/  F2FP.SATFINITE.E4M3.F32.PACK_AB_MERGE_C R223, R47, R45, RZ ;  /* 0x0000002d2fdf723e */ /* 0x001fe200048070ff */
[----:B------:R-:W-:-:S04]  /*e330*/  FADD R85, R234, -R23 ;  /* 0x80000017ea557221 */ /* 0x000fc80000000000 */
[----:B------:R0:W-:Y:S01]  /*e340*/  MUFU.EX2 R157, R237 ;  /* 0x000000ed009d7308 */ /* 0x0001e20000000800 */
[----:B-1----:R-:W-:Y:S02]  /*e350*/  F2FP.SATFINITE.E4M3.F32.PACK_AB_MERGE_C R234, R35, R33, RZ ;  /* 0x0000002123ea723e */ /* 0x002fe400048070ff */
[----:B------:R-:W-:Y:S01]  /*e360*/  F2FP.SATFINITE.E4M3.F32.PACK_AB_MERGE_C R213, R39, R37, RZ ;  /* 0x0000002527d5723e */ /* 0x000fe200048070ff */
[----:B------:R-:W-:Y:S01]  /*e370*/  FADD R241, R241, -R23 ;  /* 0x80000017f1f17221 */ /* 0x000fe20000000000 */
[----:B------:R-:W-:Y:S02]  /*e380*/  F2FP.SATFINITE.E4M3.F32.PACK_AB_MERGE_C R223, R203, R201, R223 ;  /* 0x000000c9cbdf723e */ /* 0x000fe400048070df */
[----:B0-----:R-:W-:Y:S01]  /*e390*/  F2FP.SATFINITE.E4M3.F32.PACK_AB_MERGE_C R237, R43, R41, RZ ;  /* 0x000000292bed723e */ /* 0x001fe200048070ff */
[----:B------:R-:W-:Y:S01]  /*e3a0*/  MUFU.EX2 R49, R49 ;  /* 0x0000003100317308 */ /* 0x000fe20000000800 */
[----:B------:R-:W-:Y:S02]  /*e3b0*/  FADD R235, R235, -R23 ;  /* 0x80000017ebeb7221 */ /* 0x000fe40000000000 */
[----:B------:R-:W-:-:S05]  /*e3c0*/  F2FP.SATFINITE.E4M3.F32.PACK_AB_MERGE_C R237, R197, R195, R237 ;  /* 0x000000c3c5ed723e */ /* 0x000fca00048070ed */
[----:B------:R-:W0:Y:S01]  /*e3d0*/  MUFU.EX2 R51, R51 ;  /* 0x0000003300337308 */ /* 0x000e220000000800 */
[----:B------:R-:W-:Y:S01]  /*e3e0*/  FADD R153, R236, -R23 ;  /* 0x80000017ec997221 */ /* 0x000fe20000000000 */
[----:B------:R-:W-:-:S06]  /*e3f0*/  F2FP.SATFINITE.E4M3.F32.PACK_AB_MERGE_C R234, R187, R185, R234 ;  /* 0x000000b9bbea723e */ /* 0x000fcc00048070ea */
[----:B------:R-:W-:Y:S01]  /*e400*/  MUFU.EX2 R53, R53 ;  /* 0x0000003500357308 */ /* 0x000fe20000000800 */
[----:B------:R-:W-:-:S07]  /*e410*/  F2FP.SATFINITE.E4M3.F32.PACK_AB_MERGE_C R213, R191, R189, R213 ;  /* 0x000000bdbfd5723e */ /* 0x000fce00048070d5 */
[----:B------:R-:W1:Y:S01]  /*e420*/  MUFU.EX2 R55, R55 ;  /* 0x0000003700377308 */ /* 0x000e620000000800 */
[----:B------:R-:W-:Y:S01]  /*e430*/  SEL R236, R237, R223, !P0 ;  /* 0x000000dfedec7207 */ /* 0x000fe20004000000 */
[----:B------:R-:W-:Y:S01]  /*e440*/  FMUL R59, R241, 1.4426950216293334961 ;  /* 0x3fb8aa3bf13b7820 */ /* 0x000fe20000400000 */
[----:B------:R-:W-:Y:S01]  /*e450*/  FMUL R61, R61, 1.4426950216293334961 ;  /* 0x3fb8aa3b3d3d7820 */ /* 0x000fe20000400000 */
[--C-:B------:R-:W-:Y:S01]  /*e460*/  FADD R244, R244, -R155.reuse ;  /* 0x8000009bf4f47221 */ /* 0x100fe20000000000 */
[----:B------:R-:W-:-:S03]  /*e470*/  FADD R243, R243, -R155 ;  /* 0x8000009bf3f37221 */ /* 0x000fc60000000000 */
[----:B------:R-:W-:Y:S01]  /*e480*/  MUFU.EX2 R10, R10 ;  /* 0x0000000a000a7308 */ /* 0x000fe20000000800 */
[--C-:B------:R-:W-:Y:S01]  /*e490*/  FADD R217, R240, -R155.reuse ;  /* 0x8000009bf0d97221 */ /* 0x100fe20000000000 */
[----:B------:R-:W-:Y:S01]  /*e4a0*/  SEL R237, R223, R237, !P0 ;  /* 0x000000eddfed7207 */ /* 0x000fe20004000000 */
[----:B------:R-:W-:Y:S01]  /*e4b0*/  FMUL R87, R235, 1.4426950216293334961 ;  /* 0x3fb8aa3beb577820 */ /* 0x000fe20000400000 */
[----:B------:R-:W-:-:S04]  /*e4c0*/  FADD R239, R239, -R155 ;  /* 0x8000009befef7221 */ /* 0x000fc80000000000 */
[----:B------:R-:W1:Y:S01]  /*e4d0*/  MUFU.EX2 R11, R11 ;  /* 0x0000000b000b7308 */ /* 0x000e620000000800 */
[----:B------:R-:W-:Y:S01]  /*e4e0*/  FADD R223, R12, -R155 ;  /* 0x8000009b0cdf7221 */ /* 0x000fe20000000000 */
[----:B------:R-:W-:-:S06]  /*e4f0*/  SEL R235, R234, R213, !P0 ;  /* 0x000000d5eaeb7207 */ /* 0x000fcc0004000000 */
[----:B------:R-:W-:Y:S01]  /*e500*/  MUFU.EX2 R207, R207 ;  /* 0x000000cf00cf7308 */ /* 0x000fe20000000800 */
[----:B------:R-:W-:-:S07]  /*e510*/  SEL R234, R213, R234, !P0 ;  /* 0x000000ead5ea7207 */ /* 0x000fce0004000000 */
[----:B------:R-:W1:Y:S01]  /*e520*/  MUFU.EX2 R209, R209 ;  /* 0x000000d100d17308 */ /* 0x000e620000000800 */
[----:B------:R-:W-:Y:S01]  /*e530*/  FMUL R213, R244, 1.4426950216293334961 ;  /* 0x3fb8aa3bf4d57820 */ /* 0x000fe20000400000 */
[----:B------:R-:W-:Y:S01]  /*e540*/  FMUL R215, R243, 1.4426950216293334961 ;  /* 0x3fb8aa3bf3d77820 */ /* 0x000fe20000400000 */
[----:B------:R-:W-:Y:S01]  /*e550*/  FMUL R217, R217, 1.4426950216293334961 ;  /* 0x3fb8aa3bd9d97820 */ /* 0x000fe20000400000 */
[--C-:B------:R-:W-:Y:S01]  /*e560*/  FADD R225, R13, -R155.reuse ;  /* 0x8000009b0de17221 */ /* 0x100fe20000000000 */
[----:B------:R-:W-:Y:S01]  /*e570*/  FMUL R239, R239, 1.4426950216293334961 ;  /* 0x3fb8aa3befef7820 */ /* 0x000fe20000400000 */
[----:B------:R-:W-:Y:S02]  /*e580*/  FMUL R223, R223, 1.4426950216293334961 ;  /* 0x3fb8aa3bdfdf7820 */ /* 0x000fe40000400000 */
[----:B------:R-:W-:Y:S01]  /*e590*/  MUFU.EX2 R57, R57 ;  /* 0x0000003900397308 */ /* 0x000fe20000000800 */
[----:B------:R-:W-:Y:S01]  /*e5a0*/  FMUL R225, R225, 1.4426950216293334961 ;  /* 0x3fb8aa3be1e17820 */ /* 0x000fe20000400000 */
[----:B------:R-:W-:-:S06]  /*e5b0*/  FADD R227, R16, -R155 ;  /* 0x8000009b10e37221 */ /* 0x000fcc0000000000 */
[----:B------:R-:W1:Y:S01]  /*e5c0*/  MUFU.EX2 R59, R59 ;  /* 0x0000003b003b7308 */ /* 0x000e620000000800 */
[----:B------:R-:W-:-:S07]  /*e5d0*/  FADD R238, R238, -R23 ;  /* 0x80000017eeee7221 */ /* 0x000fce0000000000 */
[----:B------:R-:W-:Y:S01]  /*e5e0*/  MUFU.EX2 R61, R61 ;  /* 0x0000003d003d7308 */ /* 0x000fe20000000800 */
[--C-:B------:R-:W-:Y:S01]  /*e5f0*/  FADD R230, R230, -R155.reuse ;  /* 0x8000009be6e67221 */ /* 0x100fe20000000000 */
[----:B------:R-:W-:Y:S01]  /*e600*/  FMUL R63, R63, 1.4426950216293334961 ;  /* 0x3fb8aa3b3f3f7820 */ /* 0x000fe20000400000 */
[----:B------:R-:W-:Y:S01]  /*e610*/  FMUL R67, R67, 1.4426950216293334961 ;  /* 0x3fb8aa3b43437820 */ /* 0x000fe20000400000 */
[----:B------:R-:W-:Y:S01]  /*e620*/  FMUL R85, R85, 1.4426950216293334961 ;  /* 0x3fb8aa3b55557820 */ /* 0x000fe20000400000 */
[--C-:B------:R-:W-:Y:S01]  /*e630*/  FADD R240, R71, -R155.reuse ;  /* 0x8000009b47f07221 */ /* 0x100fe20000000000 */
[----:B------:R-:W-:Y:S01]  /*e640*/  FMUL R153, R153, 1.4426950216293334961 ;  /* 0x3fb8aa3b99997820 */ /* 0x000fe20000400000 */
[--C-:B------:R-:W-:Y:S01]  /*e650*/  FADD R73, R73, -R155.reuse ;  /* 0x8000009b49497221 */ /* 0x100fe20000000000 */
[----:B------:R0:W-:Y:S01]  /*e660*/  MUFU.EX2 R12, R239 ;  /* 0x000000ef000c7308 */ /* 0x0001e20000000800 */
[--C-:B------:R-:W-:Y:S01]  /*e670*/  FADD R75, R75, -R155.reuse ;  /* 0x8000009b4b4b7221 */ /* 0x100fe20000000000 */
[----:B------:R-:W-:Y:S01]  /*e680*/  FADD R77, R77, -R155 ;  /* 0x8000009b4d4d7221 */ /* 0x000fe20000000000 */
[----:B------:R4:W-:Y:S04]  /*e690*/  STS.U8 [R250+UR15+0x1400], R172 ;  /* 0x001400acfa007988 */ /* 0x0009e8000800000f */
[----:B------:R-:W2:Y:S01]  /*e6a0*/  LDL.LU R244, [R1+0xa8] ;  /* 0x0000a80001f47983 */ /* 0x000ea20000300800 */
[----:B------:R1:W-:Y:S01]  /*e6b0*/  MUFU.EX2 R13, R223 ;  /* 0x000000df000d7308 */ /* 0x0003e20000000800 */
[----:B0-----:R-:W-:-:S07]  /*e6c0*/  F2FP.SATFINITE.E4M3.F32.PACK_AB_MERGE_C R239, R51, R49, RZ ;  /* 0x0000003133ef723e */ /* 0x001fce00048070ff */
[----:B------:R-:W-:Y:S01]  /*e6d0*/  MUFU.EX2 R213, R213 ;  /* 0x000000d500d57308 */ /* 0x000fe20000000800 */
[----:B-1----:R-:W-:-:S07]  /*e6e0*/  F2FP.SATFINITE.E4M3.F32.PACK_AB_MERGE_C R223, R55, R53, RZ ;  /* 0x0000003537df723e */ /* 0x002fce00048070ff */
[----:B------:R-:W0:Y:S01]  /*e6f0*/  MUFU.EX2 R215, R215 ;  /* 0x000000d700d77308 */ /* 0x000e220000000800 */
[----:B------:R-:W-:-:S07]  /*e700*/  F2FP.SATFINITE.E4M3.F32.PACK_AB_MERGE_C R239, R11, R10, R239 ;  /* 0x0000000a0bef723e */ /* 0x000fce00048070ef */
[----:B------:R-:W1:Y:S01]  /*e710*/  MUFU.EX2 R217, R217 ;  /* 0x000000d900d97308 */ /* 0x000e620000000800 */
[----:B------:R-:W-:Y:S01]  /*e720*/  F2FP.SATFINITE.E4M3.F32.PACK_AB_MERGE_C R223, R209, R207, R223 ;  /* 0x000000cfd1df723e */ /* 0x000fe200048070df */
[----:B------:R-:W-:-:S06]  /*e730*/  FMUL R175, R238, 1.4426950216293334961 ;  /* 0x3fb8aa3beeaf7820 */ /* 0x000fcc0000400000 */
[----:B------:R0:W-:Y:S01]  /*e740*/  MUFU.EX2 R16, R225 ;  /* 0x000000e100107308 */ /* 0x0001e20000000800 */
[----:B------:R-:W-:Y:S02]  /*e750*/  SEL R238, R239, R223, !P0 ;  /* 0x000000dfefee7207 */ /* 0x000fe40004000000 */
[----:B------:R-:W-:Y:S01]  /*e760*/  F2FP.SATFINITE.E4M3.F32.PACK_AB_MERGE_C R229, R59, R57, RZ ;  /* 0x000000393be5723e */ /* 0x000fe200048070ff */
[----:B------:R-:W-:-:S04]  /*e770*/  FMUL R227, R227, 1.4426950216293334961 ;  /* 0x3fb8aa3be3e37820 */ /* 0x000fc80000400000 */
[----:B------:R-:W4:Y:S01]  /*e780*/  MUFU.EX2 R63, R63 ;  /* 0x0000003f003f7308 */ /* 0x000f220000000800 */
[--C-:B0-----:R-:W-:Y:S01]  /*e790*/  FADD R225, R17, -R155.reuse ;  /* 0x8000009b11e17221 */ /* 0x101fe20000000000 */
[----:B------:R-:W-:Y:S01]  /*e7a0*/  SEL R239, R223, R239, !P0 ;  /* 0x000000efdfef7207 */ /* 0x000fe20004000000 */
[----:B------:R-:W0:Y:S02]  /*e7b0*/  S2R R243, SR_TID.X ;  /* 0x0000000000f37919 */ /* 0x000e240000002100 */
[----:B------:R-:W-:Y:S01]  /*e7c0*/  FMUL R225, R225, 1.4426950216293334961 ;  /* 0x3fb8aa3be1e17820 */ /* 0x000fe20000400000 */
[----:B------:R-:W-:Y:S02]  /*e7d0*/  FADD R223, R20, -R155 ;  /* 0x8000009b14df7221 */ /* 0x000fe40000000000 */
[----:B------:R-:W-:Y:S01]  /*e7e0*/  MUFU.EX2 R65, R65 ;  /* 0x0000004100417308 */ /* 0x000fe20000000800 */
[----:B------:R-:W-:Y:S01]  /*e7f0*/  F2FP.SATFINITE.E4M3.F32.PACK_AB_MERGE_C R229, R215, R213, R229 ;  /* 0x000000d5d7e5723e */ /* 0x000fe200048070e5 */
[----:B------:R-:W-:Y:S01]  /*e800*/  FMUL R73, R73, 1.4426950216293334961 ;  /* 0x3fb8aa3b49497820 */ /* 0x000fe20000400000 */
[----:B------:R-:W-:Y:S01]  /*e810*/  FMUL R75, R75, 1.4426950216293334961 ;  /* 0x3fb8aa3b4b4b7820 */ /* 0x000fe20000400000 */
[----:B------:R-:W-:-:S04]  /*e820*/  FMUL R77, R77, 1.4426950216293334961 ;  /* 0x3fb8aa3b4d4d7820 */ /* 0x000fc80000400000 */
[----:B------:R-:W-:Y:S01]  /*e830*/  MUFU.EX2 R67, R67 ;  /* 0x0000004300437308 */ /* 0x000fe20000000800 */
[----:B------:R0:W-:Y:S07]  /*e840*/  STS.U8 [R250+UR15+0x1800], R188 ;  /* 0x001800bcfa007988 */ /* 0x0001ee000800000f */
[----:B------:R-:W-:Y:S01]  /*e850*/  MUFU.EX2 R84, R84 ;  /* 0x0000005400547308 */ /* 0x000fe20000000800 */
[----:B---3--:R-:W-:Y:S01]  /*e860*/  LOP3.LUT R241, R2, 0x1, RZ, 0x3c, !PT ;  /* 0x0000000102f17812 */ /* 0x008fe200078e3cff */
[----:B------:R-:W3:Y:S06]  /*e870*/  LDL.LU R247, [R1+0x94] ;  /* 0x0000940001f77983 */ /* 0x000eec0000300800 */
[----:B------:R1:W-:Y:S01]  /*e880*/  MUFU.EX2 R20, R225 ;  /* 0x000000e100147308 */ /* 0x0003e20000000800 */
[----:B------:R-:W-:-:S07]  /*e890*/  FMUL R223, R223, 1.4426950216293334961 ;  /* 0x3fb8aa3bdfdf7820 */ /* 0x000fce0000400000 */
[----:B------:R4:W0:Y:S01]  /*e8a0*/  MUFU.EX2 R17, R227 ;  /* 0x000000e300117308 */ /* 0x0008220000000800 */
[----:B-1----:R-:W-:Y:S01]  /*e8b0*/  FMUL R225, R230, 1.4426950216293334961 ;  /* 0x3fb8aa3be6e17820 */ /* 0x002fe20000400000 */
[----:B------:R-:W-:Y:S01]  /*e8c0*/  F2FP.SATFINITE.E4M3.F32.PACK_AB_MERGE_C R230, R14, R61, RZ ;  /* 0x0000003d0ee6723e */ /* 0x000fe200048070ff */
[----:B------:R1:W-:Y:S03]  /*e8d0*/  STS.U8 [R250+UR15+0x1c00], R204 ;  /* 0x001c00ccfa007988 */ /* 0x0003e6000800000f */
[----:B------:R-:W-:Y:S02]  /*e8e0*/  F2FP.SATFINITE.E4M3.F32.PACK_AB_MERGE_C R230, R12, R217, R230 ;  /* 0x000000d90ce6723e */ /* 0x000fe400048070e6 */
[----:B------:R-:W1:Y:S01]  /*e8f0*/  MUFU.EX2 R85, R85 ;  /* 0x0000005500557308 */ /* 0x000e620000000800 */
[----:B----4-:R-:W-:Y:S01]  /*e900*/  FADD R227, R69, -R155 ;  /* 0x8000009b45e37221 */ /* 0x010fe20000000000 */
[----:B------:R-:W-:-:S06]  /*e910*/  SEL R69, R229, R230, !P0 ;  /* 0x000000e6e5457207 */ /* 0x000fcc0004000000 */
[----:B------:R-:W-:Y:S01]  /*e920*/  MUFU.EX2 R87, R87 ;  /* 0x0000005700577308 */ /* 0x000fe20000000800 */
[----:B------:R-:W-:Y:S01]  /*e930*/  SEL R71, R230, R229, !P0 ;  /* 0x000000e5e6477207 */ /* 0x000fe20004000000 */
[----:B------:R-:W-:Y:S01]  /*e940*/  FADD R230, R76, -R155 ;  /* 0x8000009b4ce67221 */ /* 0x000fe20000000000 */
[----:B------:R-:W-:Y:S01]  /*e950*/  FMUL R227, R227, 1.4426950216293334961 ;  /* 0x3fb8aa3be3e37820 */ /* 0x000fe20000400000 */
[----:B------:R-:W-:-:S04]  /*e960*/  FMUL R229, R240, 1.4426950216293334961 ;  /* 0x3fb8aa3bf0e57820 */ /* 0x000fc80000400000 */
[----:B------:R-:W-:Y:S01]  /*e970*/  MUFU.EX2 R153, R153 ;  /* 0x0000009900997308 */ /* 0x000fe20000000800 */
[----:B------:R-:W-:Y:S01]  /*e980*/  FMUL R230, R230, 1.4426950216293334961 ;  /* 0x3fb8aa3be6e67820 */ /* 0x000fe20000400000 */
[----:B------:R-:W-:-:S06]  /*e990*/  F2FP.SATFINITE.E4M3.F32.PACK_AB_MERGE_C R76, R63, R19, RZ ;  /* 0x000000133f4c723e */ /* 0x000fcc00048070ff */
[----:B------:R-:W4:Y:S01]  /*e9a0*/  MUFU.EX2 R175, R175 ;  /* 0x000000af00af7308 */ /* 0x000f220000000800 */
[----:B0-----:R-:W-:-:S07]  /*e9b0*/  F2FP.SATFINITE.E4M3.F32.PACK_AB_MERGE_C R76, R20, R17, R76 ;  /* 0x00000011144c723e */ /* 0x001fce000480704c */
[----:B------:R-:W-:Y:S08]  /*e9c0*/  MUFU.EX2 R172, R73 ;  /* 0x0000004900ac7308 */ /* 0x000ff00000000800 */
[----:B------:R0:W-:Y:S01]  /*e9d0*/  MUFU.EX2 R188, R75 ;  /* 0x0000004b00bc7308 */ /* 0x0001e20000000800 */
[----:B------:R-:W-:Y:S01]  /*e9e0*/  LOP3.LUT R243, R243, 0x7f, RZ, 0xc0, !PT ;  /* 0x0000007ff3f37812 */ /* 0x000fe200078ec0ff */
[----:B------:R-:W-:Y:S04]  /*e9f0*/  SHFL.IDX PT, R232, R232, R241, 0x1f ;  /* 0x00001ff1e8e87589 */ /* 0x000fe800000e0000 */
[----:B------:R-:W-:Y:S02]  /*ea00*/  SHFL.IDX PT, R234, R234, R241, 0x1f ;  /* 0x00001ff1eaea7589 */ /* 0x000fe400000e0000 */
[----:B------:R-:W-:Y:S01]  /*ea10*/  MUFU.EX2 R223, R223 ;  /* 0x000000df00df7308 */ /* 0x000fe20000000800 */
[----:B0-----:R-:W-:Y:S01]  /*ea20*/  F2FP.SATFINITE.E4M3.F32.PACK_AB_MERGE_C R75, R18, R15, RZ ;  /* 0x0000000f124b723e */ /* 0x001fe200048070ff */
[----:B------:R-:W-:Y:S04]  /*ea30*/  SHFL.IDX PT, R237, R237, R241, 0x1f ;  /* 0x00001ff1eded7589 */ /* 0x000fe800000e0000 */
[----:B------:R-:W-:Y:S02]  /*ea40*/  SHFL.IDX PT, R239, R239, R241, 0x1f ;  /* 0x00001ff1efef7589 */ /* 0x000fe400000e0000 */
[----:B------:R-:W-:Y:S01]  /*ea50*/  MUFU.EX2 R225, R225 ;  /* 0x000000e100e17308 */ /* 0x000fe20000000800 */
[----:B------:R-:W-:Y:S01]  /*ea60*/  F2FP.SATFINITE.E4M3.F32.PACK_AB_MERGE_C R75, R16, R13, R75 ;  /* 0x0000000d104b723e */ /* 0x000fe2000480704b */
[----:B------:R-:W3:Y:S06]  /*ea70*/  LDL.LU R246, [R1+0x80] ;  /* 0x0000800001f67983 */ /* 0x000eec0000300800 */
[----:B------:R-:W-:Y:S08]  /*ea80*/  MUFU.EX2 R227, R227 ;  /* 0x000000e300e37308 */ /* 0x000ff00000000800 */
[----:B------:R-:W0:Y:S08]  /*ea90*/  MUFU.EX2 R229, R229 ;  /* 0x000000e500e57308 */ /* 0x000e300000000800 */
[----:B------:R-:W-:Y:S08]  /*eaa0*/  MUFU.EX2 R230, R230 ;  /* 0x000000e600e67308 */ /* 0x000ff00000000800 */
[----:B-1----:R4:W1:Y:S01]  /*eab0*/  MUFU.EX2 R204, R77 ;  /* 0x0000004d00cc7308 */ /* 0x0028620000000800 */
[----:B------:R-:W-:Y:S01]  /*eac0*/  STS.U8 [R250+UR15+0x2000], R220 ;  /* 0x002000dcfa007988 */ /* 0x000fe2000800000f */
[----:B------:R-:W-:-:S02]  /*ead0*/  SEL R73, R75, R76, !P0 ;  /* 0x0000004c4b497207 */ /* 0x000fc40004000000 */
[----:B------:R-:W-:Y:S01]  /*eae0*/  SEL R75, R76, R75, !P0 ;  /* 0x0000004b4c4b7207 */ /* 0x000fe20004000000 */
[----:B------:R1:W-:Y:S01]  /*eaf0*/  STS.U8 [R250+UR15+0x2400], R161 ;  /* 0x002400a1fa007988 */ /* 0x0003e2000800000f */
[----:B------:R-:W-:-:S03]  /*eb00*/  F2FP.SATFINITE.E4M3.F32.PACK_AB_MERGE_C R76, R85, R84, RZ ;  /* 0x00000054554c723e */ /* 0x000fc600048070ff */
[----:B------:R1:W-:Y:S01]  /*eb10*/  STS.U8 [R250+UR15+0x2800], R169 ;  /* 0x002800a9fa007988 */ /* 0x0003e2000800000f */
[----:B----4-:R-:W-:Y:S02]  /*eb20*/  F2FP.SATFINITE.E4M3.F32.PACK_AB_MERGE_C R77, R175, R157, RZ ;  /* 0x0000009daf4d723e */ /* 0x010fe400048070ff */
[----:B0-----:R-:W-:Y:S02]  /*eb30*/  F2FP.SATFINITE.E4M3.F32.PACK_AB_MERGE_C R76, R229, R227, R76 ;  /* 0x000000e3e54c723e */ /* 0x001fe4000480704c */
[----:B-1----:R-:W-:Y:S02]  /*eb40*/  F2FP.SATFINITE.E4M3.F32.PACK_AB_MERGE_C R161, R153, R87, RZ ;  /* 0x0000005799a1723e */ /* 0x002fe400048070ff */
[----:B------:R-:W-:Y:S02]  /*eb50*/  F2FP.SATFINITE.E4M3.F32.PACK_AB_MERGE_C R169, R67, R65, RZ ;  /* 0x0000004143a9723e */ /* 0x000fe400048070ff */
[----:B------:R-:W-:Y:S02]  /*eb60*/  F2FP.SATFINITE.E4M3.F32.PACK_AB_MERGE_C R161, R188, R172, R161 ;  /* 0x000000acbca1723e */ /* 0x000fe400048070a1 */
[----:B------:R-:W-:-:S02]  /*eb70*/  F2FP.SATFINITE.E4M3.F32.PACK_AB_MERGE_C R169, R225, R223, R169 ;  /* 0x000000dfe1a9723e */ /* 0x000fc400048070a9 */
[----:B------:R-:W-:Y:S02]  /*eb80*/  F2FP.SATFINITE.E4M3.F32.PACK_AB_MERGE_C R77, R204, R230, R77 ;  /* 0x000000e6cc4d723e */ /* 0x000fe4000480704d */
[----:B------:R-:W-:Y:S02]  /*eb90*/  SEL R240, R169, R76, !P0 ;  /* 0x0000004ca9f07207 */ /* 0x000fe40004000000 */
[----:B------:R-:W-:Y:S02]  /*eba0*/  SEL R169, R76, R169, !P0 ;  /* 0x000000a94ca97207 */ /* 0x000fe40004000000 */
[----:B------:R-:W-:Y:S02]  /*ebb0*/  SEL R76, R161, R77, !P0 ;  /* 0x0000004da14c7207 */ /* 0x000fe40004000000 */
[----:B------:R-:W-:Y:S01]  /*ebc0*/  SEL R161, R77, R161, !P0 ;  /* 0x000000a14da17207 */ /* 0x000fe20004000000 */
[----:B------:R-:W-:Y:S04]  /*ebd0*/  SHFL.IDX PT, R220, R75, R241, 0x1f ;  /* 0x00001ff14bdc7589 */ /* 0x000fe800000e0000 */
[----:B------:R-:W-:Y:S04]  /*ebe0*/  SHFL.IDX PT, R77, R71, R241, 0x1f ;  /* 0x00001ff1474d7589 */ /* 0x000fe800000e0000 */
[----:B------:R-:W-:Y:S04]  /*ebf0*/  SHFL.IDX PT, R169, R169, R241, 0x1f ;  /* 0x00001ff1a9a97589 */ /* 0x000fe800000e0000 */
[----:B------:R0:W-:Y:S04]  /*ec00*/  SHFL.IDX PT, R161, R161, R241, 0x1f ;  /* 0x00001ff1a1a17589 */ /* 0x0001e800000e0000 */
[----:B------:R-:W-:Y:S04]  /*ec10*/  STS.U8 [R250+UR15+0x2c00], R60 ;  /* 0x002c003cfa007988 */ /* 0x000fe8000800000f */
[----:B------:R-:W-:Y:S01]  /*ec20*/  STS.U8 [R250+UR15+0x3000], R78 ;  /* 0x0030004efa007988 */ /* 0x000fe2000800000f */
[----:B0-----:R-:W-:-:S03]  /*ec30*/  LOP3.LUT R241, R243, 0x10, RZ, 0x3c, !PT ;  /* 0x00000010f3f17812 */ /* 0x001fc600078e3cff */
[----:B------:R-:W-:Y:S04]  /*ec40*/  STS.U8 [R250+UR15+0x3400], R26 ;  /* 0x0034001afa007988 */ /* 0x000fe8000800000f */
[----:B------:R-:W-:Y:S04]  /*ec50*/  STS.U8 [R250+UR15+0x3800], R42 ;  /* 0x0038002afa007988 */ /* 0x000fe8000800000f */
[----:B------:R-:W-:Y:S04]  /*ec60*/  STS.U8 [R250+UR15+0x3c00], R81 ;  /* 0x003c0051fa007988 */ /* 0x000fe8000800000f */
[----:B------:R-:W-:Y:S04]  /*ec70*/  STS.U8 [R241+UR15+0x80], R248 ;  /* 0x000080f8f1007988 */ /* 0x000fe8000800000f */
[----:B--2---:R-:W-:Y:S04]  /*ec80*/  STS.U8 [R241+UR15+0x480], R251 ;  /* 0x000480fbf1007988 */ /* 0x004fe8000800000f */
[----:B------:R-:W-:Y:S04]  /*ec90*/  STS.U8 [R241+UR15+0x880], R252 ;  /* 0x000880fcf1007988 */ /* 0x000fe8000800000f */
[----:B------:R-:W-:Y:S04]  /*eca0*/  STS.U8 [R241+UR15+0xc80], R249 ;  /* 0x000c80f9f1007988 */ /* 0x000fe8000800000f */
[----:B------:R0:W-:Y:S04]  /*ecb0*/  STS.U8 [R241+UR15+0x1080], R5 ;  /* 0x00108005f1007988 */ /* 0x0001e8000800000f */
[----:B------:R1:W-:Y:S04]  /*ecc0*/  STS.U8 [R241+UR15+0x1480], R174 ;  /* 0x001480aef1007988 */ /* 0x0003e8000800000f */
[----:B0-----:R-:W2:Y:S04]  /*ecd0*/  LDL.LU R5, [R1+0x538] ;  /* 0x0005380001057983 */ /* 0x001ea80000300800 */
[----:B------:R-:W4:Y:S04]  /*ece0*/  LDL.LU R248, [R1+0xbc] ;  /* 0x0000bc0001f87983 */ /* 0x000f280000300800 */
[----:B------:R-:W2:Y:S04]  /*ecf0*/  LDL.LU R251, [R1+0xa4] ;  /* 0x0000a40001fb7983 */ /* 0x000ea80000300800 */
[----:B------:R-:W2:Y:S04]  /*ed00*/  LDL.LU R252, [R1+0x90] ;  /* 0x0000900001fc7983 */ /* 0x000ea80000300800 */
[----:B------:R-:W2:Y:S04]  /*ed10*/  LDL.LU R249, [R1+0x7c] ;  /* 0x00007c0001f97983 */ /* 0x000ea80000300800 */
[----:B-1----:R-:W3:Y:S01]  /*ed20*/  LDL.LU R174, [R1+0xc0] ;  /* 0x0000c00001ae7983 */ /* 0x002ee20000300800 */
[----:B------:R-:W0:Y:S03]  /*ed30*/  S2R R243, SR_TID.X ;  /* 0x0000000000f37919 */ /* 0x000e260000002100 */
[----:B------:R1:W-:Y:S01]  /*ed40*/  STS.U8 [R241+UR15+0x1880], R190 ;  /* 0x001880bef1007988 */ /* 0x0003e2000800000f */
[----:B0-----:R-:W-:-:S04]  /*ed50*/  LOP3.LUT R243, R243, 0x7f, RZ, 0xc0, !PT ;  /* 0x0000007ff3f37812 */ /* 0x001fc800078ec0ff */
[----:B-1----:R-:W-:Y:S02]  /*ed60*/  LOP3.LUT R190, R243, 0x10, RZ, 0x3c, !PT ;  /* 0x00000010f3be7812 */ /* 0x002fe400078e3cff */
[----:B------:R-:W0:Y:S03]  /*ed70*/  S2R R243, SR_TID.X ;  /* 0x0000000000f37919 */ /* 0x000e260000002100 */
[----:B------:R-:W-:Y:S04]  /*ed80*/  STS.U8 [R190+UR15+0x1c80], R206 ;  /* 0x001c80cebe007988 */ /* 0x000fe8000800000f */
[----:B------:R-:W-:Y:S04]  /*ed90*/  STS.U8 [R190+UR15+0x2080], R222 ;  /* 0x002080debe007988 */ /* 0x000fe8000800000f */
[----:B------:R-:W-:Y:S04]  /*eda0*/  STS.U8 [R190+UR15+0x2480], R162 ;  /* 0x002480a2be007988 */ /* 0x000fe8000800000f */
[----:B------:R-:W-:Y:S04]  /*edb0*/  STS.U8 [R190+UR15+0x2880], R170 ;  /* 0x002880aabe007988 */ /* 0x000fe8000800000f */
[----:B------:R-:W-:Y:S04]  /*edc0*/  STS.U8 [R190+UR15+0x2c80], R62 ;  /* 0x002c803ebe007988 */ /* 0x000fe8000800000f */
[----:B------:R-:W-:Y:S01]  /*edd0*/  STS.U8 [R190+UR15+0x3080], R82 ;  /* 0x00308052be007988 */ /* 0x000fe2000800000f */
[----:B0-----:R-:W-:-:S03]  /*ede0*/  LOP3.LUT R243, R243, 0x7f, RZ, 0xc0, !PT ;  /* 0x0000007ff3f37812 */ /* 0x001fc600078ec0ff */
[----:B------:R-:W-:Y:S01]  /*edf0*/  STS.U8 [R190+UR15+0x3480], R28 ;  /* 0x0034801cbe007988 */ /* 0x000fe2000800000f */
[----:B------:R-:W-:-:S03]  /*ee00*/  LOP3.LUT R241, R243, 0x20, RZ, 0x3c, !PT ;  /* 0x00000020f3f17812 */ /* 0x000fc600078e3cff */
[----:B------:R-:W-:Y:S04]  /*ee10*/  STS.U8 [R190+UR15+0x3880], R44 ;  /* 0x0038802cbe007988 */ /* 0x000fe8000800000f */
[----:B------:R-:W-:Y:S01]  /*ee20*/  STS.U8 [R190+UR15+0x3c80], R83 ;  /* 0x003c8053be007988 */ /* 0x000fe2000800000f */
[----:B------:R-:W-:-:S03]  /*ee30*/  LOP3.LUT R243, R243, 0x30, RZ, 0x3c, !PT ;  /* 0x00000030f3f37812 */ /* 0x000fc600078e3cff */
[----:B---3--:R-:W-:Y:S04]  /*ee40*/  STS.U8 [R241+UR15+0x100], R174 ;  /* 0x000100aef1007988 */ /* 0x008fe8000800000f */
        /* <DEDUP_REMOVED lines=16> */
[----:B0-----:R-:W3:Y:S04]  /*ef50*/  LDL.LU R4, [R1+0x534] ;  /* 0x0005340001047983 */ /* 0x001ee80000300800 */
[----:B--2---:R-:W-:Y:S04]  /*ef60*/  STS.U8 [R243+UR15+0x580], R251 ;  /* 0x000580fbf3007988 */ /* 0x004fe8000800000f */
[----:B------:R-:W2:Y:S04]  /*ef70*/  LDL.LU R244, [R1+0xb8] ;  /* 0x0000b80001f47983 */ /* 0x000ea80000300800 */
[----:B------:R-:W-:Y:S04]  /*ef80*/  STS.U8 [R243+UR15+0x980], R252 ;  /* 0x000980fcf3007988 */ /* 0x000fe8000800000f */
[----:B------:R-:W4:Y:S04]  /*ef90*/  LDL.LU R247, [R1+0xa0] ;  /* 0x0000a00001f77983 */ /* 0x000f280000300800 */
[----:B------:R-:W-:Y:S04]  /*efa0*/  STS.U8 [R243+UR15+0xd80], R249 ;  /* 0x000d80f9f3007988 */ /* 0x000fe8000800000f */
[----:B------:R-:W3:Y:S04]  /*efb0*/  LDL.LU R246, [R1+0x8c] ;  /* 0x00008c0001f67983 */ /* 0x000ee80000300800 */
[----:B------:R0:W-:Y:S04]  /*efc0*/  STS.U8 [R243+UR15+0x1180], R21 ;  /* 0x00118015f3007988 */ /* 0x0001e8000800000f */
[----:B0-----:R-:W3:Y:S04]  /*efd0*/  LDL.LU R21, [R1+0x530] ;  /* 0x0005300001157983 */ /* 0x001ee80000300800 */
[----:B------:R-:W3:Y:S04]  /*efe0*/  LDL.LU R251, [R1+0xb4] ;  /* 0x0000b40001fb7983 */ /* 0x000ee80000300800 */
[----:B------:R-:W3:Y:S04]  /*eff0*/  LDL.LU R252, [R1+0x9c] ;  /* 0x00009c0001fc7983 */ /* 0x000ee80000300800 */
[----:B------:R-:W3:Y:S01]  /*f000*/  LDL.LU R249, [R1+0x88] ;  /* 0x0000880001f97983 */ /* 0x000ee20000300800 */
[----:B------:R-:W-:-:S03]  /*f010*/  LOP3.LUT R245, R245, 0x7f, RZ, 0xc0, !PT ;  /* 0x0000007ff5f57812 */ /* 0x000fc600078ec0ff */
        /* <DEDUP_REMOVED lines=13> */
[----:B--2---:R-:W-:Y:S04]  /*f0f0*/  STS.U8 [R248+UR15+0x200], R244 ;  /* 0x000200f4f8007988 */ /* 0x004fe8000800000f */
[----:B----4-:R-:W-:Y:S04]  /*f100*/  STS.U8 [R248+UR15+0x600], R247 ;  /* 0x000600f7f8007988 */ /* 0x010fe8000800000f */
[----:B---3--:R0:W-:Y:S04]  /*f110*/  STS.U8 [R248+UR15+0xa00], R246 ;  /* 0x000a00f6f8007988 */ /* 0x0081e8000800000f */
[----:B0-----:R-:W2:Y:S04]  /*f120*/  LDL.LU R246, [R1+0xb0] ;  /* 0x0000b00001f67983 */ /* 0x001ea80000300800 */
[----:B------:R0:W-:Y:S04]  /*f130*/  STS.U8 [R248+UR15+0xe00], R21 ;  /* 0x000e0015f8007988 */ /* 0x0001e8000800000f */
        /* <DEDUP_REMOVED lines=14> */
[----:B0-----:R-:W3:Y:S04]  /*f220*/  LDL.LU R21, [R1+0x52c] ;  /* 0x00052c0001157983 */ /* 0x001ee80000300800 */
[----:B------:R-:W-:Y:S04]  /*f230*/  STS.U8 [R245+UR15+0xa80], R249 ;  /* 0x000a80f9f5007988 */ /* 0x000fe8000800000f */
[----:B-1----:R-:W4:Y:S04]  /*f240*/  LDL.LU R7, [R1+0x528] ;  /* 0x0005280001077983 */ /* 0x002f280000300800 */
[----:B------:R0:W-:Y:S04]  /*f250*/  STS.U8 [R245+UR15+0xe80], R4 ;  /* 0x000e8004f5007988 */ /* 0x0001e8000800000f */
[----:B------:R1:W-:Y:S04]  /*f260*/  STS.U8 [R245+UR15+0x1280], R0 ;  /* 0x00128000f5007988 */ /* 0x0003e8000800000f */
[----:B0-----:R-:W3:Y:S04]  /*f270*/  LDL.LU R4, [R1+0x524] ;  /* 0x0005240001047983 */ /* 0x001ee80000300800 */
[----:B-1----:R-:W4:Y:S04]  /*f280*/  LDL.LU R0, [R1+0x520] ;  /* 0x0005200001007983 */ /* 0x002f280000300800 */
        /* <DEDUP_REMOVED lines=12> */
[----:B--2---:R-:W-:Y:S04]  /*f350*/  STS.U8 [R249+UR15+0x300], R246 ;  /* 0x000300f6f9007988 */ /* 0x004fe8000800000f */
[----:B----4-:R0:W-:Y:S04]  /*f360*/  STS.U8 [R249+UR15+0x700], R0 ;  /* 0x00070000f9007988 */ /* 0x0101e8000800000f */
[----:B0-----:R-:W2:Y:S04]  /*f370*/  LDL.LU R0, [R1+0x51c] ;  /* 0x00051c0001007983 */ /* 0x001ea80000300800 */
[----:B------:R0:W-:Y:S04]  /*f380*/  STS.U8 [R249+UR15+0xb00], R7 ;  /* 0x000b0007f9007988 */ /* 0x0001e8000800000f */
[----:B------:R1:W-:Y:S04]  /*f390*/  STS.U8 [R249+UR15+0xf00], R5 ;  /* 0x000f0005f9007988 */ /* 0x0003e8000800000f */
[----:B------:R4:W-:Y:S04]  /*f3a0*/  STS.U8 [R249+UR15+0x1300], R3 ;  /* 0x00130003f9007988 */ /* 0x0009e8000800000f */
        /* <DEDUP_REMOVED lines=10> */
[----:B0-----:R0:W5:Y:S04]  /*f450*/  LDL.LU R7, [R1+0x518] ;  /* 0x0005180001077983 */ /* 0x0011680000300800 */
[----:B------:R-:W-:Y:S04]  /*f460*/  STS.U8 [R249+UR15+0x3b00], R80 ;  /* 0x003b0050f9007988 */ /* 0x000fe8000800000f */
[----:B-1----:R0:W5:Y:S04]  /*f470*/  LDL.LU R5, [R1+0x514] ;  /* 0x0005140001057983 */ /* 0x0021680000300800 */
[----:B------:R-:W-:Y:S04]  /*f480*/  STS.U8 [R249+UR15+0x3f00], R219 ;  /* 0x003f00dbf9007988 */ /* 0x000fe8000800000f */
[----:B----4-:R0:W5:Y:S04]  /*f490*/  LDL.LU R3, [R1+0x510] ;  /* 0x0005100001037983 */ /* 0x0101680000300800 */
[----:B--2---:R1:W-:Y:S04]  /*f4a0*/  STS.U8 [R250+UR15+0x380], R0 ;  /* 0x00038000fa007988 */ /* 0x0043e8000800000f */
[----:B---3--:R2:W-:Y:S04]  /*f4b0*/  STS.U8 [R250+UR15+0x780], R4 ;  /* 0x00078004fa007988 */ /* 0x0085e8000800000f */
[----:B------:R3:W-:Y:S04]  /*f4c0*/  STS.U8 [R250+UR15+0xb80], R21 ;  /* 0x000b8015fa007988 */ /* 0x0007e8000800000f */
[----:B-1----:R-:W4:Y:S04]  /*f4d0*/  LDL.LU R0, [R1+0x50c] ;  /* 0x00050c0001007983 */ /* 0x002f280000300800 */
[----:B--2---:R0:W5:Y:S04]  /*f4e0*/  LDL.LU R4, [R1+0x508] ;  /* 0x0005080001047983 */ /* 0x0041680000300800 */
[----:B---3--:R-:W4:Y:S04]  /*f4f0*/  LDL.LU R21, [R1+0x504] ;  /* 0x0005040001157983 */ /* 0x008f280000300800 */
[----:B------:R1:W-:Y:S04]  /*f500*/  STS.U8 [R250+UR15+0xf80], R8 ;  /* 0x000f8008fa007988 */ /* 0x0003e8000800000f */
[----:B------:R2:W-:Y:S04]  /*f510*/  STS.U8 [R250+UR15+0x1380], R9 ;  /* 0x00138009fa007988 */ /* 0x0005e8000800000f */
[----:B-1----:R-:W3:Y:S04]  /*f520*/  LDL.LU R8, [R1+0x500] ;  /* 0x0005000001087983 */ /* 0x002ee80000300800 */
[----:B--2---:R-:W2:Y:S04]  /*f530*/  LDL.LU R9, [R1+0x4fc] ;  /* 0x0004fc0001097983 */ /* 0x004ea80000300800 */
        /* <DEDUP_REMOVED lines=10> */
[----:B------:R-:W-:Y:S01]  /*f5e0*/  STS.U8 [R250+UR15+0x3f80], R231 ;  /* 0x003f80e7fa007988 */ /* 0x000fe2000800000f */
[----:B------:R0:W-:Y:S06]  /*f5f0*/  MEMBAR.ALL.CTA ;  /* 0x0000000000007992 */ /* 0x0001ec0000008000 */
[----:B0-----:R-:W0:Y:S01]  /*f600*/  FENCE.VIEW.ASYNC.S ;  /* 0x00000000000073c6 */ /* 0x001e220000000000 */
[----:B------:R-:W-:-:S03]  /*f610*/  FADD R26, -R23, R6 ;  /* 0x00000006171a7221 */ /* 0x000fc60000000100 */
[----:B0-----:R-:W3:Y:S01]  /*f620*/  SHFL.IDX PT, R22, R69, R2, 0x1f ;  /* 0x00001f0245167589 */ /* 0x001ee200000e0000 */
[----:B-1----:R-:W-:Y:S01]  /*f630*/  FMUL R24, R26, 1.4426950216293334961 ;  /* 0x3fb8aa3b1a187820 */ /* 0x002fe20000400000 */
[----:B------:R-:W-:Y:S02]  /*f640*/  FADD R26, -R155, R242 ;  /* 0x000000f29b1a7221 */ /* 0x000fe40000000100 */
[----:B------:R-:W0:Y:S02]  /*f650*/  SHFL.IDX PT, R79, R73, R2, 0x1f ;  /* 0x00001f02494f7589 */ /* 0x000e2400000e0000 */
[----:B------:R-:W-:Y:S02]  /*f660*/  FMUL R26, R26, 1.4426950216293334961 ;  /* 0x3fb8aa3b1a1a7820 */ /* 0x000fe40000400000 */
[----:B------:R3:W1:Y:S04]  /*f670*/  SHFL.IDX PT, R83, R76, R2, 0x1f ;  /* 0x00001f024c537589 */ /* 0x00066800000e0000 */
[----:B------:R-:W1:Y:S04]  /*f680*/  SHFL.IDX PT, R233, R233, R2, 0x1f ;  /* 0x00001f02e9e97589 */ /* 0x000e6800000e0000 */
[----:B------:R-:W2:Y:S04]  /*f690*/  SHFL.IDX PT, R235, R235, R2, 0x1f ;  /* 0x00001f02ebeb7589 */ /* 0x000ea800000e0000 */
[----:B------:R-:W2:Y:S04]  /*f6a0*/  SHFL.IDX PT, R236, R236, R2, 0x1f ;  /* 0x00001f02ecec7589 */ /* 0x000ea800000e0000 */
[----:B------:R-:W2:Y:S04]  /*f6b0*/  SHFL.IDX PT, R238, R238, R2, 0x1f ;  /* 0x00001f02eeee7589 */ /* 0x000ea800000e0000 */
[----:B------:R-:W2:Y:S01]  /*f6c0*/  SHFL.IDX PT, R240, R240, R2, 0x1f ;  /* 0x00001f02f0f07589 */ /* 0x000ea200000e0000 */
[----:B------:R-:W0:Y:S03]  /*f6d0*/  MUFU.EX2 R24, R24 ;  /* 0x0000001800187308 */ /* 0x000e260000000800 */
[----:B------:R0:W5:Y:S04]  /*f6e0*/  LDL.LU R6, [R1+0x4f8] ;  /* 0x0004f80001067983 */ /* 0x0001680000300800 */
[----:B------:R-:W4:Y:S01]  /*f6f0*/  LDL.LU R156, [R1+0xcc] ;  /* 0x0000cc00019c7983 */ /* 0x000f220000300800 */
[----:B------:R-:W1:Y:S03]  /*f700*/  MUFU.EX2 R26, R26 ;  /* 0x0000001a001a7308 */ /* 0x000e660000000800 */
[----:B------:R-:W4:Y:S01]  /*f710*/  LDL.LU R154, [R1+0xc8] ;  /* 0x0000c800019a7983 */ /* 0x000f220000300800 */
[-C--:B0-----:R-:W-:Y:S01]  /*f720*/  FMUL R90, R90, R24.reuse ;  /* 0x000000185a5a7220 */ /* 0x081fe20000400000 */
[-C--:B------:R-:W-:Y:S01]  /*f730*/  FMUL R91, R91, R24.reuse ;  /* 0x000000185b5b7220 */ /* 0x080fe20000400000 */
        /* <DEDUP_REMOVED lines=28> */
[----:B------:R-:W-:Y:S01]  /*f900*/  FMUL R150, R150, R24 ;  /* 0x0000001896967220 */ /* 0x000fe20000400000 */
[-C--:B-1----:R-:W-:Y:S01]  /*f910*/  FMUL R88, R88, R26.reuse ;  /* 0x0000001a58587220 */ /* 0x082fe20000400000 */
        /* <DEDUP_REMOVED lines=31> */
[----:B------:R-:W-:Y:S01]  /*fb10*/  FMUL R151, R151, R24 ;  /* 0x0000001897977220 */ /* 0x000fe20000400000 */
[----:B---3--:R-:W-:-:S02]  /*fb20*/  PRMT R76, R22, R8, R77 ;  /* 0x00000008164c7216 */ /* 0x008fc4000000004d */
[-C--:B------:R-:W-:Y:S02]  /*fb30*/  PRMT R78, R79, R8.reuse, R220 ;  /* 0x000000084f4e7216 */ /* 0x080fe400000000dc */
[-C--:B------:R-:W-:Y:S02]  /*fb40*/  PRMT R82, R83, R8.reuse, R161 ;  /* 0x0000000853527216 */ /* 0x080fe400000000a1 */
[CCC-:B------:R-:W-:Y:S02]  /*fb50*/  PRMT R68, R233.reuse, R8.reuse, R232.reuse ;  /* 0x00000008e9447216 */ /* 0x1c0fe400000000e8 */
[-C--:B--2---:R-:W-:Y:S02]  /*fb60*/  PRMT R69, R233, R9.reuse, R232 ;  /* 0x00000009e9457216 */ /* 0x084fe400000000e8 */
[C-C-:B------:R-:W-:Y:S02]  /*fb70*/  PRMT R70, R235.reuse, R8, R234.reuse ;  /* 0x00000008eb467216 */ /* 0x140fe400000000ea */
[----:B------:R-:W-:-:S02]  /*fb80*/  PRMT R71, R235, R9, R234 ;  /* 0x00000009eb477216 */ /* 0x000fc400000000ea */
[CCC-:B------:R-:W-:Y:S02]  /*fb90*/  PRMT R72, R236.reuse, R8.reuse, R237.reuse ;  /* 0x00000008ec487216 */ /* 0x1c0fe400000000ed */
[-C--:B------:R-:W-:Y:S02]  /*fba0*/  PRMT R73, R236, R9.reuse, R237 ;  /* 0x00000009ec497216 */ /* 0x080fe400000000ed */
[C-C-:B------:R-:W-:Y:S02]  /*fbb0*/  PRMT R74, R238.reuse, R8, R239.reuse ;  /* 0x00000008ee4a7216 */ /* 0x140fe400000000ef */
[-C--:B------:R-:W-:Y:S02]  /*fbc0*/  PRMT R75, R238, R9.reuse, R239 ;  /* 0x00000009ee4b7216 */ /* 0x080fe400000000ef */
[-C--:B------:R-:W-:Y:S02]  /*fbd0*/  PRMT R77, R22, R9.reuse, R77 ;  /* 0x00000009164d7216 */ /* 0x080fe4000000004d */
[----:B------:R-:W-:-:S02]  /*fbe0*/  PRMT R79, R79, R9, R220 ;  /* 0x000000094f4f7216 */ /* 0x000fc400000000dc */
[C-C-:B------:R-:W-:Y:S02]  /*fbf0*/  PRMT R80, R240.reuse, R8, R169.reuse ;  /* 0x00000008f0507216 */ /* 0x140fe400000000a9 */
[-C--:B------:R-:W-:Y:S02]  /*fc00*/  PRMT R81, R240, R9.reuse, R169 ;  /* 0x00000009f0517216 */ /* 0x080fe400000000a9 */
[----:B------:R-:W-:Y:S01]  /*fc10*/  PRMT R83, R83, R9, R161 ;  /* 0x0000000953537216 */ /* 0x000fe200000000a1 */
[----:B------:R-:W-:Y:S06]  /*fc20*/  BAR.SYNC.DEFER_BLOCKING 0x0 ;  /* 0x0000000000007b1d */ /* 0x000fec0000010000 */
[----:B------:R-:W-:-:S06]  /*fc30*/  WARPGROUP.ARRIVE ;  /* 0x00000000000079c5 */ /* 0x000fcc0000000000 */
[----:B------:R-:W-:Y:S01]  /*fc40*/  QGMMA.64x128x32.F32.E4M3.E4M3 R88, R68, gdesc[UR16], R88 ;  /* 0x01e0001044587df3 */ /* 0x000fe20008700858 */
[----:B------:R-:W-:Y:S01]  /*fc50*/  FADD R177, R177, R179 ;  /* 0x000000b3b1b17221 */ /* 0x000fe20000000000 */
[----:B------:R-:W-:-:S03]  /*fc60*/  FADD R25, R25, R27 ;  /* 0x0000001b19197221 */ /* 0x000fc60000000000 */
[----:B------:R-:W-:Y:S01]  /*fc70*/  FADD R177, R181, R177 ;  /* 0x000000b1b5b17221 */ /* 0x000fe20000000000 */
[----:B------:R-:W-:-:S06]  /*fc80*/  FADD R25, R29, R25 ;  /* 0x000000191d197221 */ /* 0x000fcc0000000000 */
[----:B------:R-:W-:Y:S01]  /*fc90*/  QGMMA.64x128x32.F32.E4M3.E4M3 R88, R72, gdesc[UR8], R88 ;  /* 0x01e0000848587df3 */ /* 0x000fe20008700858 */
[----:B------:R-:W-:Y:S01]  /*fca0*/  FADD R177, R183, R177 ;  /* 0x000000b1b7b17221 */ /* 0x000fe20000000000 */
[----:B------:R-:W-:-:S03]  /*fcb0*/  FADD R25, R31, R25 ;  /* 0x000000191f197221 */ /* 0x000fc60000000000 */
        /* <DEDUP_REMOVED lines=23> */
[----:B------:R-:W-:Y:S01]  /*fe30*/  FADD R25, R55, R25 ;  /* 0x0000001937197221 */ /* 0x000fe20000000000 */
[----:B------:R-:W-:Y:S02]  /*fe40*/  QGMMA.64x128x32.F32.E4M3.E4M3 R88, R76, gdesc[UR24], R88 ;  /* 0x01e000184c587df3 */ /* 0x000fe40008700858 */
        /* <DEDUP_REMOVED lines=31> */
[----:B------:R-:W-:-:S04]  /*10040*/  FADD R25, R175, R25 ;  /* 0x00000019af197221 */ /* 0x000fc80000000000 */
[----:B------:R-:W0:Y:S04]  /*10050*/  SHFL.BFLY PT, R11, R177, 0x2, 0x1f ;  /* 0x0c401f00b10b7f89 */ /* 0x000e2800000e0000 */
[----:B------:R-:W1:Y:S01]  /*10060*/  SHFL.BFLY PT, R10, R25, 0x2, 0x1f ;  /* 0x0c401f00190a7f89 */ /* 0x000e6200000e0000 */
[----:B------:R-:W-:Y:S01]  /*10070*/  QGMMA.64x128x32.F32.E4M3.E4M3 R88, R80, gdesc[UR28], R88, gsb0 ;  /* 0x01e0001c50587df3 */ /* 0x000fe20008000858 */
[----:B0-----:R-:W-:Y:S01]  /*10080*/  FADD R11, R177, R11 ;  /* 0x0000000bb10b7221 */ /* 0x001fe20000000000 */
[----:B-1----:R-:W-:Y:S01]  /*10090*/  FADD R10, R25, R10 ;  /* 0x0000000a190a7221 */ /* 0x002fe20000000000 */
[----:B------:R-:W0:Y:S03]  /*100a0*/  S2R R152, SR_CTAID.X ;  /* 0x0000000000987919 */ /* 0x000e260000002500 */
[----:B------:R-:W1:Y:S04]  /*100b0*/  SHFL.BFLY PT, R12, R11, 0x1, 0x1f ;  /* 0x0c201f000b0c7f89 */ /* 0x000e6800000e0000 */
[----:B------:R-:W2:Y:S01]  /*100c0*/  SHFL.BFLY PT, R13, R10, 0x1, 0x1f ;  /* 0x0c201f000a0d7f89 */ /* 0x000ea200000e0000 */
[----:B------:R-:W-:Y:S01]  /*100d0*/  UIADD3 UR5, UR5, 0x80, URZ ;  /* 0x0000008005057890 */ /* 0x000fe2000fffe03f */
[----:B-1----:R-:W-:Y:S01]  /*100e0*/  FADD R12, R11, R12 ;  /* 0x0000000c0b0c7221 */ /* 0x002fe20000000000 */
[----:B--2---:R-:W-:-:S03]  /*100f0*/  FADD R13, R10, R13 ;  /* 0x0000000d0a0d7221 */ /* 0x004fc60000000000 */
[----:B----4-:R-:W-:Y:S01]  /*10100*/  FFMA R156, R26, R156, R12 ;  /* 0x0000009c1a9c7223 */ /* 0x010fe2000000000c */
[----:B------:R-:W-:Y:S01]  /*10110*/  FFMA R154, R24, R154, R13 ;  /* 0x0000009a189a7223 */ /* 0x000fe2000000000d */
[----:B0-----:R-:W-:-:S03]  /*10120*/  IMAD.SHL.U32 R152, R152, 0x40, RZ ;  /* 0x0000004098987824 */ /* 0x001fc600078e00ff */
[----:B------:R0:W-:Y:S04]  /*10130*/  STL [R1+0xcc], R156 ;  /* 0x0000cc9c01007387 */ /* 0x0001e80000100800 */
[----:B------:R0:W-:Y:S01]  /*10140*/  STL [R1+0xc8], R154 ;  /* 0x0000c89a01007387 */ /* 0x0001e20000100800 */
[----:B------:R-:W-:-:S03]  /*10150*/  VIADD R152, R152, 0x40 ;  /* 0x0000004098987836 */ /* 0x000fc60000000000 */
[----:B------:R0:W-:Y:S04]  /*10160*/  STL [R1+0x78], R155 ;  /* 0x0000789b01007387 */ /* 0x0001e80000100800 */
[----:B------:R0:W-:Y:S01]  /*10170*/  STL [R1+0x74], R23 ;  /* 0x0000741701007387 */ /* 0x0001e20000100800 */
[----:B------:R-:W-:Y:S01]  /*10180*/  ISETP.LE.AND P1, PT, R152, UR5, PT ;  /* 0x0000000598007c0c */ /* 0x000fe2000bf23270 */
[----:B------:R-:W-:Y:S01]  /*10190*/  ULEA UR4, UR13, UR4, 0x7 ;  /* 0x000000040d047291 */ /* 0x000fe2000f8e383f */
[----:B------:R-:W-:Y:S02]  /*101a0*/  IMAD R0, R21, 0x80, R0 ;  /* 0x0000008015007824 */ /* 0x000fe400078e0200 */
[----:B------:R-:W-:Y:S02]  /*101b0*/  IMAD.MOV.U32 R11, RZ, RZ, R155 ;  /* 0x000000ffff0b7224 */ /* 0x000fe400078e009b */
[----:B------:R-:W-:Y:S01]  /*101c0*/  IMAD.MOV.U32 R10, RZ, RZ, R23 ;  /* 0x000000ffff0a7224 */ /* 0x000fe200078e0017 */
[----:B------:R-:W-:-:S06]  /*101d0*/  WARPGROUP.DEPBAR.LE gsb0, 0x0 ;  /* 0x00008000000079c5 */ /* 0x000fcc0000010000 */
[----:B0-----:R-:W-:Y:S05]  /*101e0*/  @!P1 BRA `(.L_x_1) ;  /* 0xffffff5400689947 */ /* 0x001fea000383ffff */
.L_x_0:
[----:B------:R-:W2:Y:S01]  /*101f0*/  LDL.LU R13, [R1+0xc8] ;  /* 0x0000c800010d7983 */ /* 0x000ea20000300800 */
[----:B------:R-:W0:Y:S01]  /*10200*/  S2R R154, SR_TID.X ;  /* 0x00000000009a7919 */ /* 0x000e220000002100 */
[----:B-----5:R-:W-:Y:S01]  /*10210*/  FMUL R5, R146, 0.25 ;  /* 0x3e80000092057820 */ /* 0x020fe20000400000 */
[----:B------:R-:W-:Y:S01]  /*10220*/  FMUL R9, R128, 0.25 ;  /* 0x3e80000080097820 */ /* 0x000fe20000400000 */
[----:B------:R-:W-:Y:S01]  /*10230*/  FMUL R15, R88, 0.25 ;  /* 0x3e800000580f7820 */ /* 0x000fe20000400000 */
[----:B------:R-:W3:Y:S01]  /*10240*/  LDL.LU R12, [R1+0xcc] ;  /* 0x0000cc00010c7983 */ /* 0x000ee20000300800 */
[----:B------:R-:W1:Y:S01]  /*10250*/  LDC.64 R230, c[0x0][0x228] ;  /* 0x00008a00ffe67b82 */ /* 0x000e620000000a00 */
[----:B------:R-:W-:Y:S01]  /*10260*/  ULDC.64 UR4, c[0x0][0x270] ;  /* 0x00009c0000047ab9 */ /* 0x000fe20000000a00 */
[----:B------:R-:W4:Y:S01]  /*10270*/  S2R R152, SR_TID.X ;  /* 0x0000000000987919 */ /* 0x000f220000002100 */
[----:B------:R-:W-:Y:S01]  /*10280*/  UIMAD UR4, UR14, UR4, URZ ;  /* 0x000000040e0472a4 */ /* 0x000fe2000f8e023f */
[C---:B0-----:R-:W-:Y:S01]  /*10290*/  LOP3.LUT R7, R154.reuse, 0x7, RZ, 0xc0, !PT ;  /* 0x000000079a077812 */ /* 0x041fe200078ec0ff */
[C---:B------:R-:W-:Y:S01]  /*102a0*/  IMAD.SHL.U32 R0, R154.reuse, 0x8, RZ ;  /* 0x000000089a007824 */ /* 0x040fe200078e00ff */
[C---:B------:R-:W-:Y:S01]  /*102b0*/  LOP3.LUT R17, R154.reuse, 0x8, RZ, 0xc0, !PT ;  /* 0x000000089a117812 */ /* 0x040fe200078ec0ff */
[----:B------:R-:W-:Y:S01]  /*102c0*/  IMAD.SHL.U32 R2, R154, 0x4, RZ ;  /* 0x000000049a027824 */ /* 0x000fe200078e00ff */
[----:B------:R-:W-:Y:S01]  /*102d0*/  SHF.R.U32.HI R64, RZ, 0x6, R154 ;  /* 0x00000006ff407819 */ /* 0x000fe2000001169a */
[----:B------:R-:W-:Y:S01]  /*102e0*/  IMAD.SHL.U32 R4, R7, 0x10, RZ ;  /* 0x0000001007047824 */ /* 0x000fe200078e00ff */
[----:B------:R-:W-:-:S02]  /*102f0*/  LOP3.LUT R0, R0, 0x380, RZ, 0xc0, !PT ;  /* 0x0000038000007812 */ /* 0x000fc400078ec0ff */
[----:B------:R-:W-:Y:S02]  /*10300*/  LEA R3, R17, UR15, 0x7 ;  /* 0x0000000f11037c11 */ /* 0x000fe4000f8e38ff */
[----:B------:R-:W-:Y:S02]  /*10310*/  LOP3.LUT R6, R2, 0xc0, RZ, 0xc0, !PT ;  /* 0x000000c002067812 */ /* 0x000fe400078ec0ff */
[----:B------:R-:W-:Y:S01]  /*10320*/  IADD3 R2, R4, R3, R0 ;  /* 0x0000000304027210 */ /* 0x000fe20007ffe000 */
[----:B------:R-:W-:Y:S01]  /*10330*/  FMUL R4, R147, 0.25 ;  /* 0x3e80000093047820 */ /* 0x000fe20000400000 */
[----:B------:R-:W-:Y:S01]  /*10340*/  FMUL R3, R150, 0.25 ;  /* 0x3e80000096037820 */ /* 0x000fe20000400000 */
[----:B------:R-:W-:Y:S01]  /*10350*/  FMUL R0, R151, 0.25 ;  /* 0x3e80000097007820 */ /* 0x000fe20000400000 */
[----:B------:R-:W-:Y:S02]  /*10360*/  LEA R7, R7, UR15, 0x3 ;  /* 0x0000000f07077c11 */ /* 0x000fe4000f8e18ff */
[----:B------:R-:W-:-:S02]  /*10370*/  SGXT.U32 R64, R64, 0x1 ;  /* 0x000000014040781a */ /* 0x000fc40000000000 */
[----:B----4-:R-:W-:Y:S01]  /*10380*/  LOP3.LUT R152, R152, 0x7f, RZ, 0xc0, !PT ;  /* 0x0000007f98987812 */ /* 0x010fe200078ec0ff */
[----:B------:R-:W-:Y:S02]  /*10390*/  IMAD.IADD R26, R6, 0x1, R7 ;  /* 0x00000001061a7824 */ /* 0x000fe400078e0207 */
[----:B------:R-:W-:Y:S01]  /*103a0*/  FMUL R7, R126, 0.25 ;  /* 0x3e8000007e077820 */ /* 0x000fe20000400000 */
[----:B------:R-:W-:Y:S01]  /*103b0*/  FMUL R6, R135, 0.25 ;  /* 0x3e80000087067820 */ /* 0x000fe20000400000 */
[----:B------:R-:W-:Y:S01]  /*103c0*/  BAR.SYNC.DEFER_BLOCKING 0x0 ;  /* 0x0000000000007b1d */ /* 0x000fe20000010000 */
[----:B--2---:R-:W-:-:S04]  /*103d0*/  IMAD.MOV.U32 R23, RZ, RZ, R13 ;  /* 0x000000ffff177224 */ /* 0x004fc800078e000d */
[C---:B------:R-:W-:Y:S01]  /*103e0*/  FMUL R8, R23.reuse, 8388608 ;  /* 0x4b00000017087820 */ /* 0x040fe20000400000 */
[C---:B------:R-:W-:Y:S02]  /*103f0*/  FSETP.GT.AND P0, PT, |R23|.reuse, 8.50705917302346158658e+37, PT ;  /* 0x7e8000001700780b */ /* 0x040fe40003f04200 */
[----:B------:R-:W-:Y:S01]  /*10400*/  FSETP.GEU.AND P3, PT, R23, 1.175494350822287508e-38, PT ;  /* 0x008000001700780b */ /* 0x000fe20003f6e000 */
[----:B---3--:R-:W-:Y:S01]  /*10410*/  IMAD.MOV.U32 R13, RZ, RZ, R12 ;  /* 0x000000ffff0d7224 */ /* 0x008fe200078e000c */
[----:B------:R-:W-:Y:S01]  /*10420*/  FSEL R146, R5, R146, P0 ;  /* 0x0000009205927208 */ /* 0x000fe20000000000 */
[----:B------:R-:W-:Y:S01]  /*10430*/  FMUL R5, R138, 0.25 ;  /* 0x3e8000008a057820 */ /* 0x000fe20000400000 */
        /* <DEDUP_REMOVED lines=38> */
[----:B------:R-:W-:Y:S01]  /*106a0*/  IMAD.MOV.U32 R62, RZ, RZ, R13 ;  /* 0x000000ffff3e7224 */ /* 0x000fe200078e000d */
        /* <DEDUP_REMOVED lines=10> */
[----:B------:R-:W-:-:S02]  /*10750*/  FSETP.GT.AND P1, PT, |R62|, 8.50705917302346158658e+37, PT ;  /* 0x7e8000003e00780b */ /* 0x000fc40003f24200 */
[----:B------:R-:W-:Y:S01]  /*10760*/  FSEL R58, R4, R91, P0 ;  /* 0x0000005b043a7208 */ /* 0x000fe20000000000 */
[----:B------:R-:W-:Y:S01]  /*10770*/  FMUL R4, R141, 0.25 ;  /* 0x3e8000008d047820 */ /* 0x000fe20000400000 */
[----:B------:R-:W-:Y:S02]  /*10780*/  FSEL R90, R7, R90, P0 ;  /* 0x0000005a075a7208 */ /* 0x000fe40000000000 */
        /* <DEDUP_REMOVED lines=33> */
[----:B------:R-:W-:Y:S01]  /*109a0*/  FMUL R9, R62, 8388608 ;  /* 0x4b0000003e097820 */ /* 0x000fe20000400000 */
[----:B------:R-:W-:Y:S01]  /*109b0*/  FSEL R145, R0, R145, P1 ;  /* 0x0000009100917208 */ /* 0x000fe20000800000 */
[----:B------:R-:W-:Y:S01]  /*109c0*/  FMUL R0, R133, 0.25 ;  /* 0x3e80000085007820 */ /* 0x000fe20000400000 */
[----:B------:R-:W-:Y:S01]  /*109d0*/  FSEL R39, R3, R124, P1 ;  /* 0x0000007c03277208 */ /* 0x000fe20000800000 */
[----:B------:R-:W-:Y:S01]  /*109e0*/  FMUL R3, R116, 0.25 ;  /* 0x3e80000074037820 */ /* 0x000fe20000400000 */
[----:B------:R-:W-:-:S02]  /*109f0*/  FSETP.GEU.AND P2, PT, R62, 1.175494350822287508e-38, PT ;  /* 0x008000003e00780b */ /* 0x000fc40003f4e000 */
[----:B------:R-:W-:Y:S01]  /*10a00*/  FSEL R52, R6, R95, P0 ;  /* 0x0000005f06347208 */ /* 0x000fe20000000000 */
[----:B------:R-:W-:Y:S01]  /*10a10*/  FMUL R6, R137, 0.25 ;  /* 0x3e80000089067820 */ /* 0x000fe20000400000 */
[----:B------:R-:W-:Y:S01]  /*10a20*/  FSEL R109, R4, R109, P1 ;  /* 0x0000006d046d7208 */ /* 0x000fe20000800000 */
[----:B------:R-:W-:Y:S01]  /*10a30*/  FMUL R4, R101, 0.25 ;  /* 0x3e80000065047820 */ /* 0x000fe20000400000 */
[----:B------:R-:W-:Y:S01]  /*10a40*/  FSEL R63, R5, R100, P1 ;  /* 0x00000064053f7208 */ /* 0x000fe20000800000 */
[----:B------:R-:W-:Y:S01]  /*10a50*/  FMUL R5, R92, 0.25 ;  /* 0x3e8000005c057820 */ /* 0x000fe20000400000 */
[----:B------:R-:W-:Y:S02]  /*10a60*/  FSEL R9, R9, R62, !P2 ;  /* 0x0000003e09097208 */ /* 0x000fe40005000000 */
[----:B------:R-:W-:Y:S01]  /*10a70*/  FSEL R133, R0, R133, P1 ;  /* 0x0000008500857208 */ /* 0x000fe20000800000 */
[----:B------:R-:W-:Y:S01]  /*10a80*/  FMUL R0, R125, 0.25 ;  /* 0x3e8000007d007820 */ /* 0x000fe20000400000 */
[----:B------:R-:W-:Y:S01]  /*10a90*/  FSEL R47, R3, R116, P1 ;  /* 0x00000074032f7208 */ /* 0x000fe20000800000 */
[----:B------:R-:W-:Y:S01]  /*10aa0*/  FMUL R3, R104, 0.25 ;  /* 0x3e80000068037820 */ /* 0x000fe20000400000 */
[----:B------:R-:W-:-:S02]  /*10ab0*/  FSEL R8, R8, R23, !P3 ;  /* 0x0000001708087208 */ /* 0x000fc40005800000 */
[----:B------:R-:W-:Y:S01]  /*10ac0*/  FSEL R137, R6, R137, P1 ;  /* 0x0000008906897208 */ /* 0x000fe20000800000 */
[----:B------:R-:W-:Y:S01]  /*10ad0*/  FMUL R6, R117, 0.25 ;  /* 0x3e80000075067820 */ /* 0x000fe20000400000 */
[C---:B------:R-:W-:Y:S01]  /*10ae0*/  FSETP.GEU.AND P4, PT, |R23|.reuse, 1.175494350822287508e-38, PT ;  /* 0x008000001700780b */ /* 0x040fe20003f8e200 */
[----:B------:R-:W-:Y:S01]  /*10af0*/  @P0 FMUL R23, R23, 0.25 ;  /* 0x3e80000017170820 */ /* 0x000fe20000400000 */
[----:B------:R-:W-:Y:S01]  /*10b00*/  FSEL R101, R4, R101, P1 ;  /* 0x0000006504657208 */ /* 0x000fe20000800000 */
[----:B------:R-:W-:Y:S01]  /*10b10*/  VIADD R4, R9, 0xc0cafb0d ;  /* 0xc0cafb0d09047836 */ /* 0x000fe20000000000 */
[----:B------:R-:W-:Y:S02]  /*10b20*/  FSEL R114, RZ, -23, P2 ;  /* 0xc1b80000ff727808 */ /* 0x000fe40001000000 */
[C---:B------:R-:W-:Y:S01]  /*10b30*/  FSETP.GEU.AND P2, PT, |R62|.reuse, 1.175494350822287508e-38, PT ;  /* 0x008000003e00780b */ /* 0x040fe20003f4e200 */
[----:B------:R-:W-:Y:S01]  /*10b40*/  @P1 FMUL R62, R62, 0.25 ;  /* 0x3e8000003e3e1820 */ /* 0x000fe20000400000 */
[----:B------:R-:W-:Y:S01]  /*10b50*/  FSEL R71, R5, R92, P1 ;  /* 0x0000005c05477208 */ /* 0x000fe20000800000 */
[----:B------:R-:W-:Y:S01]  /*10b60*/  VIADD R5, R8, 0xc0cafb0d ;  /* 0xc0cafb0d08057836 */ /* 0x000fe20000000000 */
[----:B------:R-:W-:Y:S01]  /*10b70*/  FSEL R125, R0, R125, P1 ;  /* 0x0000007d007d7208 */ /* 0x000fe20000800000 */
[----:B------:R-:W-:Y:S01]  /*10b80*/  FMUL R0, R113, 0.25 ;  /* 0x3e80000071007820 */ /* 0x000fe20000400000 */
[----:B------:R-:W-:Y:S01]  /*10b90*/  FSEL R59, R3, R104, P1 ;  /* 0x00000068033b7208 */ /* 0x000fe20000800000 */
[----:B------:R-:W-:Y:S01]  /*10ba0*/  FMUL R3, R96, 0.25 ;  /* 0x3e80000060037820 */ /* 0x000fe20000400000 */
[----:B------:R-:W-:Y:S01]  /*10bb0*/  FSEL R117, R6, R117, P1 ;  /* 0x0000007506757208 */ /* 0x000fe20000800000 */
[----:B------:R-:W-:Y:S01]  /*10bc0*/  FMUL R6, R97, 0.25 ;  /* 0x3e80000061067820 */ /* 0x000fe20000400000 */
[----:B------:R-:W-:Y:S01]  /*10bd0*/  LOP3.LUT R4, R4, 0xff800000, RZ, 0xc0, !PT ;  /* 0xff80000004047812 */ /* 0x000fe200078ec0ff */
[----:B------:R-:W-:Y:S01]  /*10be0*/  @!P4 FMUL R23, R23, 16777216 ;  /* 0x4b8000001717c820 */ /* 0x000fe20000400000 */
[----:B------:R-:W-:Y:S01]  /*10bf0*/  LOP3.LUT R5, R5, 0xff800000, RZ, 0xc0, !PT ;  /* 0xff80000005057812 */ /* 0x000fe200078ec0ff */
[----:B------:R-:W-:Y:S01]  /*10c00*/  @!P2 FMUL R62, R62, 16777216 ;  /* 0x4b8000003e3ea820 */ /* 0x000fe20000400000 */
[----:B------:R-:W-:Y:S01]  /*10c10*/  FSEL R113, R0, R113, P1 ;  /* 0x0000007100717208 */ /* 0x000fe20000800000 */
[----:B------:R-:W-:Y:S01]  /*10c20*/  FMUL R0, R105, 0.25 ;  /* 0x3e80000069007820 */ /* 0x000fe20000400000 */
[----:B------:R-:W-:Y:S01]  /*10c30*/  FSEL R67, R3, R96, P1 ;  /* 0x0000006003437208 */ /* 0x000fe20000800000 */
[----:B------:R-:W-:Y:S01]  /*10c40*/  @!P4 FMUL R12, R12, 16777216 ;  /* 0x4b8000000c0cc820 */ /* 0x000fe20000400000 */
[----:B------:R-:W-:Y:S01]  /*10c50*/  I2FP.F32.S32 R3, R4 ;  /* 0x0000000400037245 */ /* 0x000fe20000201400 */
[----:B------:R-:W-:Y:S01]  /*10c60*/  @!P4 FMUL R14, R14, 16777216 ;  /* 0x4b8000000e0ec820 */ /* 0x000fe20000400000 */
[----:B------:R-:W-:Y:S01]  /*10c70*/  FSEL R97, R6, R97, P1 ;  /* 0x0000006106617208 */ /* 0x000fe20000800000 */
[----:B------:R-:W-:Y:S01]  /*10c80*/  @!P4 FMUL R16, R16, 16777216 ;  /* 0x4b8000001010c820 */ /* 0x000fe20000400000 */
[----:B------:R-:W-:Y:S01]  /*10c90*/  FSEL R115, RZ, -23, P3 ;  /* 0xc1b80000ff737808 */ /* 0x000fe20001800000 */
[----:B------:R-:W-:Y:S01]  /*10ca0*/  FFMA.FTZ R114, R3, 1.1920928955078125e-07, R114 ;  /* 0x3400000003727823 */ /* 0x000fe20000010072 */
[----:B------:R-:W-:Y:S01]  /*10cb0*/  I2FP.F32.S32 R6, R5 ;  /* 0x0000000500067245 */ /* 0x000fe20000201400 */
[----:B------:R-:W0:Y:S01]  /*10cc0*/  MUFU.RCP R3, R23 ;  /* 0x0000001700037308 */ /* 0x000e220000001000 */
[----:B------:R-:W-:Y:S01]  /*10cd0*/  FSEL R105, R0, R105, P1 ;  /* 0x0000006900697208 */ /* 0x000fe20000800000 */
[----:B------:R-:W-:Y:S01]  /*10ce0*/  FMUL R0, R93, 0.25 ;  /* 0x3e8000005d007820 */ /* 0x000fe20000400000 */
[----:B------:R-:W-:Y:S01]  /*10cf0*/  FSEL R75, R15, R88, P1 ;  /* 0x000000580f4b7208 */ /* 0x000fe20000800000 */
[----:B------:R-:W-:Y:S01]  /*10d00*/  FFMA.FTZ R115, R6, 1.1920928955078125e-07, R115 ;  /* 0x3400000006737823 */ /* 0x000fe20000010073 */
[----:B------:R-:W-:Y:S01]  /*10d10*/  @!P4 FMUL R20, R20, 16777216 ;  /* 0x4b8000001414c820 */ /* 0x000fe20000400000 */
[----:B------:R-:W-:Y:S01]  /*10d20*/  @!P4 FMUL R22, R22, 16777216 ;  /* 0x4b8000001616c820 */ /* 0x000fe20000400000 */
[----:B------:R-:W-:Y:S01]  /*10d30*/  FSEL R93, R0, R93, P1 ;  /* 0x0000005d005d7208 */ /* 0x000fe20000800000 */
[----:B------:R-:W2:Y:S01]  /*10d40*/  MUFU.RCP R6, R62 ;  /* 0x0000003e00067308 */ /* 0x000ea20000001000 */
[----:B------:R-:W-:Y:S01]  /*10d50*/  FMUL R0, R89, 0.25 ;  /* 0x3e80000059007820 */ /* 0x000fe20000400000 */
[----:B------:R-:W-:Y:S01]  /*10d60*/  @!P4 FMUL R30, R30, 16777216 ;  /* 0x4b8000001e1ec820 */ /* 0x000fe20000400000 */
[----:B------:R-:W-:Y:S01]  /*10d70*/  @!P4 FMUL R18, R18, 16777216 ;  /* 0x4b8000001212c820 */ /* 0x000fe20000400000 */
[----:B------:R-:W-:Y:S01]  /*10d80*/  @!P4 FMUL R24, R24, 16777216 ;  /* 0x4b8000001818c820 */ /* 0x000fe20000400000 */
[----:B------:R-:W-:Y:S01]  /*10d90*/  @!P4 FMUL R28, R28, 16777216 ;  /* 0x4b8000001c1cc820 */ /* 0x000fe20000400000 */
[----:B------:R-:W-:Y:S01]  /*10da0*/  FSEL R89, R0, R89, P1 ;  /* 0x0000005900597208 */ /* 0x000fe20000800000 */
[----:B------:R-:W-:Y:S01]  /*10db0*/  @!P4 FMUL R34, R34, 16777216 ;  /* 0x4b8000002222c820 */ /* 0x000fe20000400000 */
        /* <DEDUP_REMOVED lines=38> */
[----:B------:R-:W-:Y:S01]  /*11020*/  LEA.HI R0, R17, R26, RZ, 0x1f ;  /* 0x0000001a11007211 */ /* 0x000fe200078ff8ff */
[----:B0-----:R-:W-:Y:S01]  /*11030*/  FMUL R27, R3, R12 ;  /* 0x0000000c031b7220 */ /* 0x001fe20000400000 */
[----:B------:R-:W-:Y:S01]  /*11040*/  @!P2 FMUL R67, R67, 16777216 ;  /* 0x4b8000004343a820 */ /* 0x000fe20000400000 */
[C---:B------:R-:W-:Y:S01]  /*11050*/  FMUL R15, R3.reuse, R14 ;  /* 0x0000000e030f7220 */ /* 0x040fe20000400000 */
        /* <DEDUP_REMOVED lines=14> */
[----:B------:R-:W-:Y:S01]  /*11140*/  FMUL R60, R3, R58 ;  /* 0x0000003a033c7220 */ /* 0x000fe20000400000 */
[C---:B--2---:R-:W-:Y:S01]  /*11150*/  FMUL R14, R6.reuse, R7 ;  /* 0x00000007060e7220 */ /* 0x044fe20000400000 */
        /* <DEDUP_REMOVED lines=31> */
[----:B------:R-:W-:Y:S01]  /*11350*/  @!P4 FMUL R110, R110, 16777216 ;  /* 0x4b8000006e6ec820 */ /* 0x000fe20000400000 */
[----:B------:R-:W-:Y:S01]  /*11360*/  @!P4 FMUL R106, R106, 16777216 ;  /* 0x4b8000006a6ac820 */ /* 0x000fe20000400000 */
[----:B------:R-:W-:Y:S01]  /*11370*/  F2FP.SATFINITE.E4M3.F32.PACK_AB_MERGE_C R62, R89, R62, RZ ;  /* 0x0000003e593e723e */ /* 0x000fe200048070ff */
[----:B------:R-:W-:Y:S01]  /*11380*/  @!P4 FMUL R150, R150, 16777216 ;  /* 0x4b8000009696c820 */ /* 0x000fe20000400000 */
[C---:B------:R-:W-:Y:S01]  /*11390*/  FMUL R53, R3.reuse, R110 ;  /* 0x0000006e03357220 */ /* 0x040fe20000400000 */
[----:B------:R-:W-:Y:S01]  /*113a0*/  FMUL R57, R3, R106 ;  /* 0x0000006a03397220 */ /* 0x000fe20000400000 */
[----:B------:R-:W-:Y:S01]  /*113b0*/  F2FP.SATFINITE.E4M3.F32.PACK_AB_MERGE_C R58, R93, R58, RZ ;  /* 0x0000003a5d3a723e */ /* 0x000fe200048070ff */
[----:B------:R-:W-:Y:S01]  /*113c0*/  @!P4 FMUL R146, R146, 16777216 ;  /* 0x4b8000009292c820 */ /* 0x000fe20000400000 */
[----:B------:R-:W-:Y:S01]  /*113d0*/  F2FP.SATFINITE.E4M3.F32.PACK_AB_MERGE_C R97, R97, R6, RZ ;  /* 0x000000066161723e */ /* 0x000fe200048070ff */
        /* <DEDUP_REMOVED lines=11> */
[----:B------:R-:W-:Y:S01]  /*11490*/  F2FP.SATFINITE.E4M3.F32.PACK_AB_MERGE_C R7, R7, R52, RZ ;  /* 0x000000340707723e */ /* 0x000fe200048070ff */
[C---:B------:R-:W-:Y:S01]  /*114a0*/  FMUL R150, R3.reuse, R150 ;  /* 0x0000009603967220 */ /* 0x040fe20000400000 */
[----:B------:R-:W-:Y:S01]  /*114b0*/  LOP3.LUT R62, R62, 0xffff, RZ, 0xc0, !PT ;  /* 0x0000ffff3e3e7812 */ /* 0x000fe200078ec0ff */
[C---:B------:R-:W-:Y:S01]  /*114c0*/  FMUL R146, R3.reuse, R146 ;  /* 0x0000009203927220 */ /* 0x040fe20000400000 */
[----:B------:R-:W-:Y:S01]  /*114d0*/  LOP3.LUT R39, R58, 0xffff, RZ, 0xc0, !PT ;  /* 0x0000ffff3a277812 */ /* 0x000fe200078ec0ff */
[----:B------:R-:W-:Y:S01]  /*114e0*/  FMUL R142, R3, R142 ;  /* 0x0000008e038e7220 */ /* 0x000fe20000400000 */
[----:B------:R-:W-:Y:S01]  /*114f0*/  LOP3.LUT R52, R97, 0xffff, RZ, 0xc0, !PT ;  /* 0x0000ffff61347812 */ /* 0x000fe200078ec0ff */
        /* <DEDUP_REMOVED lines=10> */
[----:B------:R-:W-:Y:S01]  /*115a0*/  F2FP.SATFINITE.E4M3.F32.PACK_AB_MERGE_C R57, R20, R57, RZ ;  /* 0x000000391439723e */ /* 0x000fe200048070ff */
[----:B------:R-:W0:Y:S01]  /*115b0*/  LDC R3, c[0x0][0x278] ;  /* 0x00009e00ff037b82 */ /* 0x000e220000000800 */
[----:B------:R-:W-:Y:S01]  /*115c0*/  F2FP.SATFINITE.E4M3.F32.PACK_AB_MERGE_C R44, R44, R53, RZ ;  /* 0x000000352c2c723e */ /* 0x000fe200048070ff */
[----:B------:R-:W-:Y:S01]  /*115d0*/  IMAD.IADD R4, R9, 0x1, -R4 ;  /* 0x0000000109047824 */ /* 0x000fe200078e0a04 */
[----:B------:R-:W-:Y:S01]  /*115e0*/  F2FP.SATFINITE.E4M3.F32.PACK_AB_MERGE_C R49, R22, R49, RZ ;  /* 0x000000311631723e */ /* 0x000fe200048070ff */
[----:B------:R-:W-:Y:S01]  /*115f0*/  IMAD.IADD R5, R8, 0x1, -R5 ;  /* 0x0000000108057824 */ /* 0x000fe200078e0a05 */
[----:B------:R-:W-:-:S02]  /*11600*/  F2FP.SATFINITE.E4M3.F32.PACK_AB_MERGE_C R25, R25, R14, RZ ;  /* 0x0000000e1919723e */ /* 0x000fc400048070ff */
[----:B------:R-:W-:Y:S02]  /*11610*/  PRMT R19, R52, 0x3340, R1 ;  /* 0x0000334034137816 */ /* 0x000fe40000000001 */
[----:B------:R-:W-:Y:S02]  /*11620*/  PRMT R14, R62, 0x3340, R39 ;  /* 0x000033403e0e7816 */ /* 0x000fe40000000027 */
[----:B------:R-:W-:Y:S02]  /*11630*/  LOP3.LUT R57, R57, 0xffff, RZ, 0xc0, !PT ;  /* 0x0000ffff39397812 */ /* 0x000fe400078ec0ff */
[----:B------:R-:W-:Y:S02]  /*11640*/  LOP3.LUT R58, R44, 0xffff, RZ, 0xc0, !PT ;  /* 0x0000ffff2c3a7812 */ /* 0x000fe400078ec0ff */
[----:B------:R-:W-:Y:S02]  /*11650*/  LOP3.LUT R66, R49, 0xffff, RZ, 0xc0, !PT ;  /* 0x0000ffff31427812 */ /* 0x000fe400078ec0ff */
[----:B------:R-:W-:-:S02]  /*11660*/  F2FP.SATFINITE.E4M3.F32.PACK_AB_MERGE_C R6, R50, R61, RZ ;  /* 0x0000003d3206723e */ /* 0x000fc400048070ff */
[----:B------:R-:W-:Y:S02]  /*11670*/  PRMT R50, R14, 0x5410, R19 ;  /* 0x000054100e327816 */ /* 0x000fe40000000013 */
[----:B------:R-:W-:Y:S02]  /*11680*/  F2FP.SATFINITE.E4M3.F32.PACK_AB_MERGE_C R29, R29, R138, RZ ;  /* 0x0000008a1d1d723e */ /* 0x000fe400048070ff */
[----:B------:R-:W-:Y:S01]  /*11690*/  F2FP.SATFINITE.E4M3.F32.PACK_AB_MERGE_C R17, R17, R142, RZ ;  /* 0x0000008e1111723e */ /* 0x000fe200048070ff */
[----:B0-----:R-:W-:Y:S01]  /*116a0*/  IMAD R20, R64, R3, RZ ;  /* 0x0000000340147224 */ /* 0x001fe200078e02ff */
[----:B------:R-:W-:Y:S02]  /*116b0*/  F2FP.SATFINITE.E4M3.F32.PACK_AB_MERGE_C R15, R15, R146, RZ ;  /* 0x000000920f0f723e */ /* 0x000fe400048070ff */
[----:B------:R-:W-:Y:S01]  /*116c0*/  PRMT R19, R66, 0x3340, R1 ;  /* 0x0000334042137816 */ /* 0x000fe20000000001 */
[----:B------:R-:W-:Y:S01]  /*116d0*/  IMAD R22, R3, 0x2, R20 ;  /* 0x0000000203167824 */ /* 0x000fe200078e0214 */
[----:B------:R-:W-:-:S02]  /*116e0*/  PRMT R14, R57, 0x3340, R58 ;  /* 0x00003340390e7816 */ /* 0x000fc4000000003a */
[----:B------:R-:W-:Y:S02]  /*116f0*/  F2FP.SATFINITE.E4M3.F32.PACK_AB_MERGE_C R137, R137, R30, RZ ;  /* 0x0000001e8989723e */ /* 0x000fe400048070ff */
[----:B------:R-:W-:Y:S02]  /*11700*/  F2FP.SATFINITE.E4M3.F32.PACK_AB_MERGE_C R18, R141, R18, RZ ;  /* 0x000000128d12723e */ /* 0x000fe400048070ff */
[----:B------:R-:W-:Y:S02]  /*11710*/  F2FP.SATFINITE.E4M3.F32.PACK_AB_MERGE_C R16, R145, R16, RZ ;  /* 0x000000109110723e */ /* 0x000fe400048070ff */
[----:B------:R-:W-:Y:S02]  /*11720*/  PRMT R102, R14, 0x5410, R19 ;  /* 0x000054100e667816 */ /* 0x000fe40000000013 */
[----:B------:R-:W-:Y:S02]  /*11730*/  LOP3.LUT R47, R29, 0xffff, RZ, 0xc0, !PT ;  /* 0x0000ffff1d2f7812 */ /* 0x000fe400078ec0ff */
[----:B------:R-:W-:-:S02]  /*11740*/  LOP3.LUT R82, R17, 0xffff, RZ, 0xc0, !PT ;  /* 0x0000ffff11527812 */ /* 0x000fc400078ec0ff */
[----:B------:R-:W-:Y:S02]  /*11750*/  LOP3.LUT R86, R15, 0xffff, RZ, 0xc0, !PT ;  /* 0x0000ffff0f567812 */ /* 0x000fe400078ec0ff */
[----:B------:R-:W-:Y:S02]  /*11760*/  SHF.R.U32.HI R14, RZ, 0x8, R62 ;  /* 0x00000008ff0e7819 */ /* 0x000fe4000001163e */
[----:B------:R-:W-:Y:S02]  /*11770*/  SHF.R.U32.HI R15, RZ, 0x8, R39 ;  /* 0x00000008ff0f7819 */ /* 0x000fe40000011627 */
[----:B------:R-:W-:Y:S02]  /*11780*/  F2FP.SATFINITE.E4M3.F32.PACK_AB_MERGE_C R60, R60, R73, RZ ;  /* 0x000000493c3c723e */ /* 0x000fe400048070ff */
[----:B------:R-:W-:Y:S02]  /*11790*/  F2FP.SATFINITE.E4M3.F32.PACK_AB_MERGE_C R56, R56, R69, RZ ;  /* 0x000000453838723e */ /* 0x000fe400048070ff */
[----:B------:R-:W-:-:S02]  /*117a0*/  LOP3.LUT R137, R137, 0xffff, RZ, 0xc0, !PT ;  /* 0x0000ffff89897812 */ /* 0x000fc400078ec0ff */
[----:B------:R-:W-:Y:S02]  /*117b0*/  LOP3.LUT R80, R18, 0xffff, RZ, 0xc0, !PT ;  /* 0x0000ffff12507812 */ /* 0x000fe400078ec0ff */
[----:B------:R-:W-:Y:S02]  /*117c0*/  LOP3.LUT R84, R16, 0xffff, RZ, 0xc0, !PT ;  /* 0x0000ffff10547812 */ /* 0x000fe400078ec0ff */
[----:B------:R-:W-:Y:S02]  /*117d0*/  PRMT R19, R86, 0x3340, R1 ;  /* 0x0000334056137816 */ /* 0x000fe40000000001 */
[----:B------:R-:W-:Y:S02]  /*117e0*/  PRMT R18, R47, 0x3340, R82 ;  /* 0x000033402f127816 */ /* 0x000fe40000000052 */
[----:B------:R-:W-:Y:S02]  /*117f0*/  LOP3.LUT R15, R15, 0xffff, RZ, 0xc0, !PT ;  /* 0x0000ffff0f0f7812 */ /* 0x000fe400078ec0ff */
[----:B------:R-:W-:-:S02]  /*11800*/  LOP3.LUT R14, R14, 0xffff, RZ, 0xc0, !PT ;  /* 0x0000ffff0e0e7812 */ /* 0x000fc400078ec0ff */
[----:B------:R-:W-:Y:S01]  /*11810*/  F2FP.SATFINITE.E4M3.F32.PACK_AB_MERGE_C R121, R121, R24, RZ ;  /* 0x000000187979723e */ /* 0x000fe200048070ff */
[----:B------:R-:W-:Y:S01]  /*11820*/  IMAD R24, R3, 0x2, R22 ;  /* 0x0000000203187824 */ /* 0x000fe200078e0216 */
[----:B------:R-:W-:Y:S02]  /*11830*/  F2FP.SATFINITE.E4M3.F32.PACK_AB_MERGE_C R125, R125, R36, RZ ;  /* 0x000000247d7d723e */ /* 0x000fe400048070ff */
[----:B------:R-:W-:Y:S02]  /*11840*/  F2FP.SATFINITE.E4M3.F32.PACK_AB_MERGE_C R34, R129, R34, RZ ;  /* 0x000000228122723e */ /* 0x000fe400048070ff */
[----:B------:R-:W-:Y:S02]  /*11850*/  LOP3.LUT R60, R60, 0xffff, RZ, 0xc0, !PT ;  /* 0x0000ffff3c3c7812 */ /* 0x000fe400078ec0ff */
[----:B------:R-:W-:Y:S02]  /*11860*/  LOP3.LUT R43, R56, 0xffff, RZ, 0xc0, !PT ;  /* 0x0000ffff382b7812 */ /* 0x000fe400078ec0ff */
[----:B------:R-:W-:-:S02]  /*11870*/  PRMT R17, R84, 0x3340, R1 ;  /* 0x0000334054117816 */ /* 0x000fc40000000001 */
[----:B------:R-:W-:Y:S02]  /*11880*/  PRMT R16, R137, 0x3340, R80 ;  /* 0x0000334089107816 */ /* 0x000fe40000000050 */
[----:B------:R-:W-:Y:S02]  /*11890*/  F2FP.SATFINITE.E4M3.F32.PACK_AB_MERGE_C R54, R54, R65, RZ ;  /* 0x000000413636723e */ /* 0x000fe400048070ff */
[----:B------:R-:W-:Y:S02]  /*118a0*/  PRMT R130, R18, 0x5410, R19 ;  /* 0x0000541012827816 */ /* 0x000fe40000000013 */
[----:B------:R-:W-:Y:S02]  /*118b0*/  F2FP.SATFINITE.E4M3.F32.PACK_AB_MERGE_C R33, R32, R33, RZ ;  /* 0x000000212021723e */ /* 0x000fe400048070ff */
[----:B------:R-:W-:Y:S02]  /*118c0*/  PRMT R19, R14, 0x3340, R15 ;  /* 0x000033400e137816 */ /* 0x000fe4000000000f */
[----:B------:R-:W-:-:S02]  /*118d0*/  F2FP.SATFINITE.E4M3.F32.PACK_AB_MERGE_C R48, R105, R48, RZ ;  /* 0x000000306930723e */ /* 0x000fc400048070ff */
[----:B------:R-:W-:Y:S02]  /*118e0*/  F2FP.SATFINITE.E4M3.F32.PACK_AB_MERGE_C R46, R109, R46, RZ ;  /* 0x0000002e6d2e723e */ /* 0x000fe400048070ff */
[----:B------:R-:W-:Y:S02]  /*118f0*/  F2FP.SATFINITE.E4M3.F32.PACK_AB_MERGE_C R42, R113, R42, RZ ;  /* 0x0000002a712a723e */ /* 0x000fe400048070ff */
[----:B------:R-:W-:Y:S02]  /*11900*/  LOP3.LUT R121, R121, 0xffff, RZ, 0xc0, !PT ;  /* 0x0000ffff79797812 */ /* 0x000fe400078ec0ff */
[----:B------:R-:W-:Y:S02]  /*11910*/  LOP3.LUT R72, R125, 0xffff, RZ, 0xc0, !PT ;  /* 0x0000ffff7d487812 */ /* 0x000fe400078ec0ff */
[----:B------:R-:W-:Y:S02]  /*11920*/  LOP3.LUT R74, R34, 0xffff, RZ, 0xc0, !PT ;  /* 0x0000ffff224a7812 */ /* 0x000fe400078ec0ff */
[----:B------:R-:W-:-:S02]  /*11930*/  PRMT R128, R16, 0x5410, R17 ;  /* 0x0000541010807816 */ /* 0x000fc40000000011 */
[----:B------:R-:W-:Y:S02]  /*11940*/  SHF.R.U32.HI R15, RZ, 0x8, R43 ;  /* 0x00000008ff0f7819 */ /* 0x000fe4000001162b */
[----:B------:R-:W-:Y:S02]  /*11950*/  SHF.R.U32.HI R14, RZ, 0x8, R60 ;  /* 0x00000008ff0e7819 */ /* 0x000fe4000001163c */
[----:B------:R-:W-:Y:S02]  /*11960*/  LOP3.LUT R54, R54, 0xffff, RZ, 0xc0, !PT ;  /* 0x0000ffff36367812 */ /* 0x000fe400078ec0ff */
[----:B------:R-:W-:Y:S02]  /*11970*/  SHF.R.U32.HI R16, RZ, 0x8, R52 ;  /* 0x00000008ff107819 */ /* 0x000fe40000011634 */
[----:B------:R-:W-:Y:S02]  /*11980*/  F2FP.SATFINITE.E4M3.F32.PACK_AB_MERGE_C R12, R12, R45, RZ ;  /* 0x0000002d0c0c723e */ /* 0x000fe400048070ff */
[----:B------:R-:W-:-:S02]  /*11990*/  LOP3.LUT R78, R33, 0xffff, RZ, 0xc0, !PT ;  /* 0x0000ffff214e7812 */ /* 0x000fc400078ec0ff */
[----:B------:R-:W-:Y:S02]  /*119a0*/  LOP3.LUT R45, R48, 0xffff, RZ, 0xc0, !PT ;  /* 0x0000ffff302d7812 */ /* 0x000fe400078ec0ff */
[----:B------:R-:W-:Y:S02]  /*119b0*/  LOP3.LUT R64, R42, 0xffff, RZ, 0xc0, !PT ;  /* 0x0000ffff2a407812 */ /* 0x000fe400078ec0ff */
[----:B------:R-:W-:Y:S02]  /*119c0*/  LOP3.LUT R56, R46, 0xffff, RZ, 0xc0, !PT ;  /* 0x0000ffff2e387812 */ /* 0x000fe400078ec0ff */
[----:B------:R-:W-:Y:S02]  /*119d0*/  PRMT R34, R74, 0x3340, R1 ;  /* 0x000033404a227816 */ /* 0x000fe40000000001 */
[----:B------:R-:W-:Y:S02]  /*119e0*/  PRMT R33, R121, 0x3340, R72 ;  /* 0x0000334079217816 */ /* 0x000fe40000000048 */
[----:B------:R-:W-:-:S02]  /*119f0*/  LOP3.LUT R15, R15, 0xffff, RZ, 0xc0, !PT ;  /* 0x0000ffff0f0f7812 */ /* 0x000fc400078ec0ff */
[----:B------:R-:W-:Y:S02]  /*11a00*/  LOP3.LUT R14, R14, 0xffff, RZ, 0xc0, !PT ;  /* 0x0000ffff0e0e7812 */ /* 0x000fe400078ec0ff */
[----:B------:R-:W-:Y:S02]  /*11a10*/  F2FP.SATFINITE.E4M3.F32.PACK_AB_MERGE_C R41, R38, R41, RZ ;  /* 0x000000292629723e */ /* 0x000fe400048070ff */
[----:B------:R-:W-:Y:S01]  /*11a20*/  F2FP.SATFINITE.E4M3.F32.PACK_AB_MERGE_C R37, R26, R37, RZ ;  /* 0x000000251a25723e */ /* 0x000fe200048070ff */
[----:B------:R-:W-:Y:S01]  /*11a30*/  IMAD R26, R3, 0x2, R24 ;  /* 0x00000002031a7824 */ /* 0x000fe200078e0218 */
[----:B------:R-:W-:Y:S02]  /*11a40*/  SHF.R.U32.HI R17, RZ, 0x8, R54 ;  /* 0x00000008ff117819 */ /* 0x000fe40000011636 */
[----:B------:R-:W-:Y:S02]  /*11a50*/  LOP3.LUT R16, R16, 0xffff, RZ, 0xc0, !PT ;  /* 0x0000ffff10107812 */ /* 0x000fe400078ec0ff */
[----:B------:R-:W-:-:S02]  /*11a60*/  PRMT R42, R64, 0x3340, R1 ;  /* 0x00003340402a7816 */ /* 0x000fc40000000001 */
[----:B------:R-:W-:Y:S02]  /*11a70*/  PRMT R35, R45, 0x3340, R56 ;  /* 0x000033402d237816 */ /* 0x000fe40000000038 */
[----:B------:R-:W-:Y:S02]  /*11a80*/  PRMT R124, R33, 0x5410, R34 ;  /* 0x00005410217c7816 */ /* 0x000fe40000000022 */
[----:B------:R-:W-:Y:S02]  /*11a90*/  PRMT R29, R14, 0x3340, R15 ;  /* 0x000033400e1d7816 */ /* 0x000fe4000000000f */
[----:B------:R-:W-:Y:S02]  /*11aa0*/  LOP3.LUT R41, R41, 0xffff, RZ, 0xc0, !PT ;  /* 0x0000ffff29297812 */ /* 0x000fe400078ec0ff */
[----:B------:R-:W-:Y:S02]  /*11ab0*/  LOP3.LUT R76, R37, 0xffff, RZ, 0xc0, !PT ;  /* 0x0000ffff254c7812 */ /* 0x000fe400078ec0ff */
[----:B------:R-:W-:-:S02]  /*11ac0*/  LOP3.LUT R18, R17, 0xffff, RZ, 0xc0, !PT ;  /* 0x0000ffff11127812 */ /* 0x000fc400078ec0ff */
[----:B------:R-:W-:Y:S02]  /*11ad0*/  PRMT R34, R16, 0x3340, R1 ;  /* 0x0000334010227816 */ /* 0x000fe40000000001 */
[----:B------:R-:W-:Y:S02]  /*11ae0*/  SHF.R.U32.HI R14, RZ, 0x8, R45 ;  /* 0x00000008ff0e7819 */ /* 0x000fe4000001162d */
[----:B------:R-:W-:Y:S02]  /*11af0*/  SHF.R.U32.HI R16, RZ, 0x8, R56 ;  /* 0x00000008ff107819 */ /* 0x000fe40000011638 */
[----:B------:R-:W-:Y:S02]  /*11b00*/  SHF.R.U32.HI R15, RZ, 0x8, R57 ;  /* 0x00000008ff0f7819 */ /* 0x000fe40000011639 */
[----:B------:R-:W-:Y:S02]  /*11b10*/  SHF.R.U32.HI R17, RZ, 0x8, R58 ;  /* 0x00000008ff117819 */ /* 0x000fe4000001163a */
[----:B------:R-:W-:-:S02]  /*11b20*/  PRMT R98, R35, 0x5410, R42 ;  /* 0x0000541023627816 */ /* 0x000fc4000000002a */
[----:B------:R-:W-:Y:S02]  /*11b30*/  PRMT R44, R78, 0x3340, R1 ;  /* 0x000033404e2c7816 */ /* 0x000fe40000000001 */
[----:B------:R-:W-:Y:S02]  /*11b40*/  PRMT R35, R41, 0x3340, R76 ;  /* 0x0000334029237816 */ /* 0x000fe4000000004c */
[----:B------:R-:W-:Y:S02]  /*11b50*/  LOP3.LUT R33, R14, 0xffff, RZ, 0xc0, !PT ;  /* 0x0000ffff0e217812 */ /* 0x000fe400078ec0ff */
[----:B------:R-:W-:Y:S02]  /*11b60*/  LOP3.LUT R16, R16, 0xffff, RZ, 0xc0, !PT ;  /* 0x0000ffff10107812 */ /* 0x000fe400078ec0ff */
[----:B------:R-:W-:Y:S02]  /*11b70*/  LOP3.LUT R17, R17, 0xffff, RZ, 0xc0, !PT ;  /* 0x0000ffff11117812 */ /* 0x000fe400078ec0ff */
[----:B------:R-:W-:-:S02]  /*11b80*/  LOP3.LUT R14, R15, 0xffff, RZ, 0xc0, !PT ;  /* 0x0000ffff0f0e7812 */ /* 0x000fc400078ec0ff */
[----:B------:R-:W-:Y:S02]  /*11b90*/  PRMT R68, R18, 0x3340, R1 ;  /* 0x0000334012447816 */ /* 0x000fe40000000001 */
[----:B------:R-:W-:Y:S02]  /*11ba0*/  PRMT R126, R35, 0x5410, R44 ;  /* 0x00005410237e7816 */ /* 0x000fe4000000002c */
[----:B------:R-:W-:Y:S02]  /*11bb0*/  SHF.R.U32.HI R18, RZ, 0x8, R64 ;  /* 0x00000008ff127819 */ /* 0x000fe40000011640 */
[----:B------:R-:W-:Y:S02]  /*11bc0*/  PRMT R33, R33, 0x3340, R16 ;  /* 0x0000334021217816 */ /* 0x000fe40000000010 */
[----:B------:R-:W-:Y:S02]  /*11bd0*/  PRMT R35, R14, 0x3340, R17 ;  /* 0x000033400e237816 */ /* 0x000fe40000000011 */
[----:B------:R-:W-:-:S02]  /*11be0*/  SHF.R.U32.HI R14, RZ, 0x8, R66 ;  /* 0x00000008ff0e7819 */ /* 0x000fc40000011642 */
[----:B------:R-:W-:Y:S02]  /*11bf0*/  SHF.R.U32.HI R16, RZ, 0x8, R72 ;  /* 0x00000008ff107819 */ /* 0x000fe40000011648 */
[----:B------:R-:W-:Y:S02]  /*11c00*/  SHF.R.U32.HI R15, RZ, 0x8, R121 ;  /* 0x00000008ff0f7819 */ /* 0x000fe40000011679 */
[----:B------:R-:W-:Y:S02]  /*11c10*/  LOP3.LUT R18, R18, 0xffff, RZ, 0xc0, !PT ;  /* 0x0000ffff12127812 */ /* 0x000fe400078ec0ff */
[----:B------:R-:W-:Y:S02]  /*11c20*/  SHF.R.U32.HI R17, RZ, 0x8, R74 ;  /* 0x00000008ff117819 */ /* 0x000fe4000001164a */
[----:B------:R-:W-:Y:S02]  /*11c30*/  LOP3.LUT R14, R14, 0xffff, RZ, 0xc0, !PT ;  /* 0x0000ffff0e0e7812 */ /* 0x000fe400078ec0ff */
[----:B------:R-:W-:-:S02]  /*11c40*/  LOP3.LUT R16, R16, 0xffff, RZ, 0xc0, !PT ;  /* 0x0000ffff10107812 */ /* 0x000fc400078ec0ff */
[----:B------:R-:W-:Y:S02]  /*11c50*/  LOP3.LUT R15, R15, 0xffff, RZ, 0xc0, !PT ;  /* 0x0000ffff0f0f7812 */ /* 0x000fe400078ec0ff */
[--C-:B------:R-:W-:Y:S02]  /*11c60*/  PRMT R70, R18, 0x3340, R1.reuse ;  /* 0x0000334012467816 */ /* 0x100fe40000000001 */
[----:B------:R-:W-:Y:S02]  /*11c70*/  LOP3.LUT R18, R17, 0xffff, RZ, 0xc0, !PT ;  /* 0x0000ffff11127812 */ /* 0x000fe400078ec0ff */
[----:B------:R-:W-:Y:S02]  /*11c80*/  PRMT R72, R14, 0x3340, R1 ;  /* 0x000033400e487816 */ /* 0x000fe40000000001 */
[----:B------:R-:W-:Y:S02]  /*11c90*/  PRMT R37, R15, 0x3340, R16 ;  /* 0x000033400f257816 */ /* 0x000fe40000000010 */
[----:B------:R-:W-:-:S02]  /*11ca0*/  SHF.R.U32.HI R14, RZ, 0x8, R41 ;  /* 0x00000008ff0e7819 */ /* 0x000fc40000011629 */
[----:B------:R-:W-:Y:S02]  /*11cb0*/  SHF.R.U32.HI R15, RZ, 0x8, R76 ;  /* 0x00000008ff0f7819 */ /* 0x000fe4000001164c */
[----:B------:R-:W-:Y:S02]  /*11cc0*/  PRMT R74, R18, 0x3340, R1 ;  /* 0x00003340124a7816 */ /* 0x000fe40000000001 */
[----:B------:R-:W-:Y:S02]  /*11cd0*/  SHF.R.U32.HI R16, RZ, 0x8, R78 ;  /* 0x00000008ff107819 */ /* 0x000fe4000001164e */
[----:B------:R-:W-:Y:S02]  /*11ce0*/  SHF.R.U32.HI R18, RZ, 0x8, R80 ;  /* 0x00000008ff127819 */ /* 0x000fe40000011650 */
[----:B------:R-:W-:Y:S02]  /*11cf0*/  LOP3.LUT R15, R15, 0xffff, RZ, 0xc0, !PT ;  /* 0x0000ffff0f0f7812 */ /* 0x000fe400078ec0ff */
[----:B------:R-:W-:-:S02]  /*11d00*/  LOP3.LUT R14, R14, 0xffff, RZ, 0xc0, !PT ;  /* 0x0000ffff0e0e7812 */ /* 0x000fc400078ec0ff */
[----:B------:R-:W-:Y:S02]  /*11d10*/  SHF.R.U32.HI R17, RZ, 0x8, R137 ;  /* 0x00000008ff117819 */ /* 0x000fe40000011689 */
[----:B------:R-:W-:Y:S02]  /*11d20*/  LOP3.LUT R16, R16, 0xffff, RZ, 0xc0, !PT ;  /* 0x0000ffff10107812 */ /* 0x000fe400078ec0ff */
[----:B------:R-:W-:Y:S02]  /*11d30*/  LOP3.LUT R41, R18, 0xffff, RZ, 0xc0, !PT ;  /* 0x0000ffff12297812 */ /* 0x000fe400078ec0ff */
[----:B------:R-:W-:Y:S02]  /*11d40*/  PRMT R18, R14, 0x3340, R15 ;  /* 0x000033400e127816 */ /* 0x000fe4000000000f */
[----:B------:R-:W-:Y:S02]  /*11d50*/  SHF.R.U32.HI R15, RZ, 0x8, R82 ;  /* 0x00000008ff0f7819 */ /* 0x000fe40000011652 */
[----:B------:R-:W-:-:S02]  /*11d60*/  SHF.R.U32.HI R14, RZ, 0x8, R47 ;  /* 0x00000008ff0e7819 */ /* 0x000fc4000001162f */
[----:B------:R-:W-:Y:S02]  /*11d70*/  LOP3.LUT R66, R17, 0xffff, RZ, 0xc0, !PT ;  /* 0x0000ffff11427812 */ /* 0x000fe400078ec0ff */
[----:B------:R-:W-:Y:S02]  /*11d80*/  PRMT R39, R16, 0x3340, R1 ;  /* 0x0000334010277816 */ /* 0x000fe40000000001 */
[----:B------:R-:W-:Y:S02]  /*11d90*/  SHF.R.U32.HI R16, RZ, 0x8, R84 ;  /* 0x00000008ff107819 */ /* 0x000fe40000011654 */
[----:B------:R-:W-:Y:S02]  /*11da0*/  SHF.R.U32.HI R17, RZ, 0x8, R86 ;  /* 0x00000008ff117819 */ /* 0x000fe40000011656 */
[----:B------:R-:W-:Y:S02]  /*11db0*/  LOP3.LUT R15, R15, 0xffff, RZ, 0xc0, !PT ;  /* 0x0000ffff0f0f7812 */ /* 0x000fe400078ec0ff */
[----:B------:R-:W-:-:S02]  /*11dc0*/  LOP3.LUT R14, R14, 0xffff, RZ, 0xc0, !PT ;  /* 0x0000ffff0e0e7812 */ /* 0x000fc400078ec0ff */
[----:B------:R-:W-:Y:S02]  /*11dd0*/  PRMT R41, R66, 0x3340, R41 ;  /* 0x0000334042297816 */ /* 0x000fe40000000029 */
[----:B------:R-:W-:Y:S02]  /*11de0*/  LOP3.LUT R16, R16, 0xffff, RZ, 0xc0, !PT ;  /* 0x0000ffff10107812 */ /* 0x000fe400078ec0ff */
[----:B------:R-:W-:Y:S02]  /*11df0*/  LOP3.LUT R66, R17, 0xffff, RZ, 0xc0, !PT ;  /* 0x0000ffff11427812 */ /* 0x000fe400078ec0ff */
[----:B------:R-:W-:Y:S01]  /*11e00*/  PRMT R17, R14, 0x3340, R15 ;  /* 0x000033400e117816 */ /* 0x000fe2000000000f */
[----:B------:R-:W-:Y:S02]  /*11e10*/  IMAD.MOV.U32 R15, RZ, RZ, 0x3dc6b27f ;  /* 0x3dc6b27fff0f7424 */ /* 0x000fe400078e00ff */
[----:B------:R-:W-:Y:S01]  /*11e20*/  FADD R14, R4, -1 ;  /* 0xbf800000040e7421 */ /* 0x000fe20000000000 */
[----:B------:R-:W-:Y:S01]  /*11e30*/  PRMT R80, R16, 0x3340, R1 ;  /* 0x0000334010507816 */ /* 0x000fe20000000001 */
[----:B------:R-:W-:Y:S01]  /*11e40*/  FADD R16, R5, -1 ;  /* 0xbf80000005107421 */ /* 0x000fe20000000000 */
[----:B------:R-:W-:Y:S01]  /*11e50*/  F2FP.SATFINITE.E4M3.F32.PACK_AB_MERGE_C R21, R21, R28, RZ ;  /* 0x0000001c1515723e */ /* 0x000fe200048070ff */
[----:B------:R-:W-:Y:S01]  /*11e60*/  FFMA.FTZ R5, R14, R15, -0.16845393180847167969 ;  /* 0xbe2c7f300e057423 */ /* 0x000fe2000001000f */
[----:B------:R-:W-:-:S02]  /*11e70*/  IMAD R28, R3, 0x2, R26 ;  /* 0x00000002031c7824 */ /* 0x000fc400078e021a */
[----:B------:R-:W-:Y:S01]  /*11e80*/  FFMA.FTZ R15, R16, R15, -0.16845393180847167969 ;  /* 0xbe2c7f30100f7423 */ /* 0x000fe2000001000f */
[----:B------:R-:W-:Y:S01]  /*11e90*/  PRMT R82, R66, 0x3340, R1 ;  /* 0x0000334042527816 */ /* 0x000fe20000000001 */
[----:B------:R-:W-:Y:S01]  /*11ea0*/  FFMA.FTZ R5, R14, R5, 0.1716887056827545166 ;  /* 0x3e2fcf2a0e057423 */ /* 0x000fe20000010005 */
[----:B------:R-:W-:Y:S02]  /*11eb0*/  IMAD R30, R3, 0x2, R28 ;  /* 0x00000002031e7824 */ /* 0x000fe400078e021c */
[----:B------:R-:W-:Y:S01]  /*11ec0*/  FFMA.FTZ R15, R16, R15, 0.1716887056827545166 ;  /* 0x3e2fcf2a100f7423 */ /* 0x000fe2000001000f */
[----:B------:R-:W-:Y:S01]  /*11ed0*/  PRMT R132, R17, 0x5410, R82 ;  /* 0x0000541011847816 */ /* 0x000fe20000000052 */
[----:B------:R-:W-:Y:S01]  /*11ee0*/  FFMA.FTZ R5, R14, R5, -0.17900948226451873779 ;  /* 0xbe374e430e057423 */ /* 0x000fe20000010005 */
[----:B------:R-:W-:Y:S02]  /*11ef0*/  IMAD R32, R3, 0x2, R30 ;  /* 0x0000000203207824 */ /* 0x000fe400078e021e */
[----:B------:R-:W-:Y:S01]  /*11f00*/  FFMA.FTZ R15, R16, R15, -0.17900948226451873779 ;  /* 0xbe374e43100f7423 */ /* 0x000fe2000001000f */
[----:B------:R-:W-:Y:S01]  /*11f10*/  LOP3.LUT R17, R7, 0xffff, RZ, 0xc0, !PT ;  /* 0x0000ffff07117812 */ /* 0x000fe200078ec0ff */
[----:B------:R-:W-:Y:S01]  /*11f20*/  FFMA.FTZ R5, R14, R5, 0.20512372255325317383 ;  /* 0x3e520bf40e057423 */ /* 0x000fe20000010005 */
[----:B------:R-:W-:-:S02]  /*11f30*/  IMAD R36, R3, 0x4, R32 ;  /* 0x0000000403247824 */ /* 0x000fc400078e0220 */
[----:B------:R-:W-:Y:S01]  /*11f40*/  FFMA.FTZ R15, R16, R15, 0.20512372255325317383 ;  /* 0x3e520bf4100f7423 */ /* 0x000fe2000001000f */
[----:B------:R-:W-:Y:S01]  /*11f50*/  F2FP.SATFINITE.E4M3.F32.PACK_AB_MERGE_C R13, R13, R40, RZ ;  /* 0x000000280d0d723e */ /* 0x000fe200048070ff */
[----:B------:R-:W-:Y:S01]  /*11f60*/  FFMA.FTZ R5, R14, R5, -0.24046532809734344482 ;  /* 0xbe763c8b0e057423 */ /* 0x000fe20000010005 */
[----:B------:R-:W-:Y:S01]  /*11f70*/  PRMT R40, R54, 0x3340, R1 ;  /* 0x0000334036287816 */ /* 0x000fe20000000001 */
[----:B------:R-:W-:Y:S01]  /*11f80*/  FFMA.FTZ R15, R16, R15, -0.24046532809734344482 ;  /* 0xbe763c8b100f7423 */ /* 0x000fe2000001000f */
[----:B------:R-:W-:Y:S01]  /*11f90*/  PRMT R31, R60, 0x3340, R43 ;  /* 0x000033403c1f7816 */ /* 0x000fe2000000002b */
[----:B------:R-:W-:Y:S01]  /*11fa0*/  FFMA.FTZ R5, R14, R5, 0.28857114911079406738 ;  /* 0x3e93bf990e057423 */ /* 0x000fe20000010005 */
[----:B------:R-:W-:Y:S02]  /*11fb0*/  IMAD R38, R3, 0x2, R36 ;  /* 0x0000000203267824 */ /* 0x000fe400078e0224 */
[----:B------:R-:W-:Y:S01]  /*11fc0*/  FFMA.FTZ R15, R16, R15, 0.28857114911079406738 ;  /* 0x3e93bf99100f7423 */ /* 0x000fe2000001000f */
[----:B------:R-:W-:Y:S01]  /*11fd0*/  PRMT R34, R19, 0x5410, R34 ;  /* 0x0000541013227816 */ /* 0x000fe20000000022 */
[----:B------:R-:W-:Y:S01]  /*11fe0*/  FFMA.FTZ R7, R14, R5, -0.36067417263984680176 ;  /* 0xbeb8aa490e077423 */ /* 0x000fe20000010005 */
[----:B------:R-:W-:Y:S01]  /*11ff0*/  PRMT R31, R31, 0x5410, R40 ;  /* 0x000054101f1f7816 */ /* 0x000fe20000000028 */
[----:B------:R-:W-:Y:S01]  /*12000*/  FFMA.FTZ R15, R16, R15, -0.36067417263984680176 ;  /* 0xbeb8aa49100f7423 */ /* 0x000fe2000001000f */
[----:B------:R-:W-:Y:S01]  /*12010*/  PRMT R112, R18, 0x5410, R39 ;  /* 0x0000541012707816 */ /* 0x000fe20000000027 */
[----:B------:R-:W-:Y:S01]  /*12020*/  FFMA.FTZ R7, R14, R7, 0.48089820146560668945 ;  /* 0x3ef6384a0e077423 */ /* 0x000fe20000010007 */
[----:B------:R-:W-:-:S02]  /*12030*/  IMAD R40, R3, 0x2, R38 ;  /* 0x0000000203287824 */ /* 0x000fc400078e0226 */
[----:B------:R-:W-:Y:S01]  /*12040*/  FFMA.FTZ R15, R16, R15, 0.48089820146560668945 ;  /* 0x3ef6384a100f7423 */ /* 0x000fe2000001000f */
[----:B------:R-:W-:Y:S01]  /*12050*/  PRMT R29, R29, 0x5410, R68 ;  /* 0x000054101d1d7816 */ /* 0x000fe20000000044 */
[----:B------:R-:W-:Y:S01]  /*12060*/  FFMA.FTZ R7, R14, R7, -0.72134751081466674805 ;  /* 0xbf38aa3b0e077423 */ /* 0x000fe20000010007 */
[----:B------:R-:W-:Y:S01]  /*12070*/  LOP3.LUT R18, R6, 0xffff, RZ, 0xc0, !PT ;  /* 0x0000ffff06127812 */ /* 0x000fe200078ec0ff */
[----:B------:R-:W-:Y:S01]  /*12080*/  IMAD R42, R3, 0x2, R40 ;  /* 0x00000002032a7824 */ /* 0x000fe200078e0228 */
[--C-:B------:R-:W-:Y:S02]  /*12090*/  PRMT R4, R50, 0x4210, R17.reuse ;  /* 0x0000421032047816 */ /* 0x100fe40000000011 */
[----:B------:R-:W-:Y:S01]  /*120a0*/  PRMT R5, R34, 0x5210, R17 ;  /* 0x0000521022057816 */ /* 0x000fe20000000011 */
[----:B------:R-:W-:Y:S01]  /*120b0*/  FFMA.FTZ R17, R16, R15, -0.72134751081466674805 ;  /* 0xbf38aa3b10117423 */ /* 0x000fe2000001000f */
[----:B------:R-:W-:Y:S01]  /*120c0*/  FMUL R15, R14, R7 ;  /* 0x000000070e0f7220 */ /* 0x000fe20000400000 */
[----:B------:R-:W-:Y:S01]  /*120d0*/  PRMT R6, R31, 0x4210, R18 ;  /* 0x000042101f067816 */ /* 0x000fe20000000012 */
[----:B------:R-:W-:Y:S01]  /*120e0*/  IMAD R44, R3, 0x2, R42 ;  /* 0x00000002032c7824 */ /* 0x000fe200078e022a */
[----:B------:R-:W-:Y:S01]  /*120f0*/  PRMT R7, R29, 0x5210, R18 ;  /* 0x000052101d077816 */ /* 0x000fe20000000012 */
[----:B------:R-:W-:Y:S01]  /*12100*/  FMUL R17, R16, R17 ;  /* 0x0000001110117220 */ /* 0x000fe20000400000 */
[----:B------:R-:W-:Y:S01]  /*12110*/  LEA R116, R152, UR15, 0x4 ;  /* 0x0000000f98747c11 */ /* 0x000fe2000f8e20ff */
[----:B------:R-:W-:-:S02]  /*12120*/  IMAD R46, R3, 0x2, R44 ;  /* 0x00000002032e7824 */ /* 0x000fc400078e022c */
[----:B------:R-:W-:Y:S01]  /*12130*/  FMUL R15, R14, R15 ;  /* 0x0000000f0e0f7220 */ /* 0x000fe20000400000 */
[----:B------:R0:W-:Y:S01]  /*12140*/  STSM.16.M88.4 [R2], R4 ;  /* 0x0000000402007844 */ /* 0x0001e20000000200 */
[----:B------:R-:W-:Y:S01]  /*12150*/  FMUL R17, R16, R17 ;  /* 0x0000001110117220 */ /* 0x000fe20000400000 */
[----:B------:R-:W-:Y:S02]  /*12160*/  IMAD R48, R3, 0x2, R46 ;  /* 0x0000000203307824 */ /* 0x000fe400078e022e */
[----:B------:R-:W-:Y:S01]  /*12170*/  FFMA.FTZ R15, R14, 1.4426950216293334961, R15 ;  /* 0x3fb8aa3b0e0f7823 */ /* 0x000fe2000001000f */
[----:B------:R-:W-:Y:S01]  /*12180*/  LOP3.LUT R13, R13, 0xffff, RZ, 0xc0, !PT ;  /* 0x0000ffff0d0d7812 */ /* 0x000fe200078ec0ff */
[----:B------:R-:W-:Y:S01]  /*12190*/  FFMA.FTZ R16, R16, 1.4426950216293334961, R17 ;  /* 0x3fb8aa3b10107823 */ /* 0x000fe20000010011 */
[----:B------:R-:W-:Y:S02]  /*121a0*/  IMAD R52, R3, 0x4, R48 ;  /* 0x0000000403347824 */ /* 0x000fe400078e0230 */
[----:B------:R-:W-:Y:S01]  /*121b0*/  FADD R114, R114, R15 ;  /* 0x0000000f72727221 */ /* 0x000fe20000000000 */
[----:B------:R-:W-:Y:S01]  /*121c0*/  LOP3.LUT R15, R12, 0xffff, RZ, 0xc0, !PT ;  /* 0x0000ffff0c0f7812 */ /* 0x000fe200078ec0ff */
[----:B------:R-:W-:Y:S01]  /*121d0*/  FADD R115, R115, R16 ;  /* 0x0000001073737221 */ /* 0x000fe20000000000 */
[----:B------:R-:W-:Y:S01]  /*121e0*/  BAR.SYNC.DEFER_BLOCKING 0x0 ;  /* 0x0000000000007b1d */ /* 0x000fe20000010000 */
[----:B------:R-:W-:Y:S01]  /*121f0*/  IMAD R54, R3, 0x2, R52 ;  /* 0x0000000203367824 */ /* 0x000fe200078e0234 */
[----:B------:R-:W-:-:S02]  /*12200*/  PRMT R100, R33, 0x5410, R70 ;  /* 0x0000541021647816 */ /* 0x000fc40000000046 */
[----:B------:R-:W-:Y:S01]  /*12210*/  PRMT R104, R35, 0x5410, R72 ;  /* 0x0000541023687816 */ /* 0x000fe20000000048 */
[C---:B------:R-:W-:Y:S01]  /*12220*/  IMAD R56, R3.reuse, 0x2, R54 ;  /* 0x0000000203387824 */ /* 0x040fe200078e0236 */
[----:B------:R-:W-:Y:S02]  /*12230*/  PRMT R12, R98, 0x4210, R13 ;  /* 0x00004210620c7816 */ /* 0x000fe4000000000d */
[----:B------:R-:W-:Y:S01]  /*12240*/  PRMT R14, R102, 0x4210, R15 ;  /* 0x00004210660e7816 */ /* 0x000fe2000000000f */
[C---:B------:R-:W-:Y:S01]  /*12250*/  IMAD R58, R3.reuse, 0x2, R56 ;  /* 0x00000002033a7824 */ /* 0x040fe200078e0238 */
[----:B------:R-:W-:Y:S01]  /*12260*/  PRMT R13, R100, 0x5210, R13 ;  /* 0x00005210640d7816 */ /* 0x000fe2000000000d */
[----:B------:R-:W2:Y:S01]  /*12270*/  S2R R152, SR_CTAID.X ;  /* 0x0000000000987919 */ /* 0x000ea20000002500 */
[----:B------:R-:W-:Y:S01]  /*12280*/  PRMT R15, R104, 0x5210, R15 ;  /* 0x00005210680f7816 */ /* 0x000fe2000000000f */
[----:B------:R-:W-:Y:S01]  /*12290*/  IMAD R60, R3, 0x2, R58 ;  /* 0x00000002033c7824 */ /* 0x000fe200078e023a */
[----:B------:R-:W-:-:S02]  /*122a0*/  PRMT R108, R37, 0x5410, R74 ;  /* 0x00005410256c7816 */ /* 0x000fc4000000004a */
[----:B------:R-:W-:Y:S01]  /*122b0*/  PRMT R122, R41, 0x5410, R80 ;  /* 0x00005410297a7816 */ /* 0x000fe20000000050 */
[----:B------:R-:W-:Y:S01]  /*122c0*/  IMAD R62, R3, 0x2, R60 ;  /* 0x00000002033e7824 */ /* 0x000fe200078e023c */
[----:B------:R-:W-:Y:S02]  /*122d0*/  F2FP.SATFINITE.E4M3.F32.PACK_AB_MERGE_C R23, R23, R134, RZ ;  /* 0x000000861717723e */ /* 0x000fe400048070ff */
[----:B------:R-:W-:Y:S01]  /*122e0*/  LOP3.LUT R21, R21, 0xffff, RZ, 0xc0, !PT ;  /* 0x0000ffff15157812 */ /* 0x000fe200078ec0ff */
[----:B------:R-:W-:Y:S01]  /*122f0*/  IMAD R64, R3, 0x2, R62 ;  /* 0x0000000203407824 */ /* 0x000fe200078e023e */
[----:B------:R-:W-:Y:S01]  /*12300*/  LOP3.LUT R23, R23, 0xffff, RZ, 0xc0, !PT ;  /* 0x0000ffff17177812 */ /* 0x000fe200078ec0ff */
[----:B------:R-:W3:Y:S02]  /*12310*/  LDS.128 R16, [R116] ;  /* 0x0000000074107984 */ /* 0x000ee40000000c00 */
[C---:B------:R-:W-:Y:S01]  /*12320*/  IMAD R92, R3.reuse, 0x4, R64 ;  /* 0x00000004035c7824 */ /* 0x040fe200078e0240 */
[--C-:B------:R-:W-:Y:S01]  /*12330*/  PRMT R124, R124, 0x4210, R21.reuse ;  /* 0x000042107c7c7816 */ /* 0x100fe20000000015 */
[----:B------:R-:W-:Y:S02]  /*12340*/  BAR.SYNC.DEFER_BLOCKING 0x0 ;  /* 0x0000000000007b1d */ /* 0x000fe40000010000 */
[----:B------:R-:W-:Y:S01]  /*12350*/  IMAD R76, R3, 0x2, R92 ;  /* 0x00000002034c7824 */ /* 0x000fe200078e025c */
[----:B------:R-:W-:-:S02]  /*12360*/  PRMT R125, R108, 0x5210, R21 ;  /* 0x000052106c7d7816 */ /* 0x000fc40000000015 */
[--C-:B------:R-:W-:Y:S01]  /*12370*/  PRMT R126, R126, 0x4210, R23.reuse ;  /* 0x000042107e7e7816 */ /* 0x100fe20000000017 */
[----:B------:R-:W-:Y:S01]  /*12380*/  IMAD R66, R3, 0x2, R76 ;  /* 0x0000000203427824 */ /* 0x000fe200078e024c */
[----:B------:R-:W-:Y:S02]  /*12390*/  PRMT R127, R112, 0x5210, R23 ;  /* 0x00005210707f7816 */ /* 0x000fe40000000017 */
[----:B------:R-:W-:Y:S01]  /*123a0*/  ISETP.GE.U32.AND P1, PT, R9, 0x7f800000, PT ;  /* 0x7f8000000900780c */ /* 0x000fe20003f26070 */
[----:B------:R-:W-:Y:S01]  /*123b0*/  IMAD R68, R3, 0x2, R66 ;  /* 0x0000000203447824 */ /* 0x000fe200078e0242 */
[----:B------:R-:W-:Y:S02]  /*123c0*/  ISETP.GE.U32.AND P2, PT, R8, 0x7f800000, PT ;  /* 0x7f8000000800780c */ /* 0x000fe40003f46070 */
[----:B------:R-:W-:Y:S01]  /*123d0*/  LOP3.LUT R25, R25, 0xffff, RZ, 0xc0, !PT ;  /* 0x0000ffff19197812 */ /* 0x000fe200078ec0ff */
[----:B------:R-:W-:Y:S01]  /*123e0*/  IMAD R70, R3, 0x2, R68 ;  /* 0x0000000203467824 */ /* 0x000fe200078e0244 */
[----:B------:R-:W-:Y:S01]  /*123f0*/  F2FP.SATFINITE.E4M3.F32.PACK_AB_MERGE_C R27, R27, R150, RZ ;  /* 0x000000961b1b723e */ /* 0x000fe200048070ff */
[----:B--2---:R-:W-:Y:S01]  /*12400*/  IMAD.SHL.U32 R152, R152, 0x40, RZ ;  /* 0x0000004098987824 */ /* 0x004fe200078e00ff */
[----:B------:R-:W-:Y:S01]  /*12410*/  PRMT R129, R122, 0x5210, R25 ;  /* 0x000052107a817816 */ /* 0x000fe20000000019 */
[----:B------:R-:W-:Y:S01]  /*12420*/  IMAD R72, R3, 0x2, R70 ;  /* 0x0000000203487824 */ /* 0x000fe200078e0246 */
[----:B------:R-:W-:-:S02]  /*12430*/  LOP3.LUT R27, R27, 0xffff, RZ, 0xc0, !PT ;  /* 0x0000ffff1b1b7812 */ /* 0x000fc400078ec0ff */
[----:B------:R-:W-:Y:S01]  /*12440*/  PRMT R128, R128, 0x4210, R25 ;  /* 0x0000421080807816 */ /* 0x000fe20000000019 */
[C---:B------:R-:W-:Y:S01]  /*12450*/  IMAD R74, R3.reuse, 0x2, R72 ;  /* 0x00000002034a7824 */ /* 0x040fe200078e0248 */
[--C-:B------:R-:W-:Y:S01]  /*12460*/  PRMT R130, R130, 0x4210, R27.reuse ;  /* 0x0000421082827816 */ /* 0x100fe2000000001b */
[----:B0-----:R-:W-:Y:S01]  /*12470*/  @P1 IMAD.MOV.U32 R4, RZ, RZ, 0x7f800000 ;  /* 0x7f800000ff041424 */ /* 0x001fe200078e00ff */
[----:B------:R-:W-:Y:S01]  /*12480*/  STSM.16.M88.4 [R2], R12 ;  /* 0x0000000c02007844 */ /* 0x000fe20000000200 */
[C---:B------:R-:W-:Y:S01]  /*12490*/  IMAD R78, R3.reuse, 0x4, R74 ;  /* 0x00000004034e7824 */ /* 0x040fe200078e024a */
[----:B------:R-:W-:Y:S01]  /*124a0*/  PRMT R131, R132, 0x5210, R27 ;  /* 0x0000521084837816 */ /* 0x000fe2000000001b */
[----:B------:R-:W-:Y:S01]  /*124b0*/  @P2 IMAD.MOV.U32 R5, RZ, RZ, 0x7f800000 ;  /* 0x7f800000ff052424 */ /* 0x000fe200078e00ff */
[----:B------:R-:W-:Y:S01]  /*124c0*/  BAR.SYNC.DEFER_BLOCKING 0x0 ;  /* 0x0000000000007b1d */ /* 0x000fe20000010000 */
[----:B------:R-:W-:Y:S02]  /*124d0*/  IMAD R80, R3, 0x2, R78 ;  /* 0x0000000203507824 */ /* 0x000fe400078e024e */
[----:B------:R-:W-:Y:S01]  /*124e0*/  @P1 FFMA.FTZ R114, R9, R4, +INF ;  /* 0x7f80000009721423 */ /* 0x000fe20000010004 */
[----:B------:R-:W-:Y:S01]  /*124f0*/  @P2 FFMA.FTZ R115, R8, R5, +INF ;  /* 0x7f80000008732423 */ /* 0x000fe20000010005 */
[----:B------:R-:W-:Y:S01]  /*12500*/  LOP3.LUT R152, R152, 0x3f, R154, 0xf8, !PT ;  /* 0x0000003f98987812 */ /* 0x000fe200078ef89a */
[----:B------:R-:W-:Y:S01]  /*12510*/  IMAD R82, R3, 0x2, R80 ;  /* 0x0000000203527824 */ /* 0x000fe200078e0250 */
[----:B------:R-:W-:-:S02]  /*12520*/  FSETP.NEU.AND P0, PT, R9, RZ, PT ;  /* 0x000000ff0900720b */ /* 0x000fc40003f0d000 */
[C---:B---3--:R-:W-:Y:S01]  /*12530*/  PRMT R137, R16.reuse, 0x7773, RZ ;  /* 0x0000777310897816 */ /* 0x048fe200000000ff */
[C---:B------:R-:W-:Y:S01]  /*12540*/  IMAD R84, R3.reuse, 0x2, R82 ;  /* 0x0000000203547824 */ /* 0x040fe200078e0252 */
[----:B------:R-:W-:Y:S01]  /*12550*/  PRMT R139, R16, 0x7772, RZ ;  /* 0x00007772108b7816 */ /* 0x000fe200000000ff */
[----:B------:R-:W-:Y:S01]  /*12560*/  IMAD R9, R152, UR5, RZ ;  /* 0x0000000598097c24 */ /* 0x000fe2000f8e02ff */
[----:B------:R-:W-:Y:S01]  /*12570*/  USHF.R.S32.HI UR5, URZ, 0x1f, UR4 ;  /* 0x0000001f3f057899 */ /* 0x000fe20008011404 */
[----:B------:R-:W-:Y:S01]  /*12580*/  IMAD R86, R3, 0x2, R84 ;  /* 0x0000000203567824 */ /* 0x000fe200078e0254 */
[C---:B------:R-:W-:Y:S02]  /*12590*/  PRMT R141, R16.reuse, 0x7771, RZ ;  /* 0x00007771108d7816 */ /* 0x040fe400000000ff */
[----:B-1----:R-:W-:Y:S01]  /*125a0*/  IADD3 R135, P2, P3, R9, UR4, R230 ;  /* 0x0000000409877c10 */ /* 0x002fe2000fb5e0e6 */
[C---:B------:R-:W-:Y:S01]  /*125b0*/  IMAD R88, R3.reuse, 0x2, R86 ;  /* 0x0000000203587824 */ /* 0x040fe200078e0256 */
[----:B------:R-:W-:Y:S01]  /*125c0*/  PRMT R143, R16, 0x7770, RZ ;  /* 0x00007770108f7816 */ /* 0x000fe200000000ff */
[----:B------:R-:W-:Y:S01]  /*125d0*/  ULDC UR4, c[0x0][0x27c] ;  /* 0x00009f0000047ab9 */ /* 0x000fe20000000800 */
[C---:B------:R-:W-:Y:S01]  /*125e0*/  LEA.HI R16, R154.reuse, 0x1e, RZ, 0x1a ;  /* 0x0000001e9a107811 */ /* 0x040fe200078fd0ff */
[C---:B------:R-:W-:Y:S01]  /*125f0*/  IMAD R90, R3.reuse, 0x2, R88 ;  /* 0x00000002035a7824 */ /* 0x040fe200078e0258 */
[C---:B------:R-:W-:Y:S01]  /*12600*/  LEA.HI R108, R154.reuse, 0x2e, RZ, 0x1a ;  /* 0x0000002e9a6c7811 */ /* 0x040fe200078fd0ff */
[----:B------:R-:W-:Y:S01]  /*12610*/  UIMAD UR4, UR14, UR4, URZ ;  /* 0x000000040e0472a4 */ /* 0x000fe2000f8e023f */
[----:B------:R-:W0:Y:S01]  /*12620*/  LDS.128 R12, [R116] ;  /* 0x00000000740c7984 */ /* 0x000e220000000c00 */
[C---:B------:R-:W-:Y:S01]  /*12630*/  IMAD R94, R3.reuse, 0x4, R90 ;  /* 0x00000004035e7824 */ /* 0x040fe200078e025a */
[----:B------:R-:W-:Y:S01]  /*12640*/  LEA.HI R142, R154, 0x4e, RZ, 0x1a ;  /* 0x0000004e9a8e7811 */ /* 0x000fe200078fd0ff */
[-C--:B------:R-:W-:Y:S01]  /*12650*/  IMAD R16, R16, R3.reuse, RZ ;  /* 0x0000000310107224 */ /* 0x080fe200078e02ff */
[----:B------:R-:W-:Y:S01]  /*12660*/  BAR.SYNC.DEFER_BLOCKING 0x0 ;  /* 0x0000000000007b1d */ /* 0x000fe20000010000 */
[C---:B------:R-:W-:Y:S01]  /*12670*/  IMAD R96, R3.reuse, 0x2, R94 ;  /* 0x0000000203607824 */ /* 0x040fe200078e025e */
[----:B------:R-:W-:Y:S01]  /*12680*/  LEA.HI R144, R154, 0x5e, RZ, 0x1a ;  /* 0x0000005e9a907811 */ /* 0x000fe200078fd0ff */
[-C--:B------:R-:W-:Y:S01]  /*12690*/  IMAD R108, R108, R3.reuse, RZ ;  /* 0x000000036c6c7224 */ /* 0x080fe200078e02ff */
[C---:B------:R-:W-:Y:S01]  /*126a0*/  LEA.HI R146, R154.reuse, 0x6e, RZ, 0x1a ;  /* 0x0000006e9a927811 */ /* 0x040fe200078fd0ff */
[C---:B------:R-:W-:Y:S01]  /*126b0*/  IMAD R98, R3.reuse, 0x2, R96 ;  /* 0x0000000203627824 */ /* 0x040fe200078e0260 */
[----:B------:R-:W-:Y:S01]  /*126c0*/  LEA.HI R150, R154, 0x7e, RZ, 0x1a ;  /* 0x0000007e9a967811 */ /* 0x000fe200078fd0ff */
[-C--:B------:R-:W-:Y:S01]  /*126d0*/  IMAD R142, R142, R3.reuse, RZ ;  /* 0x000000038e8e7224 */ /* 0x080fe200078e02ff */
[----:B------:R-:W-:Y:S01]  /*126e0*/  FSETP.NEU.AND P1, PT, R8, RZ, PT ;  /* 0x000000ff0800720b */ /* 0x000fe20003f2d000 */
[C---:B------:R-:W-:Y:S01]  /*126f0*/  IMAD R100, R3.reuse, 0x2, R98 ;  /* 0x0000000203647824 */ /* 0x040fe200078e0262 */
[----:B------:R-:W-:Y:S01]  /*12700*/  PRMT R155, R18, 0x7773, RZ ;  /* 0x00007773129b7816 */ /* 0x000fe200000000ff */
[-C--:B------:R-:W-:Y:S01]  /*12710*/  IMAD R144, R144, R3.reuse, RZ ;  /* 0x0000000390907224 */ /* 0x080fe200078e02ff */
[C---:B------:R-:W-:Y:S01]  /*12720*/  PRMT R157, R18.reuse, 0x7772, RZ ;  /* 0x00007772129d7816 */ /* 0x040fe200000000ff */
[C---:B------:R-:W-:Y:S01]  /*12730*/  IMAD R102, R3.reuse, 0x2, R100 ;  /* 0x0000000203667824 */ /* 0x040fe200078e0264 */
[----:B------:R-:W-:Y:S01]  /*12740*/  PRMT R159, R18, 0x7771, RZ ;  /* 0x00007771129f7816 */ /* 0x000fe200000000ff */
[-C--:B------:R-:W-:Y:S01]  /*12750*/  IMAD R146, R146, R3.reuse, RZ ;  /* 0x0000000392927224 */ /* 0x080fe200078e02ff */
[----:B------:R-:W-:Y:S01]  /*12760*/  PRMT R171, R18, 0x7770, RZ ;  /* 0x0000777012ab7816 */ /* 0x000fe200000000ff */
[----:B------:R-:W-:Y:S01]  /*12770*/  IMAD R104, R3, 0x2, R102 ;  /* 0x0000000203687824 */ /* 0x000fe200078e0266 */
[----:B------:R-:W-:Y:S01]  /*12780*/  PRMT R153, R17, 0x7770, RZ ;  /* 0x0000777011997816 */ /* 0x000fe200000000ff */
[----:B------:R-:W-:Y:S01]  /*12790*/  IMAD R150, R150, R3, RZ ;  /* 0x0000000396967224 */ /* 0x000fe200078e02ff */
[----:B------:R-:W-:Y:S01]  /*127a0*/  PRMT R177, R19, 0x7770, RZ ;  /* 0x0000777013b17816 */ /* 0x000fe200000000ff */
[----:B------:R-:W-:Y:S01]  /*127b0*/  IMAD R106, R3, 0x2, R104 ;  /* 0x00000002036a7824 */ /* 0x000fe200078e0268 */
[----:B------:R-:W-:Y:S01]  /*127c0*/  PRMT R165, R19, 0x7773, RZ ;  /* 0x0000777313a57816 */ /* 0x000fe200000000ff */
[----:B------:R-:W-:Y:S01]  /*127d0*/  USHF.L.U32 UR6, UR4, 0x2, URZ ;  /* 0x0000000204067899 */ /* 0x000fe2000800063f */
[----:B------:R1:W-:Y:S01]  /*127e0*/  STSM.16.M88.4 [R2], R124 ;  /* 0x0000007c02007844 */ /* 0x0003e20000000200 */
[----:B------:R-:W-:Y:S01]  /*127f0*/  IMAD R110, R3, 0x4, R106 ;  /* 0x00000004036e7824 */ /* 0x000fe200078e026a */
[----:B------:R-:W-:Y:S01]  /*12800*/  PRMT R167, R19, 0x7772, RZ ;  /* 0x0000777213a77816 */ /* 0x000fe200000000ff */
[----:B------:R-:W-:Y:S02]  /*12810*/  BAR.SYNC.DEFER_BLOCKING 0x0 ;  /* 0x0000000000007b1d */ /* 0x000fe40000010000 */
[----:B------:R-:W-:Y:S01]  /*12820*/  IMAD R112, R3, 0x2, R110 ;  /* 0x0000000203707824 */ /* 0x000fe200078e026e */
[----:B------:R-:W-:-:S02]  /*12830*/  PRMT R169, R19, 0x7771, RZ ;  /* 0x0000777113a97816 */ /* 0x000fc400000000ff */
[----:B------:R-:W-:Y:S01]  /*12840*/  PRMT R151, R17, 0x7771, RZ ;  /* 0x0000777111977816 */ /* 0x000fe200000000ff */
[----:B------:R-:W-:Y:S01]  /*12850*/  IMAD R118, R3, 0x2, R112 ;  /* 0x0000000203767824 */ /* 0x000fe200078e0270 */
[----:B------:R-:W-:Y:S02]  /*12860*/  PRMT R149, R17, 0x7772, RZ ;  /* 0x0000777211957816 */ /* 0x000fe400000000ff */
[C---:B0-----:R-:W-:Y:S01]  /*12870*/  PRMT R161, R14.reuse, 0x7773, RZ ;  /* 0x000077730ea17816 */ /* 0x041fe200000000ff */
[C---:B------:R-:W-:Y:S01]  /*12880*/  IMAD R120, R3.reuse, 0x2, R118 ;  /* 0x0000000203787824 */ /* 0x040fe200078e0276 */
[C---:B------:R-:W-:Y:S02]  /*12890*/  PRMT R199, R14.reuse, 0x7772, RZ ;  /* 0x000077720ec77816 */ /* 0x040fe400000000ff */
[C---:B------:R-:W-:Y:S01]  /*128a0*/  PRMT R201, R14.reuse, 0x7771, RZ ;  /* 0x000077710ec97816 */ /* 0x040fe200000000ff */
[----:B------:R-:W-:Y:S01]  /*128b0*/  IMAD R122, R3, 0x2, R120 ;  /* 0x00000002037a7824 */ /* 0x000fe200078e0278 */
[----:B------:R-:W-:-:S02]  /*128c0*/  PRMT R217, R14, 0x7770, RZ ;  /* 0x000077700ed97816 */ /* 0x000fc400000000ff */
[----:B------:R-:W-:Y:S01]  /*128d0*/  LEA.HI R14, R154, 0xe, RZ, 0x1a ;  /* 0x0000000e9a0e7811 */ /* 0x000fe200078fd0ff */
[C---:B-1----:R-:W-:Y:S01]  /*128e0*/  IMAD R124, R3.reuse, 0x2, R122 ;  /* 0x00000002037c7824 */ /* 0x042fe200078e027a */
[C---:B------:R-:W-:Y:S02]  /*128f0*/  PRMT R117, R12.reuse, 0x7773, RZ ;  /* 0x000077730c757816 */ /* 0x040fe400000000ff */
[C---:B------:R-:W-:Y:S01]  /*12900*/  PRMT R173, R12.reuse, 0x7772, RZ ;  /* 0x000077720cad7816 */ /* 0x040fe200000000ff */
[----:B------:R-:W-:Y:S01]  /*12910*/  IMAD R126, R3, 0x2, R124 ;  /* 0x00000002037e7824 */ /* 0x000fe200078e027c */
[----:B------:R-:W-:Y:S01]  /*12920*/  PRMT R175, R12, 0x7771, RZ ;  /* 0x000077710caf7816 */ /* 0x000fe200000000ff */
[----:B------:R-:W-:Y:S01]  /*12930*/  IMAD R14, R14, R3, RZ ;  /* 0x000000030e0e7224 */ /* 0x000fe200078e02ff */
[----:B------:R-:W0:Y:S01]  /*12940*/  LDS.128 R4, [R116] ;  /* 0x0000000074047984 */ /* 0x000e220000000c00 */
[----:B------:R-:W-:Y:S02]  /*12950*/  PRMT R189, R12, 0x7770, RZ ;  /* 0x000077700cbd7816 */ /* 0x000fe400000000ff */
[----:B------:R-:W-:Y:S01]  /*12960*/  IADD3 R12, P6, R28, R135, RZ ;  /* 0x000000871c0c7210 */ /* 0x000fe20007fde0ff */
[----:B------:R-:W-:Y:S01]  /*12970*/  BAR.SYNC.DEFER_BLOCKING 0x0 ;  /* 0x0000000000007b1d */ /* 0x000fe20000010000 */
[----:B------:R-:W-:-:S02]  /*12980*/  PRMT R145, R13, 0x7773, RZ ;  /* 0x000077730d917816 */ /* 0x000fc400000000ff */
[C---:B------:R-:W-:Y:S02]  /*12990*/  PRMT R185, R13.reuse, 0x7772, RZ ;  /* 0x000077720db97816 */ /* 0x040fe400000000ff */
[C---:B------:R-:W-:Y:S02]  /*129a0*/  PRMT R187, R13.reuse, 0x7771, RZ ;  /* 0x000077710dbb7816 */ /* 0x040fe400000000ff */
[----:B------:R-:W-:Y:S02]  /*129b0*/  PRMT R203, R13, 0x7770, RZ ;  /* 0x000077700dcb7816 */ /* 0x000fe400000000ff */
[----:B------:R-:W-:Y:S02]  /*129c0*/  PRMT R147, R17, 0x7773, RZ ;  /* 0x0000777311937816 */ /* 0x000fe400000000ff */
[C---:B------:R-:W-:Y:S02]  /*129d0*/  PRMT R227, R15.reuse, 0x7770, RZ ;  /* 0x000077700fe37816 */ /* 0x040fe400000000ff */
[----:B------:R-:W-:-:S02]  /*129e0*/  PRMT R215, R15, 0x7771, RZ ;  /* 0x000077710fd77816 */ /* 0x000fc400000000ff */
[C---:B------:R-:W-:Y:S02]  /*129f0*/  PRMT R163, R15.reuse, 0x7773, RZ ;  /* 0x000077730fa37816 */ /* 0x040fe400000000ff */
[----:B------:R-:W-:Y:S02]  /*12a00*/  PRMT R213, R15, 0x7772, RZ ;  /* 0x000077720fd57816 */ /* 0x000fe400000000ff */
[----:B------:R-:W-:Y:S02]  /*12a10*/  FSEL R114, R114, -INF , P0 ;  /* 0xff80000072727808 */ /* 0x000fe40000000000 */
[----:B------:R-:W-:Y:S01]  /*12a20*/  FSEL R115, R115, -INF , P1 ;  /* 0xff80000073737808 */ /* 0x000fe20000800000 */
[----:B------:R1:W-:Y:S02]  /*12a30*/  STSM.16.M88.4 [R2], R128 ;  /* 0x0000008002007844 */ /* 0x0003e40000000200 */
[----:B------:R-:W-:Y:S02]  /*12a40*/  FFMA R114, R114, 0.69314718246459960938, R11 ;  /* 0x3f31721872727823 */ /* 0x000fe4000000000b */
[----:B------:R-:W-:Y:S01]  /*12a50*/  FFMA R115, R115, 0.69314718246459960938, R10 ;  /* 0x3f31721873737823 */ /* 0x000fe2000000000a */
[----:B0-----:R-:W-:-:S02]  /*12a60*/  PRMT R179, R4, 0x7773, RZ ;  /* 0x0000777304b37816 */ /* 0x001fc400000000ff */
[----:B------:R-:W-:Y:S01]  /*12a70*/  PRMT R181, R4, 0x7772, RZ ;  /* 0x0000777204b57816 */ /* 0x000fe200000000ff */
[C---:B-1----:R-:W-:Y:S01]  /*12a80*/  IMAD R130, R3.reuse, 0x4, R126 ;  /* 0x0000000403827824 */ /* 0x042fe200078e027e */
[----:B------:R-:W-:Y:S02]  /*12a90*/  SHF.R.S32.HI R2, RZ, 0x1f, R9 ;  /* 0x0000001fff027819 */ /* 0x000fe40000011409 */
[----:B------:R-:W-:Y:S01]  /*12aa0*/  LEA.HI R128, R154, 0x3e, RZ, 0x1a ;  /* 0x0000003e9a807811 */ /* 0x000fe200078fd0ff */
[C---:B------:R-:W-:Y:S01]  /*12ab0*/  IMAD R132, R3.reuse, 0x2, R130 ;  /* 0x0000000203847824 */ /* 0x040fe200078e0282 */
[----:B------:R-:W-:Y:S01]  /*12ac0*/  IADD3.X R231, R2, UR5, R231, P2, P3 ;  /* 0x0000000502e77c10 */ /* 0x000fe200097e64e7 */
[----:B------:R-:W-:Y:S01]  /*12ad0*/  UIMAD.WIDE UR4, UR4, 0x4, URZ ;  /* 0x00000004040478a5 */ /* 0x000fe2000f8e023f */
[C---:B------:R-:W-:Y:S01]  /*12ae0*/  PRMT R183, R4.reuse, 0x7771, RZ ;  /* 0x0000777104b77816 */ /* 0x040fe200000000ff */
[C---:B------:R-:W-:Y:S01]  /*12af0*/  IMAD R134, R3.reuse, 0x2, R132 ;  /* 0x0000000203867824 */ /* 0x040fe200078e0284 */
[----:B------:R-:W-:Y:S01]  /*12b00*/  PRMT R197, R4, 0x7770, RZ ;  /* 0x0000777004c57816 */ /* 0x000fe200000000ff */
[----:B------:R-:W-:Y:S01]  /*12b10*/  IMAD R128, R128, R3, RZ ;  /* 0x0000000380807224 */ /* 0x000fe200078e02ff */
[----:B------:R-:W-:Y:S01]  /*12b20*/  IADD3 R2, P5, R20, R135, RZ ;  /* 0x0000008714027210 */ /* 0x000fe20007fbe0ff */
[----:B------:R-:W-:Y:S01]  /*12b30*/  IMAD R136, R3, 0x2, R134 ;  /* 0x0000000203887824 */ /* 0x000fe200078e0286 */
[----:B------:R-:W-:-:S02]  /*12b40*/  PRMT R205, R6, 0x7773, RZ ;  /* 0x0000777306cd7816 */ /* 0x000fc400000000ff */
[C---:B------:R-:W-:Y:S01]  /*12b50*/  PRMT R207, R6.reuse, 0x7772, RZ ;  /* 0x0000777206cf7816 */ /* 0x040fe200000000ff */
[C---:B------:R-:W-:Y:S01]  /*12b60*/  IMAD R138, R3.reuse, 0x2, R136 ;  /* 0x00000002038a7824 */ /* 0x040fe200078e0288 */
[C---:B------:R-:W-:Y:S02]  /*12b70*/  PRMT R209, R6.reuse, 0x7771, RZ ;  /* 0x0000777106d17816 */ /* 0x040fe400000000ff */
[----:B------:R-:W-:Y:S01]  /*12b80*/  PRMT R225, R6, 0x7770, RZ ;  /* 0x0000777006e17816 */ /* 0x000fe200000000ff */
[C---:B------:R-:W-:Y:S01]  /*12b90*/  IMAD R140, R3.reuse, 0x2, R138 ;  /* 0x00000002038c7824 */ /* 0x040fe200078e028a */
[-C--:B------:R-:W-:Y:S02]  /*12ba0*/  IADD3 R4, P2, R22, R135.reuse, RZ ;  /* 0x0000008716047210 */ /* 0x080fe40007f5e0ff */
[-C--:B------:R-:W-:Y:S01]  /*12bb0*/  IADD3 R6, P4, R24, R135.reuse, RZ ;  /* 0x0000008718067210 */ /* 0x080fe20007f9e0ff */
[----:B------:R-:W-:Y:S01]  /*12bc0*/  IMAD R148, R3, 0x2, R140 ;  /* 0x0000000203947824 */ /* 0x000fe200078e028c */
[----:B------:R-:W-:-:S02]  /*12bd0*/  IADD3 R8, P3, R26, R135, RZ ;  /* 0x000000871a087210 */ /* 0x000fc40007f7e0ff */
[C---:B------:R-:W-:Y:S02]  /*12be0*/  PRMT R191, R5.reuse, 0x7773, RZ ;  /* 0x0000777305bf7816 */ /* 0x040fe400000000ff */
[C---:B------:R-:W-:Y:S02]  /*12bf0*/  PRMT R193, R5.reuse, 0x7772, RZ ;  /* 0x0000777205c17816 */ /* 0x040fe400000000ff */
[C---:B------:R-:W-:Y:S02]  /*12c00*/  PRMT R195, R5.reuse, 0x7771, RZ ;  /* 0x0000777105c37816 */ /* 0x040fe400000000ff */
[----:B------:R-:W-:Y:S02]  /*12c10*/  PRMT R211, R5, 0x7770, RZ ;  /* 0x0000777005d37816 */ /* 0x000fe400000000ff */
[----:B------:R-:W-:Y:S01]  /*12c20*/  LEA.HI.X.SX32 R3, R20, R231, 0x1, P5 ;  /* 0x000000e714037211 */ /* 0x000fe200028f0eff */
[----:B------:R-:W-:Y:S01]  /*12c30*/  BAR.SYNC.DEFER_BLOCKING 0x0 ;  /* 0x0000000000007b1d */ /* 0x000fe20000010000 */
[----:B------:R-:W-:-:S02]  /*12c40*/  PRMT R219, R7, 0x7773, RZ ;  /* 0x0000777307db7816 */ /* 0x000fc400000000ff */
[C---:B------:R-:W-:Y:S02]  /*12c50*/  PRMT R221, R7.reuse, 0x7772, RZ ;  /* 0x0000777207dd7816 */ /* 0x040fe400000000ff */
[C---:B------:R-:W-:Y:S02]  /*12c60*/  PRMT R223, R7.reuse, 0x7771, RZ ;  /* 0x0000777107df7816 */ /* 0x040fe400000000ff */
[----:B------:R-:W-:Y:S02]  /*12c70*/  PRMT R229, R7, 0x7770, RZ ;  /* 0x0000777007e57816 */ /* 0x000fe400000000ff */
[----:B------:R-:W-:Y:S02]  /*12c80*/  IADD3 R18, P5, R30, R135, RZ ;  /* 0x000000871e127210 */ /* 0x000fe40007fbe0ff */
[----:B------:R-:W-:Y:S02]  /*12c90*/  LEA.HI.X.SX32 R5, R22, R231, 0x1, P2 ;  /* 0x000000e716057211 */ /* 0x000fe400010f0eff */
[----:B------:R-:W-:-:S02]  /*12ca0*/  IADD3 R22, P2, R32, R135, RZ ;  /* 0x0000008720167210 */ /* 0x000fc40007f5e0ff */
[----:B------:R-:W-:Y:S02]  /*12cb0*/  LEA.HI.X.SX32 R7, R24, R231, 0x1, P4 ;  /* 0x000000e718077211 */ /* 0x000fe400020f0eff */
[----:B------:R-:W-:Y:S02]  /*12cc0*/  IADD3 R24, P4, R14, R135, RZ ;  /* 0x000000870e187210 */ /* 0x000fe40007f9e0ff */
[----:B------:R-:W-:Y:S02]  /*12cd0*/  LEA.HI.X.SX32 R9, R26, R231, 0x1, P3 ;  /* 0x000000e71a097211 */ /* 0x000fe400018f0eff */
[----:B------:R-:W-:Y:S02]  /*12ce0*/  IADD3 R26, P3, R36, R135, RZ ;  /* 0x00000087241a7210 */ /* 0x000fe40007f7e0ff */
[----:B------:R-:W-:Y:S01]  /*12cf0*/  LEA.HI.X.SX32 R13, R28, R231, 0x1, P6 ;  /* 0x000000e71c0d7211 */ /* 0x000fe200030f0eff */
[----:B------:R-:W-:Y:S01]  /*12d00*/  STG.E.U8 desc[UR20][R2.64], R143 ;  /* 0x0000008f02007986 */ /* 0x000fe2000c101114 */
[----:B------:R-:W-:-:S02]  /*12d10*/  IADD3 R28, P6, R38, R135, RZ ;  /* 0x00000087261c7210 */ /* 0x000fc40007fde0ff */
[----:B------:R-:W-:Y:S01]  /*12d20*/  LEA.HI.X.SX32 R19, R30, R231, 0x1, P5 ;  /* 0x000000e71e137211 */ /* 0x000fe200028f0eff */
[----:B------:R-:W-:Y:S01]  /*12d30*/  STG.E.U8 desc[UR20][R4.64], R153 ;  /* 0x0000009904007986 */ /* 0x000fe2000c101114 */
[----:B------:R-:W-:Y:S02]  /*12d40*/  IADD3 R30, P5, R40, R135, RZ ;  /* 0x00000087281e7210 */ /* 0x000fe40007fbe0ff */
[----:B------:R-:W-:Y:S01]  /*12d50*/  LEA.HI.X.SX32 R23, R32, R231, 0x1, P2 ;  /* 0x000000e720177211 */ /* 0x000fe200010f0eff */
[----:B------:R-:W-:Y:S01]  /*12d60*/  STG.E.U8 desc[UR20][R6.64], R171 ;  /* 0x000000ab06007986 */ /* 0x000fe2000c101114 */
[----:B------:R-:W-:Y:S02]  /*12d70*/  IADD3 R32, P2, R42, R135, RZ ;  /* 0x000000872a207210 */ /* 0x000fe40007f5e0ff */
[----:B------:R-:W-:Y:S01]  /*12d80*/  LEA.HI.X.SX32 R25, R14, R231, 0x1, P4 ;  /* 0x000000e70e197211 */ /* 0x000fe200020f0eff */
[----:B------:R-:W-:Y:S01]  /*12d90*/  STG.E.U8 desc[UR20][R8.64], R177 ;  /* 0x000000b108007986 */ /* 0x000fe2000c101114 */
[----:B------:R-:W-:-:S02]  /*12da0*/  IADD3 R34, P4, R44, R135, RZ ;  /* 0x000000872c227210 */ /* 0x000fc40007f9e0ff */
[----:B------:R-:W-:Y:S01]  /*12db0*/  LEA.HI.X.SX32 R27, R36, R231, 0x1, P3 ;  /* 0x000000e7241b7211 */ /* 0x000fe200018f0eff */
[----:B------:R-:W0:Y:S01]  /*12dc0*/  LDS.128 R4, [R116] ;  /* 0x0000000074047984 */ /* 0x000e220000000c00 */
        /* <DEDUP_REMOVED lines=26> */
[----:B------:R0:W-:Y:S01]  /*12f70*/  STG.E.U8 desc[UR20][R34.64], R137 ;  /* 0x0000008922007986 */ /* 0x0001e2000c101114 */
        /* <DEDUP_REMOVED lines=47> */
[----:B------:R1:W-:Y:S01]  /*13270*/  STG.E.U8 desc[UR20][R14.64], R117 ;  /* 0x000000750e007986 */ /* 0x0003e2000c101114 */
        /* <DEDUP_REMOVED lines=45> */
[----:B0-----:R-:W-:Y:S02]  /*13550*/  PRMT R35, R4, 0x7770, RZ ;  /* 0x0000777004237816 */ /* 0x001fe400000000ff */
[----:B------:R-:W-:Y:S01]  /*13560*/  IADD3 R110, P3, R124, R135, RZ ;  /* 0x000000877c6e7210 */ /* 0x000fe20007f7e0ff */
[----:B------:R-:W-:Y:S01]  /*13570*/  STG.E.U8 desc[UR20][R92.64], R179 ;  /* 0x000000b35c007986 */ /* 0x000fe2000c101114 */
[----:B------:R-:W-:-:S02]  /*13580*/  LEA.HI.X.SX32 R103, R112, R231, 0x1, P6 ;  /* 0x000000e770677211 */ /* 0x000fc400030f0eff */
[C---:B------:R-:W-:Y:S01]  /*13590*/  PRMT R9, R5.reuse, 0x7773, RZ ;  /* 0x0000777305097816 */ /* 0x040fe200000000ff */
[----:B------:R-:W-:Y:S01]  /*135a0*/  STG.E.U8 desc[UR20][R94.64], R191 ;  /* 0x000000bf5e007986 */ /* 0x000fe2000c101114 */
[C---:B------:R-:W-:Y:S02]  /*135b0*/  PRMT R19, R5.reuse, 0x7772, RZ ;  /* 0x0000777205137816 */ /* 0x040fe400000000ff */
[C---:B------:R-:W-:Y:S01]  /*135c0*/  PRMT R27, R5.reuse, 0x7771, RZ ;  /* 0x00007771051b7816 */ /* 0x040fe200000000ff */
[----:B------:R-:W-:Y:S01]  /*135d0*/  STG.E.U8 desc[UR20][R96.64], R205 ;  /* 0x000000cd60007986 */ /* 0x000fe2000c101114 */
[----:B------:R-:W-:Y:S02]  /*135e0*/  PRMT R33, R5, 0x7770, RZ ;  /* 0x0000777005217816 */ /* 0x000fe400000000ff */
[----:B------:R-:W-:Y:S01]  /*135f0*/  IADD3 R112, P6, R126, R135, RZ ;  /* 0x000000877e707210 */ /* 0x000fe20007fde0ff */
[----:B------:R-:W-:Y:S01]  /*13600*/  STG.E.U8 desc[UR20][R98.64], R219 ;  /* 0x000000db62007986 */ /* 0x000fe2000c101114 */
[----:B------:R-:W-:-:S02]  /*13610*/  LEA.HI.X.SX32 R105, R118, R231, 0x1, P5 ;  /* 0x000000e776697211 */ /* 0x000fc400028f0eff */
[----:B------:R-:W-:Y:S01]  /*13620*/  PRMT R31, R6, 0x7770, RZ ;  /* 0x00007770061f7816 */ /* 0x000fe200000000ff */
[----:B------:R0:W-:Y:S01]  /*13630*/  STG.E.U8 desc[UR20][R100.64], R35 ;  /* 0x0000002364007986 */ /* 0x0001e2000c101114 */
[C---:B------:R-:W-:Y:S02]  /*13640*/  PRMT R5, R7.reuse, 0x7773, RZ ;  /* 0x0000777307057816 */ /* 0x040fe400000000ff */
[C---:B-1----:R-:W-:Y:S01]  /*13650*/  PRMT R15, R7.reuse, 0x7772, RZ ;  /* 0x00007772070f7816 */ /* 0x042fe200000000ff */
[----:B------:R-:W-:Y:S01]  /*13660*/  STG.E.U8 desc[UR20][R102.64], R33 ;  /* 0x0000002166007986 */ /* 0x000fe2000c101114 */
[----:B------:R-:W-:Y:S02]  /*13670*/  PRMT R23, R7, 0x7771, RZ ;  /* 0x0000777107177816 */ /* 0x000fe400000000ff */
[----:B------:R-:W-:Y:S01]  /*13680*/  IADD3 R118, P5, R146, R135, RZ ;  /* 0x0000008792767210 */ /* 0x000fe20007fbe0ff */
[----:B------:R-:W-:Y:S01]  /*13690*/  STG.E.U8 desc[UR20][R104.64], R31 ;  /* 0x0000001f68007986 */ /* 0x000fe2000c101114 */
[----:B------:R-:W-:-:S02]  /*136a0*/  LEA.HI.X.SX32 R107, R120, R231, 0x1, P2 ;  /* 0x000000e7786b7211 */ /* 0x000fc400010f0eff */
[----:B------:R-:W-:Y:S01]  /*136b0*/  PRMT R7, R7, 0x7770, RZ ;  /* 0x0000777007077816 */ /* 0x000fe200000000ff */
[----:B0-----:R-:W0:Y:S01]  /*136c0*/  LDC.64 R34, c[0x0][0x230] ;  /* 0x00008c00ff227b82 */ /* 0x001e220000000a00 */
[----:B------:R-:W-:Y:S02]  /*136d0*/  IADD3 R120, P2, R130, R135, RZ ;  /* 0x0000008782787210 */ /* 0x000fe40007f5e0ff */
[----:B------:R-:W-:Y:S01]  /*136e0*/  LEA.HI.X.SX32 R109, R122, R231, 0x1, P4 ;  /* 0x000000e77a6d7211 */ /* 0x000fe200020f0eff */
[----:B------:R-:W-:Y:S01]  /*136f0*/  STG.E.U8 desc[UR20][R106.64], R7 ;  /* 0x000000076a007986 */ /* 0x000fe2000c101114 */
[----:B------:R-:W-:Y:S02]  /*13700*/  PRMT R29, R4, 0x7771, RZ ;  /* 0x00007771041d7816 */ /* 0x000fe400000000ff */
[----:B------:R-:W-:Y:S02]  /*13710*/  IADD3 R122, P4, R132, R135, RZ ;  /* 0x00000087847a7210 */ /* 0x000fe40007f9e0ff */
[----:B------:R-:W-:Y:S01]  /*13720*/  LEA.HI.X.SX32 R111, R124, R231, 0x1, P3 ;  /* 0x000000e77c6f7211 */ /* 0x000fe200018f0eff */
[----:B------:R-:W-:Y:S01]  /*13730*/  STG.E.U8 desc[UR20][R108.64], R29 ;  /* 0x0000001d6c007986 */ /* 0x000fe2000c101114 */
[----:B------:R-:W-:-:S02]  /*13740*/  IADD3 R124, P3, R134, R135, RZ ;  /* 0x00000087867c7210 */ /* 0x000fc40007f7e0ff */
[----:B------:R-:W-:Y:S01]  /*13750*/  LEA.HI.X.SX32 R113, R126, R231, 0x1, P6 ;  /* 0x000000e77e717211 */ /* 0x000fe200030f0eff */
[----:B------:R-:W-:Y:S01]  /*13760*/  STG.E.U8 desc[UR20][R110.64], R27 ;  /* 0x0000001b6e007986 */ /* 0x000fe2000c101114 */
[----:B------:R-:W-:Y:S02]  /*13770*/  PRMT R25, R6, 0x7771, RZ ;  /* 0x0000777106197816 */ /* 0x000fe400000000ff */
[----:B------:R-:W-:Y:S02]  /*13780*/  IADD3 R126, P6, R136, R135, RZ ;  /* 0x00000087887e7210 */ /* 0x000fe40007fde0ff */
[----:B------:R-:W-:Y:S01]  /*13790*/  LEA.HI.X.SX32 R119, R146, R231, 0x1, P5 ;  /* 0x000000e792777211 */ /* 0x000fe200028f0eff */
[----:B------:R-:W-:Y:S01]  /*137a0*/  STG.E.U8 desc[UR20][R112.64], R25 ;  /* 0x0000001970007986 */ /* 0x000fe2000c101114 */
[----:B------:R-:W-:Y:S02]  /*137b0*/  IADD3 R128, P5, R138, R135, RZ ;  /* 0x000000878a807210 */ /* 0x000fe40007fbe0ff */
[----:B------:R-:W-:Y:S01]  /*137c0*/  LEA.HI.X.SX32 R121, R130, R231, 0x1, P2 ;  /* 0x000000e782797211 */ /* 0x000fe200010f0eff */
[----:B------:R-:W-:Y:S01]  /*137d0*/  STG.E.U8 desc[UR20][R118.64], R23 ;  /* 0x0000001776007986 */ /* 0x000fe2000c101114 */
[----:B------:R-:W-:-:S02]  /*137e0*/  PRMT R21, R4, 0x7772, RZ ;  /* 0x0000777204157816 */ /* 0x000fc400000000ff */
[----:B------:R-:W-:Y:S02]  /*137f0*/  IADD3 R130, P2, R140, R135, RZ ;  /* 0x000000878c827210 */ /* 0x000fe40007f5e0ff */
[----:B------:R-:W-:Y:S01]  /*13800*/  LEA.HI.X.SX32 R123, R132, R231, 0x1, P4 ;  /* 0x000000e7847b7211 */ /* 0x000fe200020f0eff */
[----:B------:R-:W-:Y:S01]  /*13810*/  STG.E.U8 desc[UR20][R120.64], R21 ;  /* 0x0000001578007986 */ /* 0x000fe2000c101114 */
[----:B------:R-:W-:Y:S02]  /*13820*/  IADD3 R132, P4, R148, R135, RZ ;  /* 0x0000008794847210 */ /* 0x000fe40007f9e0ff */
[----:B------:R-:W-:Y:S01]  /*13830*/  LEA.HI.X.SX32 R125, R134, R231, 0x1, P3 ;  /* 0x000000e7867d7211 */ /* 0x000fe200018f0eff */
[----:B------:R-:W-:Y:S01]  /*13840*/  STG.E.U8 desc[UR20][R122.64], R19 ;  /* 0x000000137a007986 */ /* 0x000fe2000c101114 */
[----:B------:R-:W-:Y:S02]  /*13850*/  PRMT R17, R6, 0x7772, RZ ;  /* 0x0000777206117816 */ /* 0x000fe400000000ff */
[----:B------:R-:W-:-:S02]  /*13860*/  IADD3 R134, P3, R150, R135, RZ ;  /* 0x0000008796867210 */ /* 0x000fc40007f7e0ff */
[-C--:B------:R-:W-:Y:S01]  /*13870*/  LEA.HI.X.SX32 R127, R136, R231.reuse, 0x1, P6 ;  /* 0x000000e7887f7211 */ /* 0x080fe200030f0eff */
[----:B------:R-:W-:Y:S01]  /*13880*/  STG.E.U8 desc[UR20][R124.64], R17 ;  /* 0x000000117c007986 */ /* 0x000fe2000c101114 */
[-C--:B------:R-:W-:Y:S02]  /*13890*/  LEA.HI.X.SX32 R129, R138, R231.reuse, 0x1, P5 ;  /* 0x000000e78a817211 */ /* 0x080fe400028f0eff */
[----:B------:R-:W-:Y:S01]  /*138a0*/  PRMT R13, R4, 0x7773, RZ ;  /* 0x00007773040d7816 */ /* 0x000fe200000000ff */
[----:B------:R-:W-:Y:S01]  /*138b0*/  STG.E.U8 desc[UR20][R126.64], R15 ;  /* 0x0000000f7e007986 */ /* 0x000fe2000c101114 */
[-C--:B------:R-:W-:Y:S01]  /*138c0*/  LEA.HI.X.SX32 R131, R140, R231.reuse, 0x1, P2 ;  /* 0x000000e78c837211 */ /* 0x080fe200010f0eff */
[----:B------:R-:W-:Y:S01]  /*138d0*/  IMAD.HI R4, R152, 0x4, RZ ;  /* 0x0000000498047827 */ /* 0x000fe200078e02ff */
[-C--:B------:R-:W-:Y:S01]  /*138e0*/  LEA.HI.X.SX32 R133, R148, R231.reuse, 0x1, P4 ;  /* 0x000000e794857211 */ /* 0x080fe200020f0eff */
[----:B------:R-:W-:Y:S01]  /*138f0*/  STG.E.U8 desc[UR20][R128.64], R13 ;  /* 0x0000000d80007986 */ /* 0x000fe2000c101114 */
[----:B------:R-:W-:Y:S01]  /*13900*/  PRMT R3, R6, 0x7773, RZ ;  /* 0x0000777306037816 */ /* 0x000fe200000000ff */
[----:B------:R-:W-:Y:S01]  /*13910*/  IMAD.SHL.U32 R6, R154, 0x2, RZ ;  /* 0x000000029a067824 */ /* 0x000fe200078e00ff */
[----:B------:R-:W-:Y:S01]  /*13920*/  LEA.HI.X.SX32 R135, R150, R231, 0x1, P3 ;  /* 0x000000e796877211 */ /* 0x000fe200018f0eff */
[----:B------:R-:W-:Y:S01]  /*13930*/  STG.E.U8 desc[UR20][R130.64], R9 ;  /* 0x0000000982007986 */ /* 0x000fe2000c101114 */
[----:B------:R-:W-:-:S02]  /*13940*/  LOP3.LUT P2, RZ, R154, 0x40, RZ, 0xc0, !PT ;  /* 0x000000409aff7812 */ /* 0x000fc4000784c0ff */
[----:B------:R-:W-:Y:S01]  /*13950*/  LOP3.LUT R6, R6, 0xf8, RZ, 0xc0, !PT ;  /* 0x000000f806067812 */ /* 0x000fe200078ec0ff */
[----:B------:R1:W-:Y:S04]  /*13960*/  STG.E.U8 desc[UR20][R132.64], R3 ;  /* 0x0000000384007986 */ /* 0x0003e8000c101114 */
[----:B------:R2:W-:Y:S01]  /*13970*/  STG.E.U8 desc[UR20][R134.64], R5 ;  /* 0x0000000586007986 */ /* 0x0005e2000c101114 */
[----:B------:R-:W-:Y:S01]  /*13980*/  BAR.SYNC.DEFER_BLOCKING 0x0 ;  /* 0x0000000000007b1d */ /* 0x000fe20000010000 */
[----:B-1----:R-:W-:-:S05]  /*13990*/  IMAD.SHL.U32 R3, R152, 0x4, RZ ;  /* 0x0000000498037824 */ /* 0x002fca00078e00ff */
[----:B0-----:R-:W-:-:S04]  /*139a0*/  IADD3 R2, P0, P1, R3, UR6, R34 ;  /* 0x0000000603027c10 */ /* 0x001fc8000f91e022 */
[----:B------:R-:W-:Y:S01]  /*139b0*/  IADD3.X R3, R4, UR5, R35, P0, P1 ;  /* 0x0000000504037c10 */ /* 0x000fe200087e2423 */
[----:B------:R2:W-:Y:S01]  /*139c0*/  STS.64 [R6+UR15], R114 ;  /* 0x0000007206007988 */ /* 0x0005e20008000a0f */
[----:B------:R-:W-:Y:S06]  /*139d0*/  BAR.SYNC.DEFER_BLOCKING 0x0 ;  /* 0x0000000000007b1d */ /* 0x000fec0000010000 */
[----:B------:R-:W-:Y:S05]  /*139e0*/  @P2 EXIT ;  /* 0x000000000000294d */ /* 0x000fea0003800000 */
[----:B--2---:R-:W0:Y:S04]  /*139f0*/  LDS R5, [R0] ;  /* 0x0000000000057984 */ /* 0x004e280000000800 */
[----:B0-----:R-:W-:Y:S01]  /*13a00*/  STG.E desc[UR20][R2.64], R5 ;  /* 0x0000000502007986 */ /* 0x001fe2000c101914 */
[----:B------:R-:W-:Y:S05]  /*13a10*/  EXIT ;  /* 0x000000000000794d */ /* 0x000fea0003800000 */
.L_x_2:
[----:B------:R-:W-:-:S00]  /*13a20*/  BRA `(.L_x_2) ;  /* 0xfffffffc00fc7947 */ /* 0x000fc0000383ffff */
[----:B------:R-:W-:-:S00]  /*13a30*/  NOP ;  /* 0x0000000000007918 */ /* 0x000fc00000000000 */
        /* <DEDUP_REMOVED lines=12> */
.L_x_3:


//--------------------- .nv.global.init           --------------------------
	.section	.nv.global.init,"aw",@progbits
.nv.global.init:
	.type		_$_str,@object
	.size		_$_str,(.L_0 - _$_str)
_$_str:
        /*0000*/ 	.byte	0x5f, 0x5f, 0x43, 0x55, 0x44, 0x41, 0x5f, 0x46, 0x54, 0x5a, 0x00
.L_0:


//--------------------- .nv.shared.attn_fwd       --------------------------
	.section	.nv.shared.attn_fwd,"aw",@nobits
	.sectionflags	@""
	.align	16
	.zero		1024


//--------------------- .nv.shared.reserved.0     --------------------------
	.section	.nv.shared.reserved.0,"aw",@nobits
	.weak		__nv_reservedSMEM_offset_0_alias
	.size		__nv_reservedSMEM_offset_0_alias, 0, 0
	.other		__nv_reservedSMEM_offset_0_alias,@"STO_CUDA_RESERVED_SHARED STV_DEFAULT"
__nv_reservedSMEM_offset_0_alias:
	.zero		0


//--------------------- .nv.constant0.attn_fwd    --------------------------
	.section	.nv.constant0.attn_fwd,"a",@progbits
	.sectionflags	@""
	.align	4
.nv.constant0.attn_fwd:
	.zero		664


//--------------------- SYMBOLS --------------------------

	.type		.nv.reservedSmem.offset0,@object
	.size		.nv.reservedSmem.offset0,0x4
